//
// Generated by NVIDIA NVVM Compiler
//
// Compiler Build ID: CL-36424714
// Cuda compilation tools, release 13.0, V13.0.88
// Based on NVVM 20.0.0
//

.version 9.0
.target sm_100
.address_size 64

	// .globl	memory
// _ZZ6memoryE8ker_tile has been demoted

.visible .entry memory(
	.param .u64 .ptr .align 1 memory_param_0,
	.param .u64 .ptr .align 1 memory_param_1,
	.param .u64 .ptr .align 1 memory_param_2,
	.param .u64 .ptr .align 1 memory_param_3,
	.param .u64 .ptr .align 1 memory_param_4,
	.param .u32 memory_param_5,
	.param .u32 memory_param_6,
	.param .u32 memory_param_7,
	.param .u32 memory_param_8
)
{
	.reg .pred 	%p<8207>;
	.reg .b32 	%r<4916>;
	.reg .b32 	%f<6162>;
	.reg .b64 	%rd<126>;
	// demoted variable
	.shared .align 4 .b8 _ZZ6memoryE8ker_tile[16640];
	ld.param.u32 	%r155, [memory_param_5];
	ld.param.u32 	%r156, [memory_param_6];
	ld.param.u32 	%r157, [memory_param_7];
	ld.param.u32 	%r158, [memory_param_8];
	mov.u32 	%r159, %ctaid.y;
	mov.u32 	%r160, %ntid.y;
	mov.u32 	%r161, %tid.y;
	mad.lo.s32 	%r162, %r159, %r160, %r161;
	mov.u32 	%r163, %ctaid.x;
	mov.u32 	%r164, %ntid.x;
	mov.u32 	%r165, %tid.x;
	mad.lo.s32 	%r166, %r163, %r164, %r165;
	sub.s32 	%r168, %r155, %r157;
	setp.lt.s32 	%p2, %r162, %r168;
	sub.s32 	%r169, %r156, %r158;
	setp.lt.s32 	%p3, %r166, %r169;
	and.pred  	%p1, %p2, %p3;
	// begin inline asm
	mov.u64 	%rd26, %clock64;
	// end inline asm
	setp.lt.s32 	%p4, %r157, 1;
	mov.f32 	%f6160, 0f7F800000;
	@%p4 bra 	$L__BB0_2060;
	mov.f32 	%f6160, 0f7F800000;
	mov.b32 	%r4912, 0;
$L__BB0_2:
	ld.param.u32 	%r3883, [memory_param_8];
	setp.lt.s32 	%p5, %r3883, 1;
	@%p5 bra 	$L__BB0_2059;
	mov.b32 	%r4913, 0;
$L__BB0_4:
	mov.u32 	%r175, %tid.x;
	mad.lo.s32 	%r4914, %r161, %r164, %r175;
	setp.gt.u32 	%p6, %r4914, 4095;
	@%p6 bra 	$L__BB0_8;
$L__BB0_5:
	ld.param.u32 	%r3884, [memory_param_8];
	ld.param.u32 	%r2857, [memory_param_7];
	shr.u32 	%r5, %r4914, 6;
	and.b32  	%r6, %r4914, 63;
	add.s32 	%r7, %r5, %r4912;
	add.s32 	%r8, %r6, %r4913;
	setp.ge.s32 	%p7, %r7, %r2857;
	setp.ge.s32 	%p8, %r8, %r3884;
	mov.f32 	%f5134, 0f00000000;
	or.pred  	%p9, %p7, %p8;
	@%p9 bra 	$L__BB0_7;
	ld.param.u32 	%r3885, [memory_param_8];
	ld.param.u64 	%rd122, [memory_param_1];
	mad.lo.s32 	%r176, %r7, %r3885, %r8;
	cvta.to.global.u64 	%rd27, %rd122;
	mul.wide.u32 	%rd28, %r176, 4;
	add.s64 	%rd29, %rd27, %rd28;
	ld.global.nc.f32 	%f5134, [%rd29];
$L__BB0_7:
	mad.lo.s32 	%r177, %r5, 65, %r6;
	shl.b32 	%r178, %r177, 2;
	mov.u32 	%r179, _ZZ6memoryE8ker_tile;
	add.s32 	%r180, %r179, %r178;
	st.shared.f32 	[%r180], %f5134;
	mov.u32 	%r181, %ntid.x;
	mov.u32 	%r182, %ntid.y;
	mad.lo.s32 	%r4914, %r181, %r182, %r4914;
	setp.lt.u32 	%p10, %r4914, 4096;
	@%p10 bra 	$L__BB0_5;
$L__BB0_8:
	bar.sync 	0;
	mov.u32 	%r184, %ctaid.x;
	mov.u32 	%r185, %ntid.x;
	mov.u32 	%r186, %tid.x;
	mad.lo.s32 	%r10, %r184, %r185, %r186;
	add.s32 	%r11, %r4913, %r10;
	add.s32 	%r12, %r4913, 1;
	add.s32 	%r13, %r11, 1;
	add.s32 	%r14, %r4913, 2;
	add.s32 	%r15, %r11, 2;
	add.s32 	%r16, %r4913, 3;
	add.s32 	%r17, %r11, 3;
	add.s32 	%r18, %r4913, 4;
	add.s32 	%r19, %r11, 4;
	add.s32 	%r20, %r4913, 5;
	add.s32 	%r21, %r4913, 9;
	add.s32 	%r22, %r11, 9;
	add.s32 	%r23, %r4913, 10;
	add.s32 	%r24, %r11, 10;
	add.s32 	%r25, %r4913, 11;
	add.s32 	%r26, %r11, 11;
	add.s32 	%r27, %r4913, 12;
	add.s32 	%r28, %r11, 12;
	add.s32 	%r29, %r4913, 13;
	add.s32 	%r30, %r11, 13;
	add.s32 	%r31, %r4913, 14;
	add.s32 	%r32, %r11, 14;
	add.s32 	%r33, %r4913, 15;
	add.s32 	%r34, %r11, 15;
	add.s32 	%r35, %r4913, 16;
	add.s32 	%r36, %r11, 16;
	add.s32 	%r37, %r4913, 17;
	add.s32 	%r38, %r11, 17;
	add.s32 	%r39, %r4913, 18;
	add.s32 	%r40, %r11, 18;
	add.s32 	%r41, %r4913, 19;
	add.s32 	%r42, %r11, 19;
	add.s32 	%r43, %r4913, 25;
	add.s32 	%r44, %r11, 25;
	add.s32 	%r45, %r4913, 26;
	add.s32 	%r46, %r11, 26;
	add.s32 	%r47, %r4913, 27;
	add.s32 	%r48, %r11, 27;
	add.s32 	%r49, %r4913, 28;
	add.s32 	%r50, %r11, 28;
	add.s32 	%r51, %r4913, 29;
	add.s32 	%r52, %r11, 29;
	add.s32 	%r53, %r4913, 30;
	add.s32 	%r54, %r11, 30;
	add.s32 	%r55, %r4913, 31;
	add.s32 	%r56, %r11, 31;
	add.s32 	%r57, %r4913, 32;
	add.s32 	%r58, %r11, 32;
	add.s32 	%r59, %r4913, 33;
	add.s32 	%r60, %r11, 33;
	add.s32 	%r61, %r4913, 34;
	add.s32 	%r62, %r11, 34;
	add.s32 	%r63, %r4913, 35;
	add.s32 	%r64, %r11, 35;
	add.s32 	%r65, %r4913, 36;
	add.s32 	%r66, %r11, 36;
	add.s32 	%r67, %r4913, 37;
	add.s32 	%r68, %r11, 37;
	add.s32 	%r69, %r4913, 38;
	add.s32 	%r70, %r11, 38;
	add.s32 	%r71, %r4913, 39;
	add.s32 	%r72, %r11, 39;
	add.s32 	%r73, %r4913, 40;
	add.s32 	%r74, %r11, 40;
	add.s32 	%r75, %r4913, 41;
	add.s32 	%r76, %r11, 41;
	add.s32 	%r77, %r4913, 42;
	add.s32 	%r78, %r11, 42;
	add.s32 	%r79, %r4913, 43;
	add.s32 	%r80, %r11, 43;
	add.s32 	%r81, %r4913, 44;
	add.s32 	%r82, %r11, 44;
	add.s32 	%r83, %r4913, 45;
	add.s32 	%r84, %r11, 45;
	add.s32 	%r85, %r4913, 46;
	add.s32 	%r86, %r11, 46;
	add.s32 	%r87, %r4913, 57;
	add.s32 	%r88, %r11, 57;
	add.s32 	%r89, %r4913, 58;
	add.s32 	%r90, %r11, 58;
	add.s32 	%r91, %r4913, 59;
	add.s32 	%r92, %r11, 59;
	add.s32 	%r93, %r4913, 60;
	add.s32 	%r94, %r11, 60;
	add.s32 	%r95, %r4913, 61;
	add.s32 	%r96, %r11, 61;
	add.s32 	%r97, %r4913, 62;
	add.s32 	%r98, %r11, 62;
	add.s32 	%r99, %r4913, 63;
	add.s32 	%r100, %r11, 63;
	mov.b32 	%r4915, 0;
	cvt.s64.s32 	%rd32, %r10;
	cvt.s64.s32 	%rd33, %r4913;
	add.s64 	%rd3, %rd33, %rd32;
	mov.f32 	%f5136, %f6160;
$L__BB0_9:
	.pragma "nounroll";
	ld.param.u32 	%r3886, [memory_param_8];
	ld.param.u32 	%r2858, [memory_param_7];
	ld.param.u32 	%r1832, [memory_param_6];
	ld.param.u32 	%r808, [memory_param_5];
	ld.param.u64 	%rd121, [memory_param_0];
	cvta.to.global.u64 	%rd2, %rd121;
	setp.ge.s32 	%p11, %r11, %r1832;
	setp.ge.s32 	%p12, %r4913, %r3886;
	add.s32 	%r102, %r4915, %r4912;
	setp.ge.s32 	%p13, %r102, %r2858;
	mov.u32 	%r187, %ctaid.y;
	mov.u32 	%r188, %ntid.y;
	mov.u32 	%r189, %tid.y;
	mad.lo.s32 	%r190, %r187, %r188, %r189;
	add.s32 	%r191, %r102, %r190;
	setp.ge.s32 	%p14, %r191, %r808;
	mul.lo.s32 	%r104, %r191, %r1832;
	or.pred  	%p15, %p13, %p12;
	or.pred  	%p16, %p15, %p14;
	mov.u32 	%r192, _ZZ6memoryE8ker_tile;
	mad.lo.s32 	%r105, %r4915, 260, %r192;
	or.pred  	%p17, %p16, %p11;
	@%p17 bra 	$L__BB0_11;
	add.s32 	%r193, %r11, %r104;
	mul.wide.s32 	%rd30, %r193, 4;
	add.s64 	%rd31, %rd2, %rd30;
	ld.global.nc.f32 	%f2059, [%rd31];
	ld.shared.f32 	%f2060, [%r105];
	sub.f32 	%f2061, %f2059, %f2060;
	setp.lt.f32 	%p18, %f2061, %f5136;
	selp.f32 	%f6, %f2061, %f5136, %p18;
	mov.f32 	%f5136, %f6;
$L__BB0_11:
	ld.param.u32 	%r3887, [memory_param_8];
	ld.param.u32 	%r2859, [memory_param_7];
	ld.param.u32 	%r1833, [memory_param_6];
	ld.param.u32 	%r809, [memory_param_5];
	setp.ge.s32 	%p19, %r191, %r809;
	setp.ge.s32 	%p20, %r102, %r2859;
	setp.ge.s32 	%p21, %r13, %r1833;
	setp.ge.s32 	%p22, %r12, %r3887;
	or.pred  	%p23, %p20, %p22;
	or.pred  	%p24, %p23, %p19;
	cvt.s64.s32 	%rd34, %r104;
	add.s64 	%rd35, %rd3, %rd34;
	shl.b64 	%rd36, %rd35, 2;
	add.s64 	%rd4, %rd2, %rd36;
	or.pred  	%p25, %p24, %p21;
	@%p25 bra 	$L__BB0_13;
	ld.global.nc.f32 	%f2062, [%rd4+4];
	ld.shared.f32 	%f2063, [%r105+4];
	sub.f32 	%f2064, %f2062, %f2063;
	setp.lt.f32 	%p26, %f2064, %f5136;
	selp.f32 	%f8, %f2064, %f5136, %p26;
	mov.f32 	%f5136, %f8;
$L__BB0_13:
	ld.param.u32 	%r3888, [memory_param_8];
	ld.param.u32 	%r2860, [memory_param_7];
	ld.param.u32 	%r1834, [memory_param_6];
	ld.param.u32 	%r810, [memory_param_5];
	setp.ge.s32 	%p27, %r191, %r810;
	setp.ge.s32 	%p28, %r102, %r2860;
	setp.ge.s32 	%p29, %r15, %r1834;
	setp.ge.s32 	%p30, %r14, %r3888;
	or.pred  	%p31, %p28, %p30;
	or.pred  	%p32, %p31, %p27;
	or.pred  	%p33, %p32, %p29;
	@%p33 bra 	$L__BB0_15;
	ld.global.nc.f32 	%f2065, [%rd4+8];
	ld.shared.f32 	%f2066, [%r105+8];
	sub.f32 	%f2067, %f2065, %f2066;
	setp.lt.f32 	%p34, %f2067, %f5136;
	selp.f32 	%f10, %f2067, %f5136, %p34;
	mov.f32 	%f5136, %f10;
$L__BB0_15:
	ld.param.u32 	%r3889, [memory_param_8];
	ld.param.u32 	%r2861, [memory_param_7];
	ld.param.u32 	%r1835, [memory_param_6];
	ld.param.u32 	%r811, [memory_param_5];
	setp.ge.s32 	%p35, %r191, %r811;
	setp.ge.s32 	%p36, %r102, %r2861;
	setp.ge.s32 	%p37, %r17, %r1835;
	setp.ge.s32 	%p38, %r16, %r3889;
	or.pred  	%p39, %p36, %p38;
	or.pred  	%p40, %p39, %p35;
	or.pred  	%p41, %p40, %p37;
	@%p41 bra 	$L__BB0_17;
	ld.global.nc.f32 	%f2068, [%rd4+12];
	ld.shared.f32 	%f2069, [%r105+12];
	sub.f32 	%f2070, %f2068, %f2069;
	setp.lt.f32 	%p42, %f2070, %f5136;
	selp.f32 	%f12, %f2070, %f5136, %p42;
	mov.f32 	%f5136, %f12;
$L__BB0_17:
	ld.param.u32 	%r3890, [memory_param_8];
	ld.param.u32 	%r2862, [memory_param_7];
	ld.param.u32 	%r1836, [memory_param_6];
	ld.param.u32 	%r812, [memory_param_5];
	setp.ge.s32 	%p43, %r191, %r812;
	setp.ge.s32 	%p44, %r102, %r2862;
	setp.ge.s32 	%p45, %r19, %r1836;
	setp.ge.s32 	%p46, %r18, %r3890;
	or.pred  	%p47, %p44, %p46;
	or.pred  	%p48, %p47, %p43;
	or.pred  	%p49, %p48, %p45;
	@%p49 bra 	$L__BB0_19;
	ld.global.nc.f32 	%f2071, [%rd4+16];
	ld.shared.f32 	%f2072, [%r105+16];
	sub.f32 	%f2073, %f2071, %f2072;
	setp.lt.f32 	%p50, %f2073, %f5136;
	selp.f32 	%f14, %f2073, %f5136, %p50;
	mov.f32 	%f5136, %f14;
$L__BB0_19:
	ld.param.u32 	%r3891, [memory_param_8];
	ld.param.u32 	%r2863, [memory_param_7];
	ld.param.u32 	%r1837, [memory_param_6];
	ld.param.u32 	%r813, [memory_param_5];
	setp.ge.s32 	%p51, %r191, %r813;
	setp.ge.s32 	%p52, %r102, %r2863;
	add.s32 	%r194, %r11, 5;
	setp.ge.s32 	%p53, %r194, %r1837;
	setp.ge.s32 	%p54, %r20, %r3891;
	or.pred  	%p55, %p52, %p54;
	or.pred  	%p56, %p55, %p51;
	or.pred  	%p57, %p56, %p53;
	@%p57 bra 	$L__BB0_21;
	ld.global.nc.f32 	%f2074, [%rd4+20];
	ld.shared.f32 	%f2075, [%r105+20];
	sub.f32 	%f2076, %f2074, %f2075;
	setp.lt.f32 	%p58, %f2076, %f5136;
	selp.f32 	%f16, %f2076, %f5136, %p58;
	mov.f32 	%f5136, %f16;
$L__BB0_21:
	ld.param.u32 	%r3892, [memory_param_8];
	ld.param.u32 	%r2864, [memory_param_7];
	ld.param.u32 	%r1838, [memory_param_6];
	ld.param.u32 	%r814, [memory_param_5];
	setp.ge.s32 	%p59, %r191, %r814;
	setp.ge.s32 	%p60, %r102, %r2864;
	add.s32 	%r195, %r11, 6;
	setp.ge.s32 	%p61, %r195, %r1838;
	add.s32 	%r196, %r4913, 6;
	setp.ge.s32 	%p62, %r196, %r3892;
	or.pred  	%p63, %p60, %p62;
	or.pred  	%p64, %p63, %p59;
	or.pred  	%p65, %p64, %p61;
	@%p65 bra 	$L__BB0_23;
	ld.global.nc.f32 	%f2077, [%rd4+24];
	ld.shared.f32 	%f2078, [%r105+24];
	sub.f32 	%f2079, %f2077, %f2078;
	setp.lt.f32 	%p66, %f2079, %f5136;
	selp.f32 	%f18, %f2079, %f5136, %p66;
	mov.f32 	%f5136, %f18;
$L__BB0_23:
	ld.param.u32 	%r3893, [memory_param_8];
	ld.param.u32 	%r2865, [memory_param_7];
	ld.param.u32 	%r1839, [memory_param_6];
	ld.param.u32 	%r815, [memory_param_5];
	setp.ge.s32 	%p67, %r191, %r815;
	setp.ge.s32 	%p68, %r102, %r2865;
	add.s32 	%r197, %r11, 7;
	setp.ge.s32 	%p69, %r197, %r1839;
	add.s32 	%r198, %r4913, 7;
	setp.ge.s32 	%p70, %r198, %r3893;
	or.pred  	%p71, %p68, %p70;
	or.pred  	%p72, %p71, %p67;
	or.pred  	%p73, %p72, %p69;
	@%p73 bra 	$L__BB0_25;
	ld.global.nc.f32 	%f2080, [%rd4+28];
	ld.shared.f32 	%f2081, [%r105+28];
	sub.f32 	%f2082, %f2080, %f2081;
	setp.lt.f32 	%p74, %f2082, %f5136;
	selp.f32 	%f20, %f2082, %f5136, %p74;
	mov.f32 	%f5136, %f20;
$L__BB0_25:
	ld.param.u32 	%r3894, [memory_param_8];
	ld.param.u32 	%r2866, [memory_param_7];
	ld.param.u32 	%r1840, [memory_param_6];
	ld.param.u32 	%r816, [memory_param_5];
	setp.ge.s32 	%p75, %r191, %r816;
	setp.ge.s32 	%p76, %r102, %r2866;
	add.s32 	%r199, %r11, 8;
	setp.ge.s32 	%p77, %r199, %r1840;
	add.s32 	%r200, %r4913, 8;
	setp.ge.s32 	%p78, %r200, %r3894;
	or.pred  	%p79, %p76, %p78;
	or.pred  	%p80, %p79, %p75;
	or.pred  	%p81, %p80, %p77;
	@%p81 bra 	$L__BB0_27;
	ld.global.nc.f32 	%f2083, [%rd4+32];
	ld.shared.f32 	%f2084, [%r105+32];
	sub.f32 	%f2085, %f2083, %f2084;
	setp.lt.f32 	%p82, %f2085, %f5136;
	selp.f32 	%f22, %f2085, %f5136, %p82;
	mov.f32 	%f5136, %f22;
$L__BB0_27:
	ld.param.u32 	%r3895, [memory_param_8];
	ld.param.u32 	%r2867, [memory_param_7];
	ld.param.u32 	%r1841, [memory_param_6];
	ld.param.u32 	%r817, [memory_param_5];
	setp.ge.s32 	%p83, %r191, %r817;
	setp.ge.s32 	%p84, %r102, %r2867;
	setp.ge.s32 	%p85, %r22, %r1841;
	setp.ge.s32 	%p86, %r21, %r3895;
	or.pred  	%p87, %p84, %p86;
	or.pred  	%p88, %p87, %p83;
	or.pred  	%p89, %p88, %p85;
	@%p89 bra 	$L__BB0_29;
	ld.global.nc.f32 	%f2086, [%rd4+36];
	ld.shared.f32 	%f2087, [%r105+36];
	sub.f32 	%f2088, %f2086, %f2087;
	setp.lt.f32 	%p90, %f2088, %f5136;
	selp.f32 	%f24, %f2088, %f5136, %p90;
	mov.f32 	%f5136, %f24;
$L__BB0_29:
	ld.param.u32 	%r3896, [memory_param_8];
	ld.param.u32 	%r2868, [memory_param_7];
	ld.param.u32 	%r1842, [memory_param_6];
	ld.param.u32 	%r818, [memory_param_5];
	setp.ge.s32 	%p91, %r191, %r818;
	setp.ge.s32 	%p92, %r102, %r2868;
	setp.ge.s32 	%p93, %r24, %r1842;
	setp.ge.s32 	%p94, %r23, %r3896;
	or.pred  	%p95, %p92, %p94;
	or.pred  	%p96, %p95, %p91;
	or.pred  	%p97, %p96, %p93;
	@%p97 bra 	$L__BB0_31;
	ld.global.nc.f32 	%f2089, [%rd4+40];
	ld.shared.f32 	%f2090, [%r105+40];
	sub.f32 	%f2091, %f2089, %f2090;
	setp.lt.f32 	%p98, %f2091, %f5136;
	selp.f32 	%f26, %f2091, %f5136, %p98;
	mov.f32 	%f5136, %f26;
$L__BB0_31:
	ld.param.u32 	%r3897, [memory_param_8];
	ld.param.u32 	%r2869, [memory_param_7];
	ld.param.u32 	%r1843, [memory_param_6];
	ld.param.u32 	%r819, [memory_param_5];
	setp.ge.s32 	%p99, %r191, %r819;
	setp.ge.s32 	%p100, %r102, %r2869;
	setp.ge.s32 	%p101, %r26, %r1843;
	setp.ge.s32 	%p102, %r25, %r3897;
	or.pred  	%p103, %p100, %p102;
	or.pred  	%p104, %p103, %p99;
	or.pred  	%p105, %p104, %p101;
	@%p105 bra 	$L__BB0_33;
	ld.global.nc.f32 	%f2092, [%rd4+44];
	ld.shared.f32 	%f2093, [%r105+44];
	sub.f32 	%f2094, %f2092, %f2093;
	setp.lt.f32 	%p106, %f2094, %f5136;
	selp.f32 	%f28, %f2094, %f5136, %p106;
	mov.f32 	%f5136, %f28;
$L__BB0_33:
	ld.param.u32 	%r3898, [memory_param_8];
	ld.param.u32 	%r2870, [memory_param_7];
	ld.param.u32 	%r1844, [memory_param_6];
	ld.param.u32 	%r820, [memory_param_5];
	setp.ge.s32 	%p107, %r191, %r820;
	setp.ge.s32 	%p108, %r102, %r2870;
	setp.ge.s32 	%p109, %r28, %r1844;
	setp.ge.s32 	%p110, %r27, %r3898;
	or.pred  	%p111, %p108, %p110;
	or.pred  	%p112, %p111, %p107;
	or.pred  	%p113, %p112, %p109;
	@%p113 bra 	$L__BB0_35;
	ld.global.nc.f32 	%f2095, [%rd4+48];
	ld.shared.f32 	%f2096, [%r105+48];
	sub.f32 	%f2097, %f2095, %f2096;
	setp.lt.f32 	%p114, %f2097, %f5136;
	selp.f32 	%f30, %f2097, %f5136, %p114;
	mov.f32 	%f5136, %f30;
$L__BB0_35:
	ld.param.u32 	%r3899, [memory_param_8];
	ld.param.u32 	%r2871, [memory_param_7];
	ld.param.u32 	%r1845, [memory_param_6];
	ld.param.u32 	%r821, [memory_param_5];
	setp.ge.s32 	%p115, %r191, %r821;
	setp.ge.s32 	%p116, %r102, %r2871;
	setp.ge.s32 	%p117, %r30, %r1845;
	setp.ge.s32 	%p118, %r29, %r3899;
	or.pred  	%p119, %p116, %p118;
	or.pred  	%p120, %p119, %p115;
	or.pred  	%p121, %p120, %p117;
	@%p121 bra 	$L__BB0_37;
	ld.global.nc.f32 	%f2098, [%rd4+52];
	ld.shared.f32 	%f2099, [%r105+52];
	sub.f32 	%f2100, %f2098, %f2099;
	setp.lt.f32 	%p122, %f2100, %f5136;
	selp.f32 	%f32, %f2100, %f5136, %p122;
	mov.f32 	%f5136, %f32;
$L__BB0_37:
	ld.param.u32 	%r3900, [memory_param_8];
	ld.param.u32 	%r2872, [memory_param_7];
	ld.param.u32 	%r1846, [memory_param_6];
	ld.param.u32 	%r822, [memory_param_5];
	setp.ge.s32 	%p123, %r191, %r822;
	setp.ge.s32 	%p124, %r102, %r2872;
	setp.ge.s32 	%p125, %r32, %r1846;
	setp.ge.s32 	%p126, %r31, %r3900;
	or.pred  	%p127, %p124, %p126;
	or.pred  	%p128, %p127, %p123;
	or.pred  	%p129, %p128, %p125;
	@%p129 bra 	$L__BB0_39;
	ld.global.nc.f32 	%f2101, [%rd4+56];
	ld.shared.f32 	%f2102, [%r105+56];
	sub.f32 	%f2103, %f2101, %f2102;
	setp.lt.f32 	%p130, %f2103, %f5136;
	selp.f32 	%f34, %f2103, %f5136, %p130;
	mov.f32 	%f5136, %f34;
$L__BB0_39:
	ld.param.u32 	%r3901, [memory_param_8];
	ld.param.u32 	%r2873, [memory_param_7];
	ld.param.u32 	%r1847, [memory_param_6];
	ld.param.u32 	%r823, [memory_param_5];
	setp.ge.s32 	%p131, %r191, %r823;
	setp.ge.s32 	%p132, %r102, %r2873;
	setp.ge.s32 	%p133, %r34, %r1847;
	setp.ge.s32 	%p134, %r33, %r3901;
	or.pred  	%p135, %p132, %p134;
	or.pred  	%p136, %p135, %p131;
	or.pred  	%p137, %p136, %p133;
	@%p137 bra 	$L__BB0_41;
	ld.global.nc.f32 	%f2104, [%rd4+60];
	ld.shared.f32 	%f2105, [%r105+60];
	sub.f32 	%f2106, %f2104, %f2105;
	setp.lt.f32 	%p138, %f2106, %f5136;
	selp.f32 	%f36, %f2106, %f5136, %p138;
	mov.f32 	%f5136, %f36;
$L__BB0_41:
	ld.param.u32 	%r3902, [memory_param_8];
	ld.param.u32 	%r2874, [memory_param_7];
	ld.param.u32 	%r1848, [memory_param_6];
	ld.param.u32 	%r824, [memory_param_5];
	setp.ge.s32 	%p139, %r191, %r824;
	setp.ge.s32 	%p140, %r102, %r2874;
	setp.ge.s32 	%p141, %r36, %r1848;
	setp.ge.s32 	%p142, %r35, %r3902;
	or.pred  	%p143, %p140, %p142;
	or.pred  	%p144, %p143, %p139;
	or.pred  	%p145, %p144, %p141;
	@%p145 bra 	$L__BB0_43;
	ld.global.nc.f32 	%f2107, [%rd4+64];
	ld.shared.f32 	%f2108, [%r105+64];
	sub.f32 	%f2109, %f2107, %f2108;
	setp.lt.f32 	%p146, %f2109, %f5136;
	selp.f32 	%f38, %f2109, %f5136, %p146;
	mov.f32 	%f5136, %f38;
$L__BB0_43:
	ld.param.u32 	%r3903, [memory_param_8];
	ld.param.u32 	%r2875, [memory_param_7];
	ld.param.u32 	%r1849, [memory_param_6];
	ld.param.u32 	%r825, [memory_param_5];
	setp.ge.s32 	%p147, %r191, %r825;
	setp.ge.s32 	%p148, %r102, %r2875;
	setp.ge.s32 	%p149, %r38, %r1849;
	setp.ge.s32 	%p150, %r37, %r3903;
	or.pred  	%p151, %p148, %p150;
	or.pred  	%p152, %p151, %p147;
	or.pred  	%p153, %p152, %p149;
	@%p153 bra 	$L__BB0_45;
	ld.global.nc.f32 	%f2110, [%rd4+68];
	ld.shared.f32 	%f2111, [%r105+68];
	sub.f32 	%f2112, %f2110, %f2111;
	setp.lt.f32 	%p154, %f2112, %f5136;
	selp.f32 	%f40, %f2112, %f5136, %p154;
	mov.f32 	%f5136, %f40;
$L__BB0_45:
	ld.param.u32 	%r3904, [memory_param_8];
	ld.param.u32 	%r2876, [memory_param_7];
	ld.param.u32 	%r1850, [memory_param_6];
	ld.param.u32 	%r826, [memory_param_5];
	setp.ge.s32 	%p155, %r191, %r826;
	setp.ge.s32 	%p156, %r102, %r2876;
	setp.ge.s32 	%p157, %r40, %r1850;
	setp.ge.s32 	%p158, %r39, %r3904;
	or.pred  	%p159, %p156, %p158;
	or.pred  	%p160, %p159, %p155;
	or.pred  	%p161, %p160, %p157;
	@%p161 bra 	$L__BB0_47;
	ld.global.nc.f32 	%f2113, [%rd4+72];
	ld.shared.f32 	%f2114, [%r105+72];
	sub.f32 	%f2115, %f2113, %f2114;
	setp.lt.f32 	%p162, %f2115, %f5136;
	selp.f32 	%f42, %f2115, %f5136, %p162;
	mov.f32 	%f5136, %f42;
$L__BB0_47:
	ld.param.u32 	%r3905, [memory_param_8];
	ld.param.u32 	%r2877, [memory_param_7];
	ld.param.u32 	%r1851, [memory_param_6];
	ld.param.u32 	%r827, [memory_param_5];
	setp.ge.s32 	%p163, %r191, %r827;
	setp.ge.s32 	%p164, %r102, %r2877;
	setp.ge.s32 	%p165, %r42, %r1851;
	setp.ge.s32 	%p166, %r41, %r3905;
	or.pred  	%p167, %p164, %p166;
	or.pred  	%p168, %p167, %p163;
	or.pred  	%p169, %p168, %p165;
	@%p169 bra 	$L__BB0_49;
	ld.global.nc.f32 	%f2116, [%rd4+76];
	ld.shared.f32 	%f2117, [%r105+76];
	sub.f32 	%f2118, %f2116, %f2117;
	setp.lt.f32 	%p170, %f2118, %f5136;
	selp.f32 	%f44, %f2118, %f5136, %p170;
	mov.f32 	%f5136, %f44;
$L__BB0_49:
	ld.param.u32 	%r3906, [memory_param_8];
	ld.param.u32 	%r2878, [memory_param_7];
	ld.param.u32 	%r1852, [memory_param_6];
	ld.param.u32 	%r828, [memory_param_5];
	setp.ge.s32 	%p171, %r191, %r828;
	setp.ge.s32 	%p172, %r102, %r2878;
	add.s32 	%r201, %r11, 20;
	setp.ge.s32 	%p173, %r201, %r1852;
	add.s32 	%r202, %r4913, 20;
	setp.ge.s32 	%p174, %r202, %r3906;
	or.pred  	%p175, %p172, %p174;
	or.pred  	%p176, %p175, %p171;
	or.pred  	%p177, %p176, %p173;
	@%p177 bra 	$L__BB0_51;
	ld.global.nc.f32 	%f2119, [%rd4+80];
	ld.shared.f32 	%f2120, [%r105+80];
	sub.f32 	%f2121, %f2119, %f2120;
	setp.lt.f32 	%p178, %f2121, %f5136;
	selp.f32 	%f46, %f2121, %f5136, %p178;
	mov.f32 	%f5136, %f46;
$L__BB0_51:
	ld.param.u32 	%r3907, [memory_param_8];
	ld.param.u32 	%r2879, [memory_param_7];
	ld.param.u32 	%r1853, [memory_param_6];
	ld.param.u32 	%r829, [memory_param_5];
	setp.ge.s32 	%p179, %r191, %r829;
	setp.ge.s32 	%p180, %r102, %r2879;
	add.s32 	%r203, %r11, 21;
	setp.ge.s32 	%p181, %r203, %r1853;
	add.s32 	%r204, %r4913, 21;
	setp.ge.s32 	%p182, %r204, %r3907;
	or.pred  	%p183, %p180, %p182;
	or.pred  	%p184, %p183, %p179;
	or.pred  	%p185, %p184, %p181;
	@%p185 bra 	$L__BB0_53;
	ld.global.nc.f32 	%f2122, [%rd4+84];
	ld.shared.f32 	%f2123, [%r105+84];
	sub.f32 	%f2124, %f2122, %f2123;
	setp.lt.f32 	%p186, %f2124, %f5136;
	selp.f32 	%f48, %f2124, %f5136, %p186;
	mov.f32 	%f5136, %f48;
$L__BB0_53:
	ld.param.u32 	%r3908, [memory_param_8];
	ld.param.u32 	%r2880, [memory_param_7];
	ld.param.u32 	%r1854, [memory_param_6];
	ld.param.u32 	%r830, [memory_param_5];
	setp.ge.s32 	%p187, %r191, %r830;
	setp.ge.s32 	%p188, %r102, %r2880;
	add.s32 	%r205, %r11, 22;
	setp.ge.s32 	%p189, %r205, %r1854;
	add.s32 	%r206, %r4913, 22;
	setp.ge.s32 	%p190, %r206, %r3908;
	or.pred  	%p191, %p188, %p190;
	or.pred  	%p192, %p191, %p187;
	or.pred  	%p193, %p192, %p189;
	@%p193 bra 	$L__BB0_55;
	ld.global.nc.f32 	%f2125, [%rd4+88];
	ld.shared.f32 	%f2126, [%r105+88];
	sub.f32 	%f2127, %f2125, %f2126;
	setp.lt.f32 	%p194, %f2127, %f5136;
	selp.f32 	%f50, %f2127, %f5136, %p194;
	mov.f32 	%f5136, %f50;
$L__BB0_55:
	ld.param.u32 	%r3909, [memory_param_8];
	ld.param.u32 	%r2881, [memory_param_7];
	ld.param.u32 	%r1855, [memory_param_6];
	ld.param.u32 	%r831, [memory_param_5];
	setp.ge.s32 	%p195, %r191, %r831;
	setp.ge.s32 	%p196, %r102, %r2881;
	add.s32 	%r207, %r11, 23;
	setp.ge.s32 	%p197, %r207, %r1855;
	add.s32 	%r208, %r4913, 23;
	setp.ge.s32 	%p198, %r208, %r3909;
	or.pred  	%p199, %p196, %p198;
	or.pred  	%p200, %p199, %p195;
	or.pred  	%p201, %p200, %p197;
	@%p201 bra 	$L__BB0_57;
	ld.global.nc.f32 	%f2128, [%rd4+92];
	ld.shared.f32 	%f2129, [%r105+92];
	sub.f32 	%f2130, %f2128, %f2129;
	setp.lt.f32 	%p202, %f2130, %f5136;
	selp.f32 	%f52, %f2130, %f5136, %p202;
	mov.f32 	%f5136, %f52;
$L__BB0_57:
	ld.param.u32 	%r3910, [memory_param_8];
	ld.param.u32 	%r2882, [memory_param_7];
	ld.param.u32 	%r1856, [memory_param_6];
	ld.param.u32 	%r832, [memory_param_5];
	setp.ge.s32 	%p203, %r191, %r832;
	setp.ge.s32 	%p204, %r102, %r2882;
	add.s32 	%r209, %r11, 24;
	setp.ge.s32 	%p205, %r209, %r1856;
	add.s32 	%r210, %r4913, 24;
	setp.ge.s32 	%p206, %r210, %r3910;
	or.pred  	%p207, %p204, %p206;
	or.pred  	%p208, %p207, %p203;
	or.pred  	%p209, %p208, %p205;
	@%p209 bra 	$L__BB0_59;
	ld.global.nc.f32 	%f2131, [%rd4+96];
	ld.shared.f32 	%f2132, [%r105+96];
	sub.f32 	%f2133, %f2131, %f2132;
	setp.lt.f32 	%p210, %f2133, %f5136;
	selp.f32 	%f54, %f2133, %f5136, %p210;
	mov.f32 	%f5136, %f54;
$L__BB0_59:
	ld.param.u32 	%r3911, [memory_param_8];
	ld.param.u32 	%r2883, [memory_param_7];
	ld.param.u32 	%r1857, [memory_param_6];
	ld.param.u32 	%r833, [memory_param_5];
	setp.ge.s32 	%p211, %r191, %r833;
	setp.ge.s32 	%p212, %r102, %r2883;
	setp.ge.s32 	%p213, %r44, %r1857;
	setp.ge.s32 	%p214, %r43, %r3911;
	or.pred  	%p215, %p212, %p214;
	or.pred  	%p216, %p215, %p211;
	or.pred  	%p217, %p216, %p213;
	@%p217 bra 	$L__BB0_61;
	ld.global.nc.f32 	%f2134, [%rd4+100];
	ld.shared.f32 	%f2135, [%r105+100];
	sub.f32 	%f2136, %f2134, %f2135;
	setp.lt.f32 	%p218, %f2136, %f5136;
	selp.f32 	%f56, %f2136, %f5136, %p218;
	mov.f32 	%f5136, %f56;
$L__BB0_61:
	ld.param.u32 	%r3912, [memory_param_8];
	ld.param.u32 	%r2884, [memory_param_7];
	ld.param.u32 	%r1858, [memory_param_6];
	ld.param.u32 	%r834, [memory_param_5];
	setp.ge.s32 	%p219, %r191, %r834;
	setp.ge.s32 	%p220, %r102, %r2884;
	setp.ge.s32 	%p221, %r46, %r1858;
	setp.ge.s32 	%p222, %r45, %r3912;
	or.pred  	%p223, %p220, %p222;
	or.pred  	%p224, %p223, %p219;
	or.pred  	%p225, %p224, %p221;
	@%p225 bra 	$L__BB0_63;
	ld.global.nc.f32 	%f2137, [%rd4+104];
	ld.shared.f32 	%f2138, [%r105+104];
	sub.f32 	%f2139, %f2137, %f2138;
	setp.lt.f32 	%p226, %f2139, %f5136;
	selp.f32 	%f58, %f2139, %f5136, %p226;
	mov.f32 	%f5136, %f58;
$L__BB0_63:
	ld.param.u32 	%r3913, [memory_param_8];
	ld.param.u32 	%r2885, [memory_param_7];
	ld.param.u32 	%r1859, [memory_param_6];
	ld.param.u32 	%r835, [memory_param_5];
	setp.ge.s32 	%p227, %r191, %r835;
	setp.ge.s32 	%p228, %r102, %r2885;
	setp.ge.s32 	%p229, %r48, %r1859;
	setp.ge.s32 	%p230, %r47, %r3913;
	or.pred  	%p231, %p228, %p230;
	or.pred  	%p232, %p231, %p227;
	or.pred  	%p233, %p232, %p229;
	@%p233 bra 	$L__BB0_65;
	ld.global.nc.f32 	%f2140, [%rd4+108];
	ld.shared.f32 	%f2141, [%r105+108];
	sub.f32 	%f2142, %f2140, %f2141;
	setp.lt.f32 	%p234, %f2142, %f5136;
	selp.f32 	%f60, %f2142, %f5136, %p234;
	mov.f32 	%f5136, %f60;
$L__BB0_65:
	ld.param.u32 	%r3914, [memory_param_8];
	ld.param.u32 	%r2886, [memory_param_7];
	ld.param.u32 	%r1860, [memory_param_6];
	ld.param.u32 	%r836, [memory_param_5];
	setp.ge.s32 	%p235, %r191, %r836;
	setp.ge.s32 	%p236, %r102, %r2886;
	setp.ge.s32 	%p237, %r50, %r1860;
	setp.ge.s32 	%p238, %r49, %r3914;
	or.pred  	%p239, %p236, %p238;
	or.pred  	%p240, %p239, %p235;
	or.pred  	%p241, %p240, %p237;
	@%p241 bra 	$L__BB0_67;
	ld.global.nc.f32 	%f2143, [%rd4+112];
	ld.shared.f32 	%f2144, [%r105+112];
	sub.f32 	%f2145, %f2143, %f2144;
	setp.lt.f32 	%p242, %f2145, %f5136;
	selp.f32 	%f62, %f2145, %f5136, %p242;
	mov.f32 	%f5136, %f62;
$L__BB0_67:
	ld.param.u32 	%r3915, [memory_param_8];
	ld.param.u32 	%r2887, [memory_param_7];
	ld.param.u32 	%r1861, [memory_param_6];
	ld.param.u32 	%r837, [memory_param_5];
	setp.ge.s32 	%p243, %r191, %r837;
	setp.ge.s32 	%p244, %r102, %r2887;
	setp.ge.s32 	%p245, %r52, %r1861;
	setp.ge.s32 	%p246, %r51, %r3915;
	or.pred  	%p247, %p244, %p246;
	or.pred  	%p248, %p247, %p243;
	or.pred  	%p249, %p248, %p245;
	@%p249 bra 	$L__BB0_69;
	ld.global.nc.f32 	%f2146, [%rd4+116];
	ld.shared.f32 	%f2147, [%r105+116];
	sub.f32 	%f2148, %f2146, %f2147;
	setp.lt.f32 	%p250, %f2148, %f5136;
	selp.f32 	%f64, %f2148, %f5136, %p250;
	mov.f32 	%f5136, %f64;
$L__BB0_69:
	ld.param.u32 	%r3916, [memory_param_8];
	ld.param.u32 	%r2888, [memory_param_7];
	ld.param.u32 	%r1862, [memory_param_6];
	ld.param.u32 	%r838, [memory_param_5];
	setp.ge.s32 	%p251, %r191, %r838;
	setp.ge.s32 	%p252, %r102, %r2888;
	setp.ge.s32 	%p253, %r54, %r1862;
	setp.ge.s32 	%p254, %r53, %r3916;
	or.pred  	%p255, %p252, %p254;
	or.pred  	%p256, %p255, %p251;
	or.pred  	%p257, %p256, %p253;
	@%p257 bra 	$L__BB0_71;
	ld.global.nc.f32 	%f2149, [%rd4+120];
	ld.shared.f32 	%f2150, [%r105+120];
	sub.f32 	%f2151, %f2149, %f2150;
	setp.lt.f32 	%p258, %f2151, %f5136;
	selp.f32 	%f66, %f2151, %f5136, %p258;
	mov.f32 	%f5136, %f66;
$L__BB0_71:
	ld.param.u32 	%r3917, [memory_param_8];
	ld.param.u32 	%r2889, [memory_param_7];
	ld.param.u32 	%r1863, [memory_param_6];
	ld.param.u32 	%r839, [memory_param_5];
	setp.ge.s32 	%p259, %r191, %r839;
	setp.ge.s32 	%p260, %r102, %r2889;
	setp.ge.s32 	%p261, %r56, %r1863;
	setp.ge.s32 	%p262, %r55, %r3917;
	or.pred  	%p263, %p260, %p262;
	or.pred  	%p264, %p263, %p259;
	or.pred  	%p265, %p264, %p261;
	@%p265 bra 	$L__BB0_73;
	ld.global.nc.f32 	%f2152, [%rd4+124];
	ld.shared.f32 	%f2153, [%r105+124];
	sub.f32 	%f2154, %f2152, %f2153;
	setp.lt.f32 	%p266, %f2154, %f5136;
	selp.f32 	%f68, %f2154, %f5136, %p266;
	mov.f32 	%f5136, %f68;
$L__BB0_73:
	ld.param.u32 	%r3918, [memory_param_8];
	ld.param.u32 	%r2890, [memory_param_7];
	ld.param.u32 	%r1864, [memory_param_6];
	ld.param.u32 	%r840, [memory_param_5];
	setp.ge.s32 	%p267, %r191, %r840;
	setp.ge.s32 	%p268, %r102, %r2890;
	setp.ge.s32 	%p269, %r58, %r1864;
	setp.ge.s32 	%p270, %r57, %r3918;
	or.pred  	%p271, %p268, %p270;
	or.pred  	%p272, %p271, %p267;
	or.pred  	%p273, %p272, %p269;
	@%p273 bra 	$L__BB0_75;
	ld.global.nc.f32 	%f2155, [%rd4+128];
	ld.shared.f32 	%f2156, [%r105+128];
	sub.f32 	%f2157, %f2155, %f2156;
	setp.lt.f32 	%p274, %f2157, %f5136;
	selp.f32 	%f70, %f2157, %f5136, %p274;
	mov.f32 	%f5136, %f70;
$L__BB0_75:
	ld.param.u32 	%r3919, [memory_param_8];
	ld.param.u32 	%r2891, [memory_param_7];
	ld.param.u32 	%r1865, [memory_param_6];
	ld.param.u32 	%r841, [memory_param_5];
	setp.ge.s32 	%p275, %r191, %r841;
	setp.ge.s32 	%p276, %r102, %r2891;
	setp.ge.s32 	%p277, %r60, %r1865;
	setp.ge.s32 	%p278, %r59, %r3919;
	or.pred  	%p279, %p276, %p278;
	or.pred  	%p280, %p279, %p275;
	or.pred  	%p281, %p280, %p277;
	@%p281 bra 	$L__BB0_77;
	ld.global.nc.f32 	%f2158, [%rd4+132];
	ld.shared.f32 	%f2159, [%r105+132];
	sub.f32 	%f2160, %f2158, %f2159;
	setp.lt.f32 	%p282, %f2160, %f5136;
	selp.f32 	%f72, %f2160, %f5136, %p282;
	mov.f32 	%f5136, %f72;
$L__BB0_77:
	ld.param.u32 	%r3920, [memory_param_8];
	ld.param.u32 	%r2892, [memory_param_7];
	ld.param.u32 	%r1866, [memory_param_6];
	ld.param.u32 	%r842, [memory_param_5];
	setp.ge.s32 	%p283, %r191, %r842;
	setp.ge.s32 	%p284, %r102, %r2892;
	setp.ge.s32 	%p285, %r62, %r1866;
	setp.ge.s32 	%p286, %r61, %r3920;
	or.pred  	%p287, %p284, %p286;
	or.pred  	%p288, %p287, %p283;
	or.pred  	%p289, %p288, %p285;
	@%p289 bra 	$L__BB0_79;
	ld.global.nc.f32 	%f2161, [%rd4+136];
	ld.shared.f32 	%f2162, [%r105+136];
	sub.f32 	%f2163, %f2161, %f2162;
	setp.lt.f32 	%p290, %f2163, %f5136;
	selp.f32 	%f74, %f2163, %f5136, %p290;
	mov.f32 	%f5136, %f74;
$L__BB0_79:
	ld.param.u32 	%r3921, [memory_param_8];
	ld.param.u32 	%r2893, [memory_param_7];
	ld.param.u32 	%r1867, [memory_param_6];
	ld.param.u32 	%r843, [memory_param_5];
	setp.ge.s32 	%p291, %r191, %r843;
	setp.ge.s32 	%p292, %r102, %r2893;
	setp.ge.s32 	%p293, %r64, %r1867;
	setp.ge.s32 	%p294, %r63, %r3921;
	or.pred  	%p295, %p292, %p294;
	or.pred  	%p296, %p295, %p291;
	or.pred  	%p297, %p296, %p293;
	@%p297 bra 	$L__BB0_81;
	ld.global.nc.f32 	%f2164, [%rd4+140];
	ld.shared.f32 	%f2165, [%r105+140];
	sub.f32 	%f2166, %f2164, %f2165;
	setp.lt.f32 	%p298, %f2166, %f5136;
	selp.f32 	%f76, %f2166, %f5136, %p298;
	mov.f32 	%f5136, %f76;
$L__BB0_81:
	ld.param.u32 	%r3922, [memory_param_8];
	ld.param.u32 	%r2894, [memory_param_7];
	ld.param.u32 	%r1868, [memory_param_6];
	ld.param.u32 	%r844, [memory_param_5];
	setp.ge.s32 	%p299, %r191, %r844;
	setp.ge.s32 	%p300, %r102, %r2894;
	setp.ge.s32 	%p301, %r66, %r1868;
	setp.ge.s32 	%p302, %r65, %r3922;
	or.pred  	%p303, %p300, %p302;
	or.pred  	%p304, %p303, %p299;
	or.pred  	%p305, %p304, %p301;
	@%p305 bra 	$L__BB0_83;
	ld.global.nc.f32 	%f2167, [%rd4+144];
	ld.shared.f32 	%f2168, [%r105+144];
	sub.f32 	%f2169, %f2167, %f2168;
	setp.lt.f32 	%p306, %f2169, %f5136;
	selp.f32 	%f78, %f2169, %f5136, %p306;
	mov.f32 	%f5136, %f78;
$L__BB0_83:
	ld.param.u32 	%r3923, [memory_param_8];
	ld.param.u32 	%r2895, [memory_param_7];
	ld.param.u32 	%r1869, [memory_param_6];
	ld.param.u32 	%r845, [memory_param_5];
	setp.ge.s32 	%p307, %r191, %r845;
	setp.ge.s32 	%p308, %r102, %r2895;
	setp.ge.s32 	%p309, %r68, %r1869;
	setp.ge.s32 	%p310, %r67, %r3923;
	or.pred  	%p311, %p308, %p310;
	or.pred  	%p312, %p311, %p307;
	or.pred  	%p313, %p312, %p309;
	@%p313 bra 	$L__BB0_85;
	ld.global.nc.f32 	%f2170, [%rd4+148];
	ld.shared.f32 	%f2171, [%r105+148];
	sub.f32 	%f2172, %f2170, %f2171;
	setp.lt.f32 	%p314, %f2172, %f5136;
	selp.f32 	%f80, %f2172, %f5136, %p314;
	mov.f32 	%f5136, %f80;
$L__BB0_85:
	ld.param.u32 	%r3924, [memory_param_8];
	ld.param.u32 	%r2896, [memory_param_7];
	ld.param.u32 	%r1870, [memory_param_6];
	ld.param.u32 	%r846, [memory_param_5];
	setp.ge.s32 	%p315, %r191, %r846;
	setp.ge.s32 	%p316, %r102, %r2896;
	setp.ge.s32 	%p317, %r70, %r1870;
	setp.ge.s32 	%p318, %r69, %r3924;
	or.pred  	%p319, %p316, %p318;
	or.pred  	%p320, %p319, %p315;
	or.pred  	%p321, %p320, %p317;
	@%p321 bra 	$L__BB0_87;
	ld.global.nc.f32 	%f2173, [%rd4+152];
	ld.shared.f32 	%f2174, [%r105+152];
	sub.f32 	%f2175, %f2173, %f2174;
	setp.lt.f32 	%p322, %f2175, %f5136;
	selp.f32 	%f82, %f2175, %f5136, %p322;
	mov.f32 	%f5136, %f82;
$L__BB0_87:
	ld.param.u32 	%r3925, [memory_param_8];
	ld.param.u32 	%r2897, [memory_param_7];
	ld.param.u32 	%r1871, [memory_param_6];
	ld.param.u32 	%r847, [memory_param_5];
	setp.ge.s32 	%p323, %r191, %r847;
	setp.ge.s32 	%p324, %r102, %r2897;
	setp.ge.s32 	%p325, %r72, %r1871;
	setp.ge.s32 	%p326, %r71, %r3925;
	or.pred  	%p327, %p324, %p326;
	or.pred  	%p328, %p327, %p323;
	or.pred  	%p329, %p328, %p325;
	@%p329 bra 	$L__BB0_89;
	ld.global.nc.f32 	%f2176, [%rd4+156];
	ld.shared.f32 	%f2177, [%r105+156];
	sub.f32 	%f2178, %f2176, %f2177;
	setp.lt.f32 	%p330, %f2178, %f5136;
	selp.f32 	%f84, %f2178, %f5136, %p330;
	mov.f32 	%f5136, %f84;
$L__BB0_89:
	ld.param.u32 	%r3926, [memory_param_8];
	ld.param.u32 	%r2898, [memory_param_7];
	ld.param.u32 	%r1872, [memory_param_6];
	ld.param.u32 	%r848, [memory_param_5];
	setp.ge.s32 	%p331, %r191, %r848;
	setp.ge.s32 	%p332, %r102, %r2898;
	setp.ge.s32 	%p333, %r74, %r1872;
	setp.ge.s32 	%p334, %r73, %r3926;
	or.pred  	%p335, %p332, %p334;
	or.pred  	%p336, %p335, %p331;
	or.pred  	%p337, %p336, %p333;
	@%p337 bra 	$L__BB0_91;
	ld.global.nc.f32 	%f2179, [%rd4+160];
	ld.shared.f32 	%f2180, [%r105+160];
	sub.f32 	%f2181, %f2179, %f2180;
	setp.lt.f32 	%p338, %f2181, %f5136;
	selp.f32 	%f86, %f2181, %f5136, %p338;
	mov.f32 	%f5136, %f86;
$L__BB0_91:
	ld.param.u32 	%r3927, [memory_param_8];
	ld.param.u32 	%r2899, [memory_param_7];
	ld.param.u32 	%r1873, [memory_param_6];
	ld.param.u32 	%r849, [memory_param_5];
	setp.ge.s32 	%p339, %r191, %r849;
	setp.ge.s32 	%p340, %r102, %r2899;
	setp.ge.s32 	%p341, %r76, %r1873;
	setp.ge.s32 	%p342, %r75, %r3927;
	or.pred  	%p343, %p340, %p342;
	or.pred  	%p344, %p343, %p339;
	or.pred  	%p345, %p344, %p341;
	@%p345 bra 	$L__BB0_93;
	ld.global.nc.f32 	%f2182, [%rd4+164];
	ld.shared.f32 	%f2183, [%r105+164];
	sub.f32 	%f2184, %f2182, %f2183;
	setp.lt.f32 	%p346, %f2184, %f5136;
	selp.f32 	%f88, %f2184, %f5136, %p346;
	mov.f32 	%f5136, %f88;
$L__BB0_93:
	ld.param.u32 	%r3928, [memory_param_8];
	ld.param.u32 	%r2900, [memory_param_7];
	ld.param.u32 	%r1874, [memory_param_6];
	ld.param.u32 	%r850, [memory_param_5];
	setp.ge.s32 	%p347, %r191, %r850;
	setp.ge.s32 	%p348, %r102, %r2900;
	setp.ge.s32 	%p349, %r78, %r1874;
	setp.ge.s32 	%p350, %r77, %r3928;
	or.pred  	%p351, %p348, %p350;
	or.pred  	%p352, %p351, %p347;
	or.pred  	%p353, %p352, %p349;
	@%p353 bra 	$L__BB0_95;
	ld.global.nc.f32 	%f2185, [%rd4+168];
	ld.shared.f32 	%f2186, [%r105+168];
	sub.f32 	%f2187, %f2185, %f2186;
	setp.lt.f32 	%p354, %f2187, %f5136;
	selp.f32 	%f90, %f2187, %f5136, %p354;
	mov.f32 	%f5136, %f90;
$L__BB0_95:
	ld.param.u32 	%r3929, [memory_param_8];
	ld.param.u32 	%r2901, [memory_param_7];
	ld.param.u32 	%r1875, [memory_param_6];
	ld.param.u32 	%r851, [memory_param_5];
	setp.ge.s32 	%p355, %r191, %r851;
	setp.ge.s32 	%p356, %r102, %r2901;
	setp.ge.s32 	%p357, %r80, %r1875;
	setp.ge.s32 	%p358, %r79, %r3929;
	or.pred  	%p359, %p356, %p358;
	or.pred  	%p360, %p359, %p355;
	or.pred  	%p361, %p360, %p357;
	@%p361 bra 	$L__BB0_97;
	ld.global.nc.f32 	%f2188, [%rd4+172];
	ld.shared.f32 	%f2189, [%r105+172];
	sub.f32 	%f2190, %f2188, %f2189;
	setp.lt.f32 	%p362, %f2190, %f5136;
	selp.f32 	%f92, %f2190, %f5136, %p362;
	mov.f32 	%f5136, %f92;
$L__BB0_97:
	ld.param.u32 	%r3930, [memory_param_8];
	ld.param.u32 	%r2902, [memory_param_7];
	ld.param.u32 	%r1876, [memory_param_6];
	ld.param.u32 	%r852, [memory_param_5];
	setp.ge.s32 	%p363, %r191, %r852;
	setp.ge.s32 	%p364, %r102, %r2902;
	setp.ge.s32 	%p365, %r82, %r1876;
	setp.ge.s32 	%p366, %r81, %r3930;
	or.pred  	%p367, %p364, %p366;
	or.pred  	%p368, %p367, %p363;
	or.pred  	%p369, %p368, %p365;
	@%p369 bra 	$L__BB0_99;
	ld.global.nc.f32 	%f2191, [%rd4+176];
	ld.shared.f32 	%f2192, [%r105+176];
	sub.f32 	%f2193, %f2191, %f2192;
	setp.lt.f32 	%p370, %f2193, %f5136;
	selp.f32 	%f94, %f2193, %f5136, %p370;
	mov.f32 	%f5136, %f94;
$L__BB0_99:
	ld.param.u32 	%r3931, [memory_param_8];
	ld.param.u32 	%r2903, [memory_param_7];
	ld.param.u32 	%r1877, [memory_param_6];
	ld.param.u32 	%r853, [memory_param_5];
	setp.ge.s32 	%p371, %r191, %r853;
	setp.ge.s32 	%p372, %r102, %r2903;
	setp.ge.s32 	%p373, %r84, %r1877;
	setp.ge.s32 	%p374, %r83, %r3931;
	or.pred  	%p375, %p372, %p374;
	or.pred  	%p376, %p375, %p371;
	or.pred  	%p377, %p376, %p373;
	@%p377 bra 	$L__BB0_101;
	ld.global.nc.f32 	%f2194, [%rd4+180];
	ld.shared.f32 	%f2195, [%r105+180];
	sub.f32 	%f2196, %f2194, %f2195;
	setp.lt.f32 	%p378, %f2196, %f5136;
	selp.f32 	%f96, %f2196, %f5136, %p378;
	mov.f32 	%f5136, %f96;
$L__BB0_101:
	ld.param.u32 	%r3932, [memory_param_8];
	ld.param.u32 	%r2904, [memory_param_7];
	ld.param.u32 	%r1878, [memory_param_6];
	ld.param.u32 	%r854, [memory_param_5];
	setp.ge.s32 	%p379, %r191, %r854;
	setp.ge.s32 	%p380, %r102, %r2904;
	setp.ge.s32 	%p381, %r86, %r1878;
	setp.ge.s32 	%p382, %r85, %r3932;
	or.pred  	%p383, %p380, %p382;
	or.pred  	%p384, %p383, %p379;
	or.pred  	%p385, %p384, %p381;
	@%p385 bra 	$L__BB0_103;
	ld.global.nc.f32 	%f2197, [%rd4+184];
	ld.shared.f32 	%f2198, [%r105+184];
	sub.f32 	%f2199, %f2197, %f2198;
	setp.lt.f32 	%p386, %f2199, %f5136;
	selp.f32 	%f98, %f2199, %f5136, %p386;
	mov.f32 	%f5136, %f98;
$L__BB0_103:
	ld.param.u32 	%r3933, [memory_param_8];
	ld.param.u32 	%r2905, [memory_param_7];
	ld.param.u32 	%r1879, [memory_param_6];
	ld.param.u32 	%r855, [memory_param_5];
	setp.ge.s32 	%p387, %r191, %r855;
	setp.ge.s32 	%p388, %r102, %r2905;
	add.s32 	%r211, %r11, 47;
	setp.ge.s32 	%p389, %r211, %r1879;
	add.s32 	%r212, %r4913, 47;
	setp.ge.s32 	%p390, %r212, %r3933;
	or.pred  	%p391, %p388, %p390;
	or.pred  	%p392, %p391, %p387;
	or.pred  	%p393, %p392, %p389;
	@%p393 bra 	$L__BB0_105;
	ld.global.nc.f32 	%f2200, [%rd4+188];
	ld.shared.f32 	%f2201, [%r105+188];
	sub.f32 	%f2202, %f2200, %f2201;
	setp.lt.f32 	%p394, %f2202, %f5136;
	selp.f32 	%f100, %f2202, %f5136, %p394;
	mov.f32 	%f5136, %f100;
$L__BB0_105:
	ld.param.u32 	%r3934, [memory_param_8];
	ld.param.u32 	%r2906, [memory_param_7];
	ld.param.u32 	%r1880, [memory_param_6];
	ld.param.u32 	%r856, [memory_param_5];
	setp.ge.s32 	%p395, %r191, %r856;
	setp.ge.s32 	%p396, %r102, %r2906;
	add.s32 	%r213, %r11, 48;
	setp.ge.s32 	%p397, %r213, %r1880;
	add.s32 	%r214, %r4913, 48;
	setp.ge.s32 	%p398, %r214, %r3934;
	or.pred  	%p399, %p396, %p398;
	or.pred  	%p400, %p399, %p395;
	or.pred  	%p401, %p400, %p397;
	@%p401 bra 	$L__BB0_107;
	ld.global.nc.f32 	%f2203, [%rd4+192];
	ld.shared.f32 	%f2204, [%r105+192];
	sub.f32 	%f2205, %f2203, %f2204;
	setp.lt.f32 	%p402, %f2205, %f5136;
	selp.f32 	%f102, %f2205, %f5136, %p402;
	mov.f32 	%f5136, %f102;
$L__BB0_107:
	ld.param.u32 	%r3935, [memory_param_8];
	ld.param.u32 	%r2907, [memory_param_7];
	ld.param.u32 	%r1881, [memory_param_6];
	ld.param.u32 	%r857, [memory_param_5];
	setp.ge.s32 	%p403, %r191, %r857;
	setp.ge.s32 	%p404, %r102, %r2907;
	add.s32 	%r215, %r11, 49;
	setp.ge.s32 	%p405, %r215, %r1881;
	add.s32 	%r216, %r4913, 49;
	setp.ge.s32 	%p406, %r216, %r3935;
	or.pred  	%p407, %p404, %p406;
	or.pred  	%p408, %p407, %p403;
	or.pred  	%p409, %p408, %p405;
	@%p409 bra 	$L__BB0_109;
	ld.global.nc.f32 	%f2206, [%rd4+196];
	ld.shared.f32 	%f2207, [%r105+196];
	sub.f32 	%f2208, %f2206, %f2207;
	setp.lt.f32 	%p410, %f2208, %f5136;
	selp.f32 	%f104, %f2208, %f5136, %p410;
	mov.f32 	%f5136, %f104;
$L__BB0_109:
	ld.param.u32 	%r3936, [memory_param_8];
	ld.param.u32 	%r2908, [memory_param_7];
	ld.param.u32 	%r1882, [memory_param_6];
	ld.param.u32 	%r858, [memory_param_5];
	setp.ge.s32 	%p411, %r191, %r858;
	setp.ge.s32 	%p412, %r102, %r2908;
	add.s32 	%r217, %r11, 50;
	setp.ge.s32 	%p413, %r217, %r1882;
	add.s32 	%r218, %r4913, 50;
	setp.ge.s32 	%p414, %r218, %r3936;
	or.pred  	%p415, %p412, %p414;
	or.pred  	%p416, %p415, %p411;
	or.pred  	%p417, %p416, %p413;
	@%p417 bra 	$L__BB0_111;
	ld.global.nc.f32 	%f2209, [%rd4+200];
	ld.shared.f32 	%f2210, [%r105+200];
	sub.f32 	%f2211, %f2209, %f2210;
	setp.lt.f32 	%p418, %f2211, %f5136;
	selp.f32 	%f106, %f2211, %f5136, %p418;
	mov.f32 	%f5136, %f106;
$L__BB0_111:
	ld.param.u32 	%r3937, [memory_param_8];
	ld.param.u32 	%r2909, [memory_param_7];
	ld.param.u32 	%r1883, [memory_param_6];
	ld.param.u32 	%r859, [memory_param_5];
	setp.ge.s32 	%p419, %r191, %r859;
	setp.ge.s32 	%p420, %r102, %r2909;
	add.s32 	%r219, %r11, 51;
	setp.ge.s32 	%p421, %r219, %r1883;
	add.s32 	%r220, %r4913, 51;
	setp.ge.s32 	%p422, %r220, %r3937;
	or.pred  	%p423, %p420, %p422;
	or.pred  	%p424, %p423, %p419;
	or.pred  	%p425, %p424, %p421;
	@%p425 bra 	$L__BB0_113;
	ld.global.nc.f32 	%f2212, [%rd4+204];
	ld.shared.f32 	%f2213, [%r105+204];
	sub.f32 	%f2214, %f2212, %f2213;
	setp.lt.f32 	%p426, %f2214, %f5136;
	selp.f32 	%f108, %f2214, %f5136, %p426;
	mov.f32 	%f5136, %f108;
$L__BB0_113:
	ld.param.u32 	%r3938, [memory_param_8];
	ld.param.u32 	%r2910, [memory_param_7];
	ld.param.u32 	%r1884, [memory_param_6];
	ld.param.u32 	%r860, [memory_param_5];
	setp.ge.s32 	%p427, %r191, %r860;
	setp.ge.s32 	%p428, %r102, %r2910;
	add.s32 	%r221, %r11, 52;
	setp.ge.s32 	%p429, %r221, %r1884;
	add.s32 	%r222, %r4913, 52;
	setp.ge.s32 	%p430, %r222, %r3938;
	or.pred  	%p431, %p428, %p430;
	or.pred  	%p432, %p431, %p427;
	or.pred  	%p433, %p432, %p429;
	@%p433 bra 	$L__BB0_115;
	ld.global.nc.f32 	%f2215, [%rd4+208];
	ld.shared.f32 	%f2216, [%r105+208];
	sub.f32 	%f2217, %f2215, %f2216;
	setp.lt.f32 	%p434, %f2217, %f5136;
	selp.f32 	%f110, %f2217, %f5136, %p434;
	mov.f32 	%f5136, %f110;
$L__BB0_115:
	ld.param.u32 	%r3939, [memory_param_8];
	ld.param.u32 	%r2911, [memory_param_7];
	ld.param.u32 	%r1885, [memory_param_6];
	ld.param.u32 	%r861, [memory_param_5];
	setp.ge.s32 	%p435, %r191, %r861;
	setp.ge.s32 	%p436, %r102, %r2911;
	add.s32 	%r223, %r11, 53;
	setp.ge.s32 	%p437, %r223, %r1885;
	add.s32 	%r224, %r4913, 53;
	setp.ge.s32 	%p438, %r224, %r3939;
	or.pred  	%p439, %p436, %p438;
	or.pred  	%p440, %p439, %p435;
	or.pred  	%p441, %p440, %p437;
	@%p441 bra 	$L__BB0_117;
	ld.global.nc.f32 	%f2218, [%rd4+212];
	ld.shared.f32 	%f2219, [%r105+212];
	sub.f32 	%f2220, %f2218, %f2219;
	setp.lt.f32 	%p442, %f2220, %f5136;
	selp.f32 	%f112, %f2220, %f5136, %p442;
	mov.f32 	%f5136, %f112;
$L__BB0_117:
	ld.param.u32 	%r3940, [memory_param_8];
	ld.param.u32 	%r2912, [memory_param_7];
	ld.param.u32 	%r1886, [memory_param_6];
	ld.param.u32 	%r862, [memory_param_5];
	setp.ge.s32 	%p443, %r191, %r862;
	setp.ge.s32 	%p444, %r102, %r2912;
	add.s32 	%r225, %r11, 54;
	setp.ge.s32 	%p445, %r225, %r1886;
	add.s32 	%r226, %r4913, 54;
	setp.ge.s32 	%p446, %r226, %r3940;
	or.pred  	%p447, %p444, %p446;
	or.pred  	%p448, %p447, %p443;
	or.pred  	%p449, %p448, %p445;
	@%p449 bra 	$L__BB0_119;
	ld.global.nc.f32 	%f2221, [%rd4+216];
	ld.shared.f32 	%f2222, [%r105+216];
	sub.f32 	%f2223, %f2221, %f2222;
	setp.lt.f32 	%p450, %f2223, %f5136;
	selp.f32 	%f114, %f2223, %f5136, %p450;
	mov.f32 	%f5136, %f114;
$L__BB0_119:
	ld.param.u32 	%r3941, [memory_param_8];
	ld.param.u32 	%r2913, [memory_param_7];
	ld.param.u32 	%r1887, [memory_param_6];
	ld.param.u32 	%r863, [memory_param_5];
	setp.ge.s32 	%p451, %r191, %r863;
	setp.ge.s32 	%p452, %r102, %r2913;
	add.s32 	%r227, %r11, 55;
	setp.ge.s32 	%p453, %r227, %r1887;
	add.s32 	%r228, %r4913, 55;
	setp.ge.s32 	%p454, %r228, %r3941;
	or.pred  	%p455, %p452, %p454;
	or.pred  	%p456, %p455, %p451;
	or.pred  	%p457, %p456, %p453;
	@%p457 bra 	$L__BB0_121;
	ld.global.nc.f32 	%f2224, [%rd4+220];
	ld.shared.f32 	%f2225, [%r105+220];
	sub.f32 	%f2226, %f2224, %f2225;
	setp.lt.f32 	%p458, %f2226, %f5136;
	selp.f32 	%f116, %f2226, %f5136, %p458;
	mov.f32 	%f5136, %f116;
$L__BB0_121:
	ld.param.u32 	%r3942, [memory_param_8];
	ld.param.u32 	%r2914, [memory_param_7];
	ld.param.u32 	%r1888, [memory_param_6];
	ld.param.u32 	%r864, [memory_param_5];
	setp.ge.s32 	%p459, %r191, %r864;
	setp.ge.s32 	%p460, %r102, %r2914;
	add.s32 	%r229, %r11, 56;
	setp.ge.s32 	%p461, %r229, %r1888;
	add.s32 	%r230, %r4913, 56;
	setp.ge.s32 	%p462, %r230, %r3942;
	or.pred  	%p463, %p460, %p462;
	or.pred  	%p464, %p463, %p459;
	or.pred  	%p465, %p464, %p461;
	@%p465 bra 	$L__BB0_123;
	ld.global.nc.f32 	%f2227, [%rd4+224];
	ld.shared.f32 	%f2228, [%r105+224];
	sub.f32 	%f2229, %f2227, %f2228;
	setp.lt.f32 	%p466, %f2229, %f5136;
	selp.f32 	%f118, %f2229, %f5136, %p466;
	mov.f32 	%f5136, %f118;
$L__BB0_123:
	ld.param.u32 	%r3943, [memory_param_8];
	ld.param.u32 	%r2915, [memory_param_7];
	ld.param.u32 	%r1889, [memory_param_6];
	ld.param.u32 	%r865, [memory_param_5];
	setp.ge.s32 	%p467, %r191, %r865;
	setp.ge.s32 	%p468, %r102, %r2915;
	setp.ge.s32 	%p469, %r88, %r1889;
	setp.ge.s32 	%p470, %r87, %r3943;
	or.pred  	%p471, %p468, %p470;
	or.pred  	%p472, %p471, %p467;
	or.pred  	%p473, %p472, %p469;
	@%p473 bra 	$L__BB0_125;
	ld.global.nc.f32 	%f2230, [%rd4+228];
	ld.shared.f32 	%f2231, [%r105+228];
	sub.f32 	%f2232, %f2230, %f2231;
	setp.lt.f32 	%p474, %f2232, %f5136;
	selp.f32 	%f120, %f2232, %f5136, %p474;
	mov.f32 	%f5136, %f120;
$L__BB0_125:
	ld.param.u32 	%r3944, [memory_param_8];
	ld.param.u32 	%r2916, [memory_param_7];
	ld.param.u32 	%r1890, [memory_param_6];
	ld.param.u32 	%r866, [memory_param_5];
	setp.ge.s32 	%p475, %r191, %r866;
	setp.ge.s32 	%p476, %r102, %r2916;
	setp.ge.s32 	%p477, %r90, %r1890;
	setp.ge.s32 	%p478, %r89, %r3944;
	or.pred  	%p479, %p476, %p478;
	or.pred  	%p480, %p479, %p475;
	or.pred  	%p481, %p480, %p477;
	@%p481 bra 	$L__BB0_127;
	ld.global.nc.f32 	%f2233, [%rd4+232];
	ld.shared.f32 	%f2234, [%r105+232];
	sub.f32 	%f2235, %f2233, %f2234;
	setp.lt.f32 	%p482, %f2235, %f5136;
	selp.f32 	%f122, %f2235, %f5136, %p482;
	mov.f32 	%f5136, %f122;
$L__BB0_127:
	ld.param.u32 	%r3945, [memory_param_8];
	ld.param.u32 	%r2917, [memory_param_7];
	ld.param.u32 	%r1891, [memory_param_6];
	ld.param.u32 	%r867, [memory_param_5];
	setp.ge.s32 	%p483, %r191, %r867;
	setp.ge.s32 	%p484, %r102, %r2917;
	setp.ge.s32 	%p485, %r92, %r1891;
	setp.ge.s32 	%p486, %r91, %r3945;
	or.pred  	%p487, %p484, %p486;
	or.pred  	%p488, %p487, %p483;
	or.pred  	%p489, %p488, %p485;
	@%p489 bra 	$L__BB0_129;
	ld.global.nc.f32 	%f2236, [%rd4+236];
	ld.shared.f32 	%f2237, [%r105+236];
	sub.f32 	%f2238, %f2236, %f2237;
	setp.lt.f32 	%p490, %f2238, %f5136;
	selp.f32 	%f124, %f2238, %f5136, %p490;
	mov.f32 	%f5136, %f124;
$L__BB0_129:
	ld.param.u32 	%r3946, [memory_param_8];
	ld.param.u32 	%r2918, [memory_param_7];
	ld.param.u32 	%r1892, [memory_param_6];
	ld.param.u32 	%r868, [memory_param_5];
	setp.ge.s32 	%p491, %r191, %r868;
	setp.ge.s32 	%p492, %r102, %r2918;
	setp.ge.s32 	%p493, %r94, %r1892;
	setp.ge.s32 	%p494, %r93, %r3946;
	or.pred  	%p495, %p492, %p494;
	or.pred  	%p496, %p495, %p491;
	or.pred  	%p497, %p496, %p493;
	@%p497 bra 	$L__BB0_131;
	ld.global.nc.f32 	%f2239, [%rd4+240];
	ld.shared.f32 	%f2240, [%r105+240];
	sub.f32 	%f2241, %f2239, %f2240;
	setp.lt.f32 	%p498, %f2241, %f5136;
	selp.f32 	%f126, %f2241, %f5136, %p498;
	mov.f32 	%f5136, %f126;
$L__BB0_131:
	ld.param.u32 	%r3947, [memory_param_8];
	ld.param.u32 	%r2919, [memory_param_7];
	ld.param.u32 	%r1893, [memory_param_6];
	ld.param.u32 	%r869, [memory_param_5];
	setp.ge.s32 	%p499, %r191, %r869;
	setp.ge.s32 	%p500, %r102, %r2919;
	setp.ge.s32 	%p501, %r96, %r1893;
	setp.ge.s32 	%p502, %r95, %r3947;
	or.pred  	%p503, %p500, %p502;
	or.pred  	%p504, %p503, %p499;
	or.pred  	%p505, %p504, %p501;
	@%p505 bra 	$L__BB0_133;
	ld.global.nc.f32 	%f2242, [%rd4+244];
	ld.shared.f32 	%f2243, [%r105+244];
	sub.f32 	%f2244, %f2242, %f2243;
	setp.lt.f32 	%p506, %f2244, %f5136;
	selp.f32 	%f128, %f2244, %f5136, %p506;
	mov.f32 	%f5136, %f128;
$L__BB0_133:
	ld.param.u32 	%r3948, [memory_param_8];
	ld.param.u32 	%r2920, [memory_param_7];
	ld.param.u32 	%r1894, [memory_param_6];
	ld.param.u32 	%r870, [memory_param_5];
	setp.ge.s32 	%p507, %r191, %r870;
	setp.ge.s32 	%p508, %r102, %r2920;
	setp.ge.s32 	%p509, %r98, %r1894;
	setp.ge.s32 	%p510, %r97, %r3948;
	or.pred  	%p511, %p508, %p510;
	or.pred  	%p512, %p511, %p507;
	or.pred  	%p513, %p512, %p509;
	@%p513 bra 	$L__BB0_135;
	ld.global.nc.f32 	%f2245, [%rd4+248];
	ld.shared.f32 	%f2246, [%r105+248];
	sub.f32 	%f2247, %f2245, %f2246;
	setp.lt.f32 	%p514, %f2247, %f5136;
	selp.f32 	%f130, %f2247, %f5136, %p514;
	mov.f32 	%f5136, %f130;
$L__BB0_135:
	ld.param.u32 	%r3949, [memory_param_8];
	ld.param.u32 	%r2921, [memory_param_7];
	ld.param.u32 	%r1895, [memory_param_6];
	ld.param.u32 	%r871, [memory_param_5];
	setp.ge.s32 	%p515, %r191, %r871;
	setp.ge.s32 	%p516, %r102, %r2921;
	setp.ge.s32 	%p517, %r100, %r1895;
	setp.ge.s32 	%p518, %r99, %r3949;
	or.pred  	%p519, %p516, %p518;
	or.pred  	%p520, %p519, %p515;
	or.pred  	%p521, %p520, %p517;
	@%p521 bra 	$L__BB0_137;
	ld.global.nc.f32 	%f2248, [%rd4+252];
	ld.shared.f32 	%f2249, [%r105+252];
	sub.f32 	%f2250, %f2248, %f2249;
	setp.lt.f32 	%p522, %f2250, %f5136;
	selp.f32 	%f132, %f2250, %f5136, %p522;
	mov.f32 	%f5136, %f132;
$L__BB0_137:
	ld.param.u32 	%r3950, [memory_param_8];
	ld.param.u32 	%r2922, [memory_param_7];
	ld.param.u32 	%r1896, [memory_param_6];
	ld.param.u32 	%r872, [memory_param_5];
	setp.ge.s32 	%p523, %r11, %r1896;
	setp.ge.s32 	%p524, %r4913, %r3950;
	add.s32 	%r106, %r102, 1;
	setp.ge.s32 	%p525, %r106, %r2922;
	add.s32 	%r107, %r191, 1;
	setp.ge.s32 	%p526, %r107, %r872;
	mad.lo.s32 	%r108, %r1896, %r191, %r1896;
	or.pred  	%p527, %p525, %p524;
	or.pred  	%p528, %p527, %p526;
	or.pred  	%p529, %p528, %p523;
	@%p529 bra 	$L__BB0_139;
	add.s32 	%r231, %r11, %r108;
	mul.wide.s32 	%rd37, %r231, 4;
	add.s64 	%rd38, %rd2, %rd37;
	ld.global.nc.f32 	%f2251, [%rd38];
	ld.shared.f32 	%f2252, [%r105+260];
	sub.f32 	%f2253, %f2251, %f2252;
	setp.lt.f32 	%p530, %f2253, %f5136;
	selp.f32 	%f134, %f2253, %f5136, %p530;
	mov.f32 	%f5136, %f134;
$L__BB0_139:
	ld.param.u32 	%r3951, [memory_param_8];
	ld.param.u32 	%r2923, [memory_param_7];
	ld.param.u32 	%r1897, [memory_param_6];
	ld.param.u32 	%r873, [memory_param_5];
	setp.ge.s32 	%p531, %r107, %r873;
	setp.ge.s32 	%p532, %r106, %r2923;
	setp.ge.s32 	%p533, %r13, %r1897;
	setp.ge.s32 	%p534, %r12, %r3951;
	or.pred  	%p535, %p532, %p534;
	or.pred  	%p536, %p535, %p531;
	cvt.s64.s32 	%rd39, %r108;
	add.s64 	%rd40, %rd3, %rd39;
	shl.b64 	%rd41, %rd40, 2;
	add.s64 	%rd5, %rd2, %rd41;
	or.pred  	%p537, %p536, %p533;
	@%p537 bra 	$L__BB0_141;
	ld.global.nc.f32 	%f2254, [%rd5+4];
	ld.shared.f32 	%f2255, [%r105+264];
	sub.f32 	%f2256, %f2254, %f2255;
	setp.lt.f32 	%p538, %f2256, %f5136;
	selp.f32 	%f136, %f2256, %f5136, %p538;
	mov.f32 	%f5136, %f136;
$L__BB0_141:
	ld.param.u32 	%r3952, [memory_param_8];
	ld.param.u32 	%r2924, [memory_param_7];
	ld.param.u32 	%r1898, [memory_param_6];
	ld.param.u32 	%r874, [memory_param_5];
	setp.ge.s32 	%p539, %r107, %r874;
	setp.ge.s32 	%p540, %r106, %r2924;
	setp.ge.s32 	%p541, %r15, %r1898;
	setp.ge.s32 	%p542, %r14, %r3952;
	or.pred  	%p543, %p540, %p542;
	or.pred  	%p544, %p543, %p539;
	or.pred  	%p545, %p544, %p541;
	@%p545 bra 	$L__BB0_143;
	ld.global.nc.f32 	%f2257, [%rd5+8];
	ld.shared.f32 	%f2258, [%r105+268];
	sub.f32 	%f2259, %f2257, %f2258;
	setp.lt.f32 	%p546, %f2259, %f5136;
	selp.f32 	%f138, %f2259, %f5136, %p546;
	mov.f32 	%f5136, %f138;
$L__BB0_143:
	ld.param.u32 	%r3953, [memory_param_8];
	ld.param.u32 	%r2925, [memory_param_7];
	ld.param.u32 	%r1899, [memory_param_6];
	ld.param.u32 	%r875, [memory_param_5];
	setp.ge.s32 	%p547, %r107, %r875;
	setp.ge.s32 	%p548, %r106, %r2925;
	setp.ge.s32 	%p549, %r17, %r1899;
	setp.ge.s32 	%p550, %r16, %r3953;
	or.pred  	%p551, %p548, %p550;
	or.pred  	%p552, %p551, %p547;
	or.pred  	%p553, %p552, %p549;
	@%p553 bra 	$L__BB0_145;
	ld.global.nc.f32 	%f2260, [%rd5+12];
	ld.shared.f32 	%f2261, [%r105+272];
	sub.f32 	%f2262, %f2260, %f2261;
	setp.lt.f32 	%p554, %f2262, %f5136;
	selp.f32 	%f140, %f2262, %f5136, %p554;
	mov.f32 	%f5136, %f140;
$L__BB0_145:
	ld.param.u32 	%r3954, [memory_param_8];
	ld.param.u32 	%r2926, [memory_param_7];
	ld.param.u32 	%r1900, [memory_param_6];
	ld.param.u32 	%r876, [memory_param_5];
	setp.ge.s32 	%p555, %r107, %r876;
	setp.ge.s32 	%p556, %r106, %r2926;
	setp.ge.s32 	%p557, %r19, %r1900;
	setp.ge.s32 	%p558, %r18, %r3954;
	or.pred  	%p559, %p556, %p558;
	or.pred  	%p560, %p559, %p555;
	or.pred  	%p561, %p560, %p557;
	@%p561 bra 	$L__BB0_147;
	ld.global.nc.f32 	%f2263, [%rd5+16];
	ld.shared.f32 	%f2264, [%r105+276];
	sub.f32 	%f2265, %f2263, %f2264;
	setp.lt.f32 	%p562, %f2265, %f5136;
	selp.f32 	%f142, %f2265, %f5136, %p562;
	mov.f32 	%f5136, %f142;
$L__BB0_147:
	ld.param.u32 	%r3955, [memory_param_8];
	ld.param.u32 	%r2927, [memory_param_7];
	ld.param.u32 	%r1901, [memory_param_6];
	ld.param.u32 	%r877, [memory_param_5];
	setp.ge.s32 	%p563, %r107, %r877;
	setp.ge.s32 	%p564, %r106, %r2927;
	add.s32 	%r232, %r11, 5;
	setp.ge.s32 	%p565, %r232, %r1901;
	setp.ge.s32 	%p566, %r20, %r3955;
	or.pred  	%p567, %p564, %p566;
	or.pred  	%p568, %p567, %p563;
	or.pred  	%p569, %p568, %p565;
	@%p569 bra 	$L__BB0_149;
	ld.global.nc.f32 	%f2266, [%rd5+20];
	ld.shared.f32 	%f2267, [%r105+280];
	sub.f32 	%f2268, %f2266, %f2267;
	setp.lt.f32 	%p570, %f2268, %f5136;
	selp.f32 	%f144, %f2268, %f5136, %p570;
	mov.f32 	%f5136, %f144;
$L__BB0_149:
	ld.param.u32 	%r3956, [memory_param_8];
	ld.param.u32 	%r2928, [memory_param_7];
	ld.param.u32 	%r1902, [memory_param_6];
	ld.param.u32 	%r878, [memory_param_5];
	setp.ge.s32 	%p571, %r107, %r878;
	setp.ge.s32 	%p572, %r106, %r2928;
	add.s32 	%r233, %r11, 6;
	setp.ge.s32 	%p573, %r233, %r1902;
	add.s32 	%r234, %r4913, 6;
	setp.ge.s32 	%p574, %r234, %r3956;
	or.pred  	%p575, %p572, %p574;
	or.pred  	%p576, %p575, %p571;
	or.pred  	%p577, %p576, %p573;
	@%p577 bra 	$L__BB0_151;
	ld.global.nc.f32 	%f2269, [%rd5+24];
	ld.shared.f32 	%f2270, [%r105+284];
	sub.f32 	%f2271, %f2269, %f2270;
	setp.lt.f32 	%p578, %f2271, %f5136;
	selp.f32 	%f146, %f2271, %f5136, %p578;
	mov.f32 	%f5136, %f146;
$L__BB0_151:
	ld.param.u32 	%r3957, [memory_param_8];
	ld.param.u32 	%r2929, [memory_param_7];
	ld.param.u32 	%r1903, [memory_param_6];
	ld.param.u32 	%r879, [memory_param_5];
	setp.ge.s32 	%p579, %r107, %r879;
	setp.ge.s32 	%p580, %r106, %r2929;
	add.s32 	%r235, %r11, 7;
	setp.ge.s32 	%p581, %r235, %r1903;
	add.s32 	%r236, %r4913, 7;
	setp.ge.s32 	%p582, %r236, %r3957;
	or.pred  	%p583, %p580, %p582;
	or.pred  	%p584, %p583, %p579;
	or.pred  	%p585, %p584, %p581;
	@%p585 bra 	$L__BB0_153;
	ld.global.nc.f32 	%f2272, [%rd5+28];
	ld.shared.f32 	%f2273, [%r105+288];
	sub.f32 	%f2274, %f2272, %f2273;
	setp.lt.f32 	%p586, %f2274, %f5136;
	selp.f32 	%f148, %f2274, %f5136, %p586;
	mov.f32 	%f5136, %f148;
$L__BB0_153:
	ld.param.u32 	%r3958, [memory_param_8];
	ld.param.u32 	%r2930, [memory_param_7];
	ld.param.u32 	%r1904, [memory_param_6];
	ld.param.u32 	%r880, [memory_param_5];
	setp.ge.s32 	%p587, %r107, %r880;
	setp.ge.s32 	%p588, %r106, %r2930;
	add.s32 	%r237, %r11, 8;
	setp.ge.s32 	%p589, %r237, %r1904;
	add.s32 	%r238, %r4913, 8;
	setp.ge.s32 	%p590, %r238, %r3958;
	or.pred  	%p591, %p588, %p590;
	or.pred  	%p592, %p591, %p587;
	or.pred  	%p593, %p592, %p589;
	@%p593 bra 	$L__BB0_155;
	ld.global.nc.f32 	%f2275, [%rd5+32];
	ld.shared.f32 	%f2276, [%r105+292];
	sub.f32 	%f2277, %f2275, %f2276;
	setp.lt.f32 	%p594, %f2277, %f5136;
	selp.f32 	%f150, %f2277, %f5136, %p594;
	mov.f32 	%f5136, %f150;
$L__BB0_155:
	ld.param.u32 	%r3959, [memory_param_8];
	ld.param.u32 	%r2931, [memory_param_7];
	ld.param.u32 	%r1905, [memory_param_6];
	ld.param.u32 	%r881, [memory_param_5];
	setp.ge.s32 	%p595, %r107, %r881;
	setp.ge.s32 	%p596, %r106, %r2931;
	setp.ge.s32 	%p597, %r22, %r1905;
	setp.ge.s32 	%p598, %r21, %r3959;
	or.pred  	%p599, %p596, %p598;
	or.pred  	%p600, %p599, %p595;
	or.pred  	%p601, %p600, %p597;
	@%p601 bra 	$L__BB0_157;
	ld.global.nc.f32 	%f2278, [%rd5+36];
	ld.shared.f32 	%f2279, [%r105+296];
	sub.f32 	%f2280, %f2278, %f2279;
	setp.lt.f32 	%p602, %f2280, %f5136;
	selp.f32 	%f152, %f2280, %f5136, %p602;
	mov.f32 	%f5136, %f152;
$L__BB0_157:
	ld.param.u32 	%r3960, [memory_param_8];
	ld.param.u32 	%r2932, [memory_param_7];
	ld.param.u32 	%r1906, [memory_param_6];
	ld.param.u32 	%r882, [memory_param_5];
	setp.ge.s32 	%p603, %r107, %r882;
	setp.ge.s32 	%p604, %r106, %r2932;
	setp.ge.s32 	%p605, %r24, %r1906;
	setp.ge.s32 	%p606, %r23, %r3960;
	or.pred  	%p607, %p604, %p606;
	or.pred  	%p608, %p607, %p603;
	or.pred  	%p609, %p608, %p605;
	@%p609 bra 	$L__BB0_159;
	ld.global.nc.f32 	%f2281, [%rd5+40];
	ld.shared.f32 	%f2282, [%r105+300];
	sub.f32 	%f2283, %f2281, %f2282;
	setp.lt.f32 	%p610, %f2283, %f5136;
	selp.f32 	%f154, %f2283, %f5136, %p610;
	mov.f32 	%f5136, %f154;
$L__BB0_159:
	ld.param.u32 	%r3961, [memory_param_8];
	ld.param.u32 	%r2933, [memory_param_7];
	ld.param.u32 	%r1907, [memory_param_6];
	ld.param.u32 	%r883, [memory_param_5];
	setp.ge.s32 	%p611, %r107, %r883;
	setp.ge.s32 	%p612, %r106, %r2933;
	setp.ge.s32 	%p613, %r26, %r1907;
	setp.ge.s32 	%p614, %r25, %r3961;
	or.pred  	%p615, %p612, %p614;
	or.pred  	%p616, %p615, %p611;
	or.pred  	%p617, %p616, %p613;
	@%p617 bra 	$L__BB0_161;
	ld.global.nc.f32 	%f2284, [%rd5+44];
	ld.shared.f32 	%f2285, [%r105+304];
	sub.f32 	%f2286, %f2284, %f2285;
	setp.lt.f32 	%p618, %f2286, %f5136;
	selp.f32 	%f156, %f2286, %f5136, %p618;
	mov.f32 	%f5136, %f156;
$L__BB0_161:
	ld.param.u32 	%r3962, [memory_param_8];
	ld.param.u32 	%r2934, [memory_param_7];
	ld.param.u32 	%r1908, [memory_param_6];
	ld.param.u32 	%r884, [memory_param_5];
	setp.ge.s32 	%p619, %r107, %r884;
	setp.ge.s32 	%p620, %r106, %r2934;
	setp.ge.s32 	%p621, %r28, %r1908;
	setp.ge.s32 	%p622, %r27, %r3962;
	or.pred  	%p623, %p620, %p622;
	or.pred  	%p624, %p623, %p619;
	or.pred  	%p625, %p624, %p621;
	@%p625 bra 	$L__BB0_163;
	ld.global.nc.f32 	%f2287, [%rd5+48];
	ld.shared.f32 	%f2288, [%r105+308];
	sub.f32 	%f2289, %f2287, %f2288;
	setp.lt.f32 	%p626, %f2289, %f5136;
	selp.f32 	%f158, %f2289, %f5136, %p626;
	mov.f32 	%f5136, %f158;
$L__BB0_163:
	ld.param.u32 	%r3963, [memory_param_8];
	ld.param.u32 	%r2935, [memory_param_7];
	ld.param.u32 	%r1909, [memory_param_6];
	ld.param.u32 	%r885, [memory_param_5];
	setp.ge.s32 	%p627, %r107, %r885;
	setp.ge.s32 	%p628, %r106, %r2935;
	setp.ge.s32 	%p629, %r30, %r1909;
	setp.ge.s32 	%p630, %r29, %r3963;
	or.pred  	%p631, %p628, %p630;
	or.pred  	%p632, %p631, %p627;
	or.pred  	%p633, %p632, %p629;
	@%p633 bra 	$L__BB0_165;
	ld.global.nc.f32 	%f2290, [%rd5+52];
	ld.shared.f32 	%f2291, [%r105+312];
	sub.f32 	%f2292, %f2290, %f2291;
	setp.lt.f32 	%p634, %f2292, %f5136;
	selp.f32 	%f160, %f2292, %f5136, %p634;
	mov.f32 	%f5136, %f160;
$L__BB0_165:
	ld.param.u32 	%r3964, [memory_param_8];
	ld.param.u32 	%r2936, [memory_param_7];
	ld.param.u32 	%r1910, [memory_param_6];
	ld.param.u32 	%r886, [memory_param_5];
	setp.ge.s32 	%p635, %r107, %r886;
	setp.ge.s32 	%p636, %r106, %r2936;
	setp.ge.s32 	%p637, %r32, %r1910;
	setp.ge.s32 	%p638, %r31, %r3964;
	or.pred  	%p639, %p636, %p638;
	or.pred  	%p640, %p639, %p635;
	or.pred  	%p641, %p640, %p637;
	@%p641 bra 	$L__BB0_167;
	ld.global.nc.f32 	%f2293, [%rd5+56];
	ld.shared.f32 	%f2294, [%r105+316];
	sub.f32 	%f2295, %f2293, %f2294;
	setp.lt.f32 	%p642, %f2295, %f5136;
	selp.f32 	%f162, %f2295, %f5136, %p642;
	mov.f32 	%f5136, %f162;
$L__BB0_167:
	ld.param.u32 	%r3965, [memory_param_8];
	ld.param.u32 	%r2937, [memory_param_7];
	ld.param.u32 	%r1911, [memory_param_6];
	ld.param.u32 	%r887, [memory_param_5];
	setp.ge.s32 	%p643, %r107, %r887;
	setp.ge.s32 	%p644, %r106, %r2937;
	setp.ge.s32 	%p645, %r34, %r1911;
	setp.ge.s32 	%p646, %r33, %r3965;
	or.pred  	%p647, %p644, %p646;
	or.pred  	%p648, %p647, %p643;
	or.pred  	%p649, %p648, %p645;
	@%p649 bra 	$L__BB0_169;
	ld.global.nc.f32 	%f2296, [%rd5+60];
	ld.shared.f32 	%f2297, [%r105+320];
	sub.f32 	%f2298, %f2296, %f2297;
	setp.lt.f32 	%p650, %f2298, %f5136;
	selp.f32 	%f164, %f2298, %f5136, %p650;
	mov.f32 	%f5136, %f164;
$L__BB0_169:
	ld.param.u32 	%r3966, [memory_param_8];
	ld.param.u32 	%r2938, [memory_param_7];
	ld.param.u32 	%r1912, [memory_param_6];
	ld.param.u32 	%r888, [memory_param_5];
	setp.ge.s32 	%p651, %r107, %r888;
	setp.ge.s32 	%p652, %r106, %r2938;
	setp.ge.s32 	%p653, %r36, %r1912;
	setp.ge.s32 	%p654, %r35, %r3966;
	or.pred  	%p655, %p652, %p654;
	or.pred  	%p656, %p655, %p651;
	or.pred  	%p657, %p656, %p653;
	@%p657 bra 	$L__BB0_171;
	ld.global.nc.f32 	%f2299, [%rd5+64];
	ld.shared.f32 	%f2300, [%r105+324];
	sub.f32 	%f2301, %f2299, %f2300;
	setp.lt.f32 	%p658, %f2301, %f5136;
	selp.f32 	%f166, %f2301, %f5136, %p658;
	mov.f32 	%f5136, %f166;
$L__BB0_171:
	ld.param.u32 	%r3967, [memory_param_8];
	ld.param.u32 	%r2939, [memory_param_7];
	ld.param.u32 	%r1913, [memory_param_6];
	ld.param.u32 	%r889, [memory_param_5];
	setp.ge.s32 	%p659, %r107, %r889;
	setp.ge.s32 	%p660, %r106, %r2939;
	setp.ge.s32 	%p661, %r38, %r1913;
	setp.ge.s32 	%p662, %r37, %r3967;
	or.pred  	%p663, %p660, %p662;
	or.pred  	%p664, %p663, %p659;
	or.pred  	%p665, %p664, %p661;
	@%p665 bra 	$L__BB0_173;
	ld.global.nc.f32 	%f2302, [%rd5+68];
	ld.shared.f32 	%f2303, [%r105+328];
	sub.f32 	%f2304, %f2302, %f2303;
	setp.lt.f32 	%p666, %f2304, %f5136;
	selp.f32 	%f168, %f2304, %f5136, %p666;
	mov.f32 	%f5136, %f168;
$L__BB0_173:
	ld.param.u32 	%r3968, [memory_param_8];
	ld.param.u32 	%r2940, [memory_param_7];
	ld.param.u32 	%r1914, [memory_param_6];
	ld.param.u32 	%r890, [memory_param_5];
	setp.ge.s32 	%p667, %r107, %r890;
	setp.ge.s32 	%p668, %r106, %r2940;
	setp.ge.s32 	%p669, %r40, %r1914;
	setp.ge.s32 	%p670, %r39, %r3968;
	or.pred  	%p671, %p668, %p670;
	or.pred  	%p672, %p671, %p667;
	or.pred  	%p673, %p672, %p669;
	@%p673 bra 	$L__BB0_175;
	ld.global.nc.f32 	%f2305, [%rd5+72];
	ld.shared.f32 	%f2306, [%r105+332];
	sub.f32 	%f2307, %f2305, %f2306;
	setp.lt.f32 	%p674, %f2307, %f5136;
	selp.f32 	%f170, %f2307, %f5136, %p674;
	mov.f32 	%f5136, %f170;
$L__BB0_175:
	ld.param.u32 	%r3969, [memory_param_8];
	ld.param.u32 	%r2941, [memory_param_7];
	ld.param.u32 	%r1915, [memory_param_6];
	ld.param.u32 	%r891, [memory_param_5];
	setp.ge.s32 	%p675, %r107, %r891;
	setp.ge.s32 	%p676, %r106, %r2941;
	setp.ge.s32 	%p677, %r42, %r1915;
	setp.ge.s32 	%p678, %r41, %r3969;
	or.pred  	%p679, %p676, %p678;
	or.pred  	%p680, %p679, %p675;
	or.pred  	%p681, %p680, %p677;
	@%p681 bra 	$L__BB0_177;
	ld.global.nc.f32 	%f2308, [%rd5+76];
	ld.shared.f32 	%f2309, [%r105+336];
	sub.f32 	%f2310, %f2308, %f2309;
	setp.lt.f32 	%p682, %f2310, %f5136;
	selp.f32 	%f172, %f2310, %f5136, %p682;
	mov.f32 	%f5136, %f172;
$L__BB0_177:
	ld.param.u32 	%r3970, [memory_param_8];
	ld.param.u32 	%r2942, [memory_param_7];
	ld.param.u32 	%r1916, [memory_param_6];
	ld.param.u32 	%r892, [memory_param_5];
	setp.ge.s32 	%p683, %r107, %r892;
	setp.ge.s32 	%p684, %r106, %r2942;
	add.s32 	%r239, %r11, 20;
	setp.ge.s32 	%p685, %r239, %r1916;
	add.s32 	%r240, %r4913, 20;
	setp.ge.s32 	%p686, %r240, %r3970;
	or.pred  	%p687, %p684, %p686;
	or.pred  	%p688, %p687, %p683;
	or.pred  	%p689, %p688, %p685;
	@%p689 bra 	$L__BB0_179;
	ld.global.nc.f32 	%f2311, [%rd5+80];
	ld.shared.f32 	%f2312, [%r105+340];
	sub.f32 	%f2313, %f2311, %f2312;
	setp.lt.f32 	%p690, %f2313, %f5136;
	selp.f32 	%f174, %f2313, %f5136, %p690;
	mov.f32 	%f5136, %f174;
$L__BB0_179:
	ld.param.u32 	%r3971, [memory_param_8];
	ld.param.u32 	%r2943, [memory_param_7];
	ld.param.u32 	%r1917, [memory_param_6];
	ld.param.u32 	%r893, [memory_param_5];
	setp.ge.s32 	%p691, %r107, %r893;
	setp.ge.s32 	%p692, %r106, %r2943;
	add.s32 	%r241, %r11, 21;
	setp.ge.s32 	%p693, %r241, %r1917;
	add.s32 	%r242, %r4913, 21;
	setp.ge.s32 	%p694, %r242, %r3971;
	or.pred  	%p695, %p692, %p694;
	or.pred  	%p696, %p695, %p691;
	or.pred  	%p697, %p696, %p693;
	@%p697 bra 	$L__BB0_181;
	ld.global.nc.f32 	%f2314, [%rd5+84];
	ld.shared.f32 	%f2315, [%r105+344];
	sub.f32 	%f2316, %f2314, %f2315;
	setp.lt.f32 	%p698, %f2316, %f5136;
	selp.f32 	%f176, %f2316, %f5136, %p698;
	mov.f32 	%f5136, %f176;
$L__BB0_181:
	ld.param.u32 	%r3972, [memory_param_8];
	ld.param.u32 	%r2944, [memory_param_7];
	ld.param.u32 	%r1918, [memory_param_6];
	ld.param.u32 	%r894, [memory_param_5];
	setp.ge.s32 	%p699, %r107, %r894;
	setp.ge.s32 	%p700, %r106, %r2944;
	add.s32 	%r243, %r11, 22;
	setp.ge.s32 	%p701, %r243, %r1918;
	add.s32 	%r244, %r4913, 22;
	setp.ge.s32 	%p702, %r244, %r3972;
	or.pred  	%p703, %p700, %p702;
	or.pred  	%p704, %p703, %p699;
	or.pred  	%p705, %p704, %p701;
	@%p705 bra 	$L__BB0_183;
	ld.global.nc.f32 	%f2317, [%rd5+88];
	ld.shared.f32 	%f2318, [%r105+348];
	sub.f32 	%f2319, %f2317, %f2318;
	setp.lt.f32 	%p706, %f2319, %f5136;
	selp.f32 	%f178, %f2319, %f5136, %p706;
	mov.f32 	%f5136, %f178;
$L__BB0_183:
	ld.param.u32 	%r3973, [memory_param_8];
	ld.param.u32 	%r2945, [memory_param_7];
	ld.param.u32 	%r1919, [memory_param_6];
	ld.param.u32 	%r895, [memory_param_5];
	setp.ge.s32 	%p707, %r107, %r895;
	setp.ge.s32 	%p708, %r106, %r2945;
	add.s32 	%r245, %r11, 23;
	setp.ge.s32 	%p709, %r245, %r1919;
	add.s32 	%r246, %r4913, 23;
	setp.ge.s32 	%p710, %r246, %r3973;
	or.pred  	%p711, %p708, %p710;
	or.pred  	%p712, %p711, %p707;
	or.pred  	%p713, %p712, %p709;
	@%p713 bra 	$L__BB0_185;
	ld.global.nc.f32 	%f2320, [%rd5+92];
	ld.shared.f32 	%f2321, [%r105+352];
	sub.f32 	%f2322, %f2320, %f2321;
	setp.lt.f32 	%p714, %f2322, %f5136;
	selp.f32 	%f180, %f2322, %f5136, %p714;
	mov.f32 	%f5136, %f180;
$L__BB0_185:
	ld.param.u32 	%r3974, [memory_param_8];
	ld.param.u32 	%r2946, [memory_param_7];
	ld.param.u32 	%r1920, [memory_param_6];
	ld.param.u32 	%r896, [memory_param_5];
	setp.ge.s32 	%p715, %r107, %r896;
	setp.ge.s32 	%p716, %r106, %r2946;
	add.s32 	%r247, %r11, 24;
	setp.ge.s32 	%p717, %r247, %r1920;
	add.s32 	%r248, %r4913, 24;
	setp.ge.s32 	%p718, %r248, %r3974;
	or.pred  	%p719, %p716, %p718;
	or.pred  	%p720, %p719, %p715;
	or.pred  	%p721, %p720, %p717;
	@%p721 bra 	$L__BB0_187;
	ld.global.nc.f32 	%f2323, [%rd5+96];
	ld.shared.f32 	%f2324, [%r105+356];
	sub.f32 	%f2325, %f2323, %f2324;
	setp.lt.f32 	%p722, %f2325, %f5136;
	selp.f32 	%f182, %f2325, %f5136, %p722;
	mov.f32 	%f5136, %f182;
$L__BB0_187:
	ld.param.u32 	%r3975, [memory_param_8];
	ld.param.u32 	%r2947, [memory_param_7];
	ld.param.u32 	%r1921, [memory_param_6];
	ld.param.u32 	%r897, [memory_param_5];
	setp.ge.s32 	%p723, %r107, %r897;
	setp.ge.s32 	%p724, %r106, %r2947;
	setp.ge.s32 	%p725, %r44, %r1921;
	setp.ge.s32 	%p726, %r43, %r3975;
	or.pred  	%p727, %p724, %p726;
	or.pred  	%p728, %p727, %p723;
	or.pred  	%p729, %p728, %p725;
	@%p729 bra 	$L__BB0_189;
	ld.global.nc.f32 	%f2326, [%rd5+100];
	ld.shared.f32 	%f2327, [%r105+360];
	sub.f32 	%f2328, %f2326, %f2327;
	setp.lt.f32 	%p730, %f2328, %f5136;
	selp.f32 	%f184, %f2328, %f5136, %p730;
	mov.f32 	%f5136, %f184;
$L__BB0_189:
	ld.param.u32 	%r3976, [memory_param_8];
	ld.param.u32 	%r2948, [memory_param_7];
	ld.param.u32 	%r1922, [memory_param_6];
	ld.param.u32 	%r898, [memory_param_5];
	setp.ge.s32 	%p731, %r107, %r898;
	setp.ge.s32 	%p732, %r106, %r2948;
	setp.ge.s32 	%p733, %r46, %r1922;
	setp.ge.s32 	%p734, %r45, %r3976;
	or.pred  	%p735, %p732, %p734;
	or.pred  	%p736, %p735, %p731;
	or.pred  	%p737, %p736, %p733;
	@%p737 bra 	$L__BB0_191;
	ld.global.nc.f32 	%f2329, [%rd5+104];
	ld.shared.f32 	%f2330, [%r105+364];
	sub.f32 	%f2331, %f2329, %f2330;
	setp.lt.f32 	%p738, %f2331, %f5136;
	selp.f32 	%f186, %f2331, %f5136, %p738;
	mov.f32 	%f5136, %f186;
$L__BB0_191:
	ld.param.u32 	%r3977, [memory_param_8];
	ld.param.u32 	%r2949, [memory_param_7];
	ld.param.u32 	%r1923, [memory_param_6];
	ld.param.u32 	%r899, [memory_param_5];
	setp.ge.s32 	%p739, %r107, %r899;
	setp.ge.s32 	%p740, %r106, %r2949;
	setp.ge.s32 	%p741, %r48, %r1923;
	setp.ge.s32 	%p742, %r47, %r3977;
	or.pred  	%p743, %p740, %p742;
	or.pred  	%p744, %p743, %p739;
	or.pred  	%p745, %p744, %p741;
	@%p745 bra 	$L__BB0_193;
	ld.global.nc.f32 	%f2332, [%rd5+108];
	ld.shared.f32 	%f2333, [%r105+368];
	sub.f32 	%f2334, %f2332, %f2333;
	setp.lt.f32 	%p746, %f2334, %f5136;
	selp.f32 	%f188, %f2334, %f5136, %p746;
	mov.f32 	%f5136, %f188;
$L__BB0_193:
	ld.param.u32 	%r3978, [memory_param_8];
	ld.param.u32 	%r2950, [memory_param_7];
	ld.param.u32 	%r1924, [memory_param_6];
	ld.param.u32 	%r900, [memory_param_5];
	setp.ge.s32 	%p747, %r107, %r900;
	setp.ge.s32 	%p748, %r106, %r2950;
	setp.ge.s32 	%p749, %r50, %r1924;
	setp.ge.s32 	%p750, %r49, %r3978;
	or.pred  	%p751, %p748, %p750;
	or.pred  	%p752, %p751, %p747;
	or.pred  	%p753, %p752, %p749;
	@%p753 bra 	$L__BB0_195;
	ld.global.nc.f32 	%f2335, [%rd5+112];
	ld.shared.f32 	%f2336, [%r105+372];
	sub.f32 	%f2337, %f2335, %f2336;
	setp.lt.f32 	%p754, %f2337, %f5136;
	selp.f32 	%f190, %f2337, %f5136, %p754;
	mov.f32 	%f5136, %f190;
$L__BB0_195:
	ld.param.u32 	%r3979, [memory_param_8];
	ld.param.u32 	%r2951, [memory_param_7];
	ld.param.u32 	%r1925, [memory_param_6];
	ld.param.u32 	%r901, [memory_param_5];
	setp.ge.s32 	%p755, %r107, %r901;
	setp.ge.s32 	%p756, %r106, %r2951;
	setp.ge.s32 	%p757, %r52, %r1925;
	setp.ge.s32 	%p758, %r51, %r3979;
	or.pred  	%p759, %p756, %p758;
	or.pred  	%p760, %p759, %p755;
	or.pred  	%p761, %p760, %p757;
	@%p761 bra 	$L__BB0_197;
	ld.global.nc.f32 	%f2338, [%rd5+116];
	ld.shared.f32 	%f2339, [%r105+376];
	sub.f32 	%f2340, %f2338, %f2339;
	setp.lt.f32 	%p762, %f2340, %f5136;
	selp.f32 	%f192, %f2340, %f5136, %p762;
	mov.f32 	%f5136, %f192;
$L__BB0_197:
	ld.param.u32 	%r3980, [memory_param_8];
	ld.param.u32 	%r2952, [memory_param_7];
	ld.param.u32 	%r1926, [memory_param_6];
	ld.param.u32 	%r902, [memory_param_5];
	setp.ge.s32 	%p763, %r107, %r902;
	setp.ge.s32 	%p764, %r106, %r2952;
	setp.ge.s32 	%p765, %r54, %r1926;
	setp.ge.s32 	%p766, %r53, %r3980;
	or.pred  	%p767, %p764, %p766;
	or.pred  	%p768, %p767, %p763;
	or.pred  	%p769, %p768, %p765;
	@%p769 bra 	$L__BB0_199;
	ld.global.nc.f32 	%f2341, [%rd5+120];
	ld.shared.f32 	%f2342, [%r105+380];
	sub.f32 	%f2343, %f2341, %f2342;
	setp.lt.f32 	%p770, %f2343, %f5136;
	selp.f32 	%f194, %f2343, %f5136, %p770;
	mov.f32 	%f5136, %f194;
$L__BB0_199:
	ld.param.u32 	%r3981, [memory_param_8];
	ld.param.u32 	%r2953, [memory_param_7];
	ld.param.u32 	%r1927, [memory_param_6];
	ld.param.u32 	%r903, [memory_param_5];
	setp.ge.s32 	%p771, %r107, %r903;
	setp.ge.s32 	%p772, %r106, %r2953;
	setp.ge.s32 	%p773, %r56, %r1927;
	setp.ge.s32 	%p774, %r55, %r3981;
	or.pred  	%p775, %p772, %p774;
	or.pred  	%p776, %p775, %p771;
	or.pred  	%p777, %p776, %p773;
	@%p777 bra 	$L__BB0_201;
	ld.global.nc.f32 	%f2344, [%rd5+124];
	ld.shared.f32 	%f2345, [%r105+384];
	sub.f32 	%f2346, %f2344, %f2345;
	setp.lt.f32 	%p778, %f2346, %f5136;
	selp.f32 	%f196, %f2346, %f5136, %p778;
	mov.f32 	%f5136, %f196;
$L__BB0_201:
	ld.param.u32 	%r3982, [memory_param_8];
	ld.param.u32 	%r2954, [memory_param_7];
	ld.param.u32 	%r1928, [memory_param_6];
	ld.param.u32 	%r904, [memory_param_5];
	setp.ge.s32 	%p779, %r107, %r904;
	setp.ge.s32 	%p780, %r106, %r2954;
	setp.ge.s32 	%p781, %r58, %r1928;
	setp.ge.s32 	%p782, %r57, %r3982;
	or.pred  	%p783, %p780, %p782;
	or.pred  	%p784, %p783, %p779;
	or.pred  	%p785, %p784, %p781;
	@%p785 bra 	$L__BB0_203;
	ld.global.nc.f32 	%f2347, [%rd5+128];
	ld.shared.f32 	%f2348, [%r105+388];
	sub.f32 	%f2349, %f2347, %f2348;
	setp.lt.f32 	%p786, %f2349, %f5136;
	selp.f32 	%f198, %f2349, %f5136, %p786;
	mov.f32 	%f5136, %f198;
$L__BB0_203:
	ld.param.u32 	%r3983, [memory_param_8];
	ld.param.u32 	%r2955, [memory_param_7];
	ld.param.u32 	%r1929, [memory_param_6];
	ld.param.u32 	%r905, [memory_param_5];
	setp.ge.s32 	%p787, %r107, %r905;
	setp.ge.s32 	%p788, %r106, %r2955;
	setp.ge.s32 	%p789, %r60, %r1929;
	setp.ge.s32 	%p790, %r59, %r3983;
	or.pred  	%p791, %p788, %p790;
	or.pred  	%p792, %p791, %p787;
	or.pred  	%p793, %p792, %p789;
	@%p793 bra 	$L__BB0_205;
	ld.global.nc.f32 	%f2350, [%rd5+132];
	ld.shared.f32 	%f2351, [%r105+392];
	sub.f32 	%f2352, %f2350, %f2351;
	setp.lt.f32 	%p794, %f2352, %f5136;
	selp.f32 	%f200, %f2352, %f5136, %p794;
	mov.f32 	%f5136, %f200;
$L__BB0_205:
	ld.param.u32 	%r3984, [memory_param_8];
	ld.param.u32 	%r2956, [memory_param_7];
	ld.param.u32 	%r1930, [memory_param_6];
	ld.param.u32 	%r906, [memory_param_5];
	setp.ge.s32 	%p795, %r107, %r906;
	setp.ge.s32 	%p796, %r106, %r2956;
	setp.ge.s32 	%p797, %r62, %r1930;
	setp.ge.s32 	%p798, %r61, %r3984;
	or.pred  	%p799, %p796, %p798;
	or.pred  	%p800, %p799, %p795;
	or.pred  	%p801, %p800, %p797;
	@%p801 bra 	$L__BB0_207;
	ld.global.nc.f32 	%f2353, [%rd5+136];
	ld.shared.f32 	%f2354, [%r105+396];
	sub.f32 	%f2355, %f2353, %f2354;
	setp.lt.f32 	%p802, %f2355, %f5136;
	selp.f32 	%f202, %f2355, %f5136, %p802;
	mov.f32 	%f5136, %f202;
$L__BB0_207:
	ld.param.u32 	%r3985, [memory_param_8];
	ld.param.u32 	%r2957, [memory_param_7];
	ld.param.u32 	%r1931, [memory_param_6];
	ld.param.u32 	%r907, [memory_param_5];
	setp.ge.s32 	%p803, %r107, %r907;
	setp.ge.s32 	%p804, %r106, %r2957;
	setp.ge.s32 	%p805, %r64, %r1931;
	setp.ge.s32 	%p806, %r63, %r3985;
	or.pred  	%p807, %p804, %p806;
	or.pred  	%p808, %p807, %p803;
	or.pred  	%p809, %p808, %p805;
	@%p809 bra 	$L__BB0_209;
	ld.global.nc.f32 	%f2356, [%rd5+140];
	ld.shared.f32 	%f2357, [%r105+400];
	sub.f32 	%f2358, %f2356, %f2357;
	setp.lt.f32 	%p810, %f2358, %f5136;
	selp.f32 	%f204, %f2358, %f5136, %p810;
	mov.f32 	%f5136, %f204;
$L__BB0_209:
	ld.param.u32 	%r3986, [memory_param_8];
	ld.param.u32 	%r2958, [memory_param_7];
	ld.param.u32 	%r1932, [memory_param_6];
	ld.param.u32 	%r908, [memory_param_5];
	setp.ge.s32 	%p811, %r107, %r908;
	setp.ge.s32 	%p812, %r106, %r2958;
	setp.ge.s32 	%p813, %r66, %r1932;
	setp.ge.s32 	%p814, %r65, %r3986;
	or.pred  	%p815, %p812, %p814;
	or.pred  	%p816, %p815, %p811;
	or.pred  	%p817, %p816, %p813;
	@%p817 bra 	$L__BB0_211;
	ld.global.nc.f32 	%f2359, [%rd5+144];
	ld.shared.f32 	%f2360, [%r105+404];
	sub.f32 	%f2361, %f2359, %f2360;
	setp.lt.f32 	%p818, %f2361, %f5136;
	selp.f32 	%f206, %f2361, %f5136, %p818;
	mov.f32 	%f5136, %f206;
$L__BB0_211:
	ld.param.u32 	%r3987, [memory_param_8];
	ld.param.u32 	%r2959, [memory_param_7];
	ld.param.u32 	%r1933, [memory_param_6];
	ld.param.u32 	%r909, [memory_param_5];
	setp.ge.s32 	%p819, %r107, %r909;
	setp.ge.s32 	%p820, %r106, %r2959;
	setp.ge.s32 	%p821, %r68, %r1933;
	setp.ge.s32 	%p822, %r67, %r3987;
	or.pred  	%p823, %p820, %p822;
	or.pred  	%p824, %p823, %p819;
	or.pred  	%p825, %p824, %p821;
	@%p825 bra 	$L__BB0_213;
	ld.global.nc.f32 	%f2362, [%rd5+148];
	ld.shared.f32 	%f2363, [%r105+408];
	sub.f32 	%f2364, %f2362, %f2363;
	setp.lt.f32 	%p826, %f2364, %f5136;
	selp.f32 	%f208, %f2364, %f5136, %p826;
	mov.f32 	%f5136, %f208;
$L__BB0_213:
	ld.param.u32 	%r3988, [memory_param_8];
	ld.param.u32 	%r2960, [memory_param_7];
	ld.param.u32 	%r1934, [memory_param_6];
	ld.param.u32 	%r910, [memory_param_5];
	setp.ge.s32 	%p827, %r107, %r910;
	setp.ge.s32 	%p828, %r106, %r2960;
	setp.ge.s32 	%p829, %r70, %r1934;
	setp.ge.s32 	%p830, %r69, %r3988;
	or.pred  	%p831, %p828, %p830;
	or.pred  	%p832, %p831, %p827;
	or.pred  	%p833, %p832, %p829;
	@%p833 bra 	$L__BB0_215;
	ld.global.nc.f32 	%f2365, [%rd5+152];
	ld.shared.f32 	%f2366, [%r105+412];
	sub.f32 	%f2367, %f2365, %f2366;
	setp.lt.f32 	%p834, %f2367, %f5136;
	selp.f32 	%f210, %f2367, %f5136, %p834;
	mov.f32 	%f5136, %f210;
$L__BB0_215:
	ld.param.u32 	%r3989, [memory_param_8];
	ld.param.u32 	%r2961, [memory_param_7];
	ld.param.u32 	%r1935, [memory_param_6];
	ld.param.u32 	%r911, [memory_param_5];
	setp.ge.s32 	%p835, %r107, %r911;
	setp.ge.s32 	%p836, %r106, %r2961;
	setp.ge.s32 	%p837, %r72, %r1935;
	setp.ge.s32 	%p838, %r71, %r3989;
	or.pred  	%p839, %p836, %p838;
	or.pred  	%p840, %p839, %p835;
	or.pred  	%p841, %p840, %p837;
	@%p841 bra 	$L__BB0_217;
	ld.global.nc.f32 	%f2368, [%rd5+156];
	ld.shared.f32 	%f2369, [%r105+416];
	sub.f32 	%f2370, %f2368, %f2369;
	setp.lt.f32 	%p842, %f2370, %f5136;
	selp.f32 	%f212, %f2370, %f5136, %p842;
	mov.f32 	%f5136, %f212;
$L__BB0_217:
	ld.param.u32 	%r3990, [memory_param_8];
	ld.param.u32 	%r2962, [memory_param_7];
	ld.param.u32 	%r1936, [memory_param_6];
	ld.param.u32 	%r912, [memory_param_5];
	setp.ge.s32 	%p843, %r107, %r912;
	setp.ge.s32 	%p844, %r106, %r2962;
	setp.ge.s32 	%p845, %r74, %r1936;
	setp.ge.s32 	%p846, %r73, %r3990;
	or.pred  	%p847, %p844, %p846;
	or.pred  	%p848, %p847, %p843;
	or.pred  	%p849, %p848, %p845;
	@%p849 bra 	$L__BB0_219;
	ld.global.nc.f32 	%f2371, [%rd5+160];
	ld.shared.f32 	%f2372, [%r105+420];
	sub.f32 	%f2373, %f2371, %f2372;
	setp.lt.f32 	%p850, %f2373, %f5136;
	selp.f32 	%f214, %f2373, %f5136, %p850;
	mov.f32 	%f5136, %f214;
$L__BB0_219:
	ld.param.u32 	%r3991, [memory_param_8];
	ld.param.u32 	%r2963, [memory_param_7];
	ld.param.u32 	%r1937, [memory_param_6];
	ld.param.u32 	%r913, [memory_param_5];
	setp.ge.s32 	%p851, %r107, %r913;
	setp.ge.s32 	%p852, %r106, %r2963;
	setp.ge.s32 	%p853, %r76, %r1937;
	setp.ge.s32 	%p854, %r75, %r3991;
	or.pred  	%p855, %p852, %p854;
	or.pred  	%p856, %p855, %p851;
	or.pred  	%p857, %p856, %p853;
	@%p857 bra 	$L__BB0_221;
	ld.global.nc.f32 	%f2374, [%rd5+164];
	ld.shared.f32 	%f2375, [%r105+424];
	sub.f32 	%f2376, %f2374, %f2375;
	setp.lt.f32 	%p858, %f2376, %f5136;
	selp.f32 	%f216, %f2376, %f5136, %p858;
	mov.f32 	%f5136, %f216;
$L__BB0_221:
	ld.param.u32 	%r3992, [memory_param_8];
	ld.param.u32 	%r2964, [memory_param_7];
	ld.param.u32 	%r1938, [memory_param_6];
	ld.param.u32 	%r914, [memory_param_5];
	setp.ge.s32 	%p859, %r107, %r914;
	setp.ge.s32 	%p860, %r106, %r2964;
	setp.ge.s32 	%p861, %r78, %r1938;
	setp.ge.s32 	%p862, %r77, %r3992;
	or.pred  	%p863, %p860, %p862;
	or.pred  	%p864, %p863, %p859;
	or.pred  	%p865, %p864, %p861;
	@%p865 bra 	$L__BB0_223;
	ld.global.nc.f32 	%f2377, [%rd5+168];
	ld.shared.f32 	%f2378, [%r105+428];
	sub.f32 	%f2379, %f2377, %f2378;
	setp.lt.f32 	%p866, %f2379, %f5136;
	selp.f32 	%f218, %f2379, %f5136, %p866;
	mov.f32 	%f5136, %f218;
$L__BB0_223:
	ld.param.u32 	%r3993, [memory_param_8];
	ld.param.u32 	%r2965, [memory_param_7];
	ld.param.u32 	%r1939, [memory_param_6];
	ld.param.u32 	%r915, [memory_param_5];
	setp.ge.s32 	%p867, %r107, %r915;
	setp.ge.s32 	%p868, %r106, %r2965;
	setp.ge.s32 	%p869, %r80, %r1939;
	setp.ge.s32 	%p870, %r79, %r3993;
	or.pred  	%p871, %p868, %p870;
	or.pred  	%p872, %p871, %p867;
	or.pred  	%p873, %p872, %p869;
	@%p873 bra 	$L__BB0_225;
	ld.global.nc.f32 	%f2380, [%rd5+172];
	ld.shared.f32 	%f2381, [%r105+432];
	sub.f32 	%f2382, %f2380, %f2381;
	setp.lt.f32 	%p874, %f2382, %f5136;
	selp.f32 	%f220, %f2382, %f5136, %p874;
	mov.f32 	%f5136, %f220;
$L__BB0_225:
	ld.param.u32 	%r3994, [memory_param_8];
	ld.param.u32 	%r2966, [memory_param_7];
	ld.param.u32 	%r1940, [memory_param_6];
	ld.param.u32 	%r916, [memory_param_5];
	setp.ge.s32 	%p875, %r107, %r916;
	setp.ge.s32 	%p876, %r106, %r2966;
	setp.ge.s32 	%p877, %r82, %r1940;
	setp.ge.s32 	%p878, %r81, %r3994;
	or.pred  	%p879, %p876, %p878;
	or.pred  	%p880, %p879, %p875;
	or.pred  	%p881, %p880, %p877;
	@%p881 bra 	$L__BB0_227;
	ld.global.nc.f32 	%f2383, [%rd5+176];
	ld.shared.f32 	%f2384, [%r105+436];
	sub.f32 	%f2385, %f2383, %f2384;
	setp.lt.f32 	%p882, %f2385, %f5136;
	selp.f32 	%f222, %f2385, %f5136, %p882;
	mov.f32 	%f5136, %f222;
$L__BB0_227:
	ld.param.u32 	%r3995, [memory_param_8];
	ld.param.u32 	%r2967, [memory_param_7];
	ld.param.u32 	%r1941, [memory_param_6];
	ld.param.u32 	%r917, [memory_param_5];
	setp.ge.s32 	%p883, %r107, %r917;
	setp.ge.s32 	%p884, %r106, %r2967;
	setp.ge.s32 	%p885, %r84, %r1941;
	setp.ge.s32 	%p886, %r83, %r3995;
	or.pred  	%p887, %p884, %p886;
	or.pred  	%p888, %p887, %p883;
	or.pred  	%p889, %p888, %p885;
	@%p889 bra 	$L__BB0_229;
	ld.global.nc.f32 	%f2386, [%rd5+180];
	ld.shared.f32 	%f2387, [%r105+440];
	sub.f32 	%f2388, %f2386, %f2387;
	setp.lt.f32 	%p890, %f2388, %f5136;
	selp.f32 	%f224, %f2388, %f5136, %p890;
	mov.f32 	%f5136, %f224;
$L__BB0_229:
	ld.param.u32 	%r3996, [memory_param_8];
	ld.param.u32 	%r2968, [memory_param_7];
	ld.param.u32 	%r1942, [memory_param_6];
	ld.param.u32 	%r918, [memory_param_5];
	setp.ge.s32 	%p891, %r107, %r918;
	setp.ge.s32 	%p892, %r106, %r2968;
	setp.ge.s32 	%p893, %r86, %r1942;
	setp.ge.s32 	%p894, %r85, %r3996;
	or.pred  	%p895, %p892, %p894;
	or.pred  	%p896, %p895, %p891;
	or.pred  	%p897, %p896, %p893;
	@%p897 bra 	$L__BB0_231;
	ld.global.nc.f32 	%f2389, [%rd5+184];
	ld.shared.f32 	%f2390, [%r105+444];
	sub.f32 	%f2391, %f2389, %f2390;
	setp.lt.f32 	%p898, %f2391, %f5136;
	selp.f32 	%f226, %f2391, %f5136, %p898;
	mov.f32 	%f5136, %f226;
$L__BB0_231:
	ld.param.u32 	%r3997, [memory_param_8];
	ld.param.u32 	%r2969, [memory_param_7];
	ld.param.u32 	%r1943, [memory_param_6];
	ld.param.u32 	%r919, [memory_param_5];
	setp.ge.s32 	%p899, %r107, %r919;
	setp.ge.s32 	%p900, %r106, %r2969;
	add.s32 	%r249, %r11, 47;
	setp.ge.s32 	%p901, %r249, %r1943;
	add.s32 	%r250, %r4913, 47;
	setp.ge.s32 	%p902, %r250, %r3997;
	or.pred  	%p903, %p900, %p902;
	or.pred  	%p904, %p903, %p899;
	or.pred  	%p905, %p904, %p901;
	@%p905 bra 	$L__BB0_233;
	ld.global.nc.f32 	%f2392, [%rd5+188];
	ld.shared.f32 	%f2393, [%r105+448];
	sub.f32 	%f2394, %f2392, %f2393;
	setp.lt.f32 	%p906, %f2394, %f5136;
	selp.f32 	%f228, %f2394, %f5136, %p906;
	mov.f32 	%f5136, %f228;
$L__BB0_233:
	ld.param.u32 	%r3998, [memory_param_8];
	ld.param.u32 	%r2970, [memory_param_7];
	ld.param.u32 	%r1944, [memory_param_6];
	ld.param.u32 	%r920, [memory_param_5];
	setp.ge.s32 	%p907, %r107, %r920;
	setp.ge.s32 	%p908, %r106, %r2970;
	add.s32 	%r251, %r11, 48;
	setp.ge.s32 	%p909, %r251, %r1944;
	add.s32 	%r252, %r4913, 48;
	setp.ge.s32 	%p910, %r252, %r3998;
	or.pred  	%p911, %p908, %p910;
	or.pred  	%p912, %p911, %p907;
	or.pred  	%p913, %p912, %p909;
	@%p913 bra 	$L__BB0_235;
	ld.global.nc.f32 	%f2395, [%rd5+192];
	ld.shared.f32 	%f2396, [%r105+452];
	sub.f32 	%f2397, %f2395, %f2396;
	setp.lt.f32 	%p914, %f2397, %f5136;
	selp.f32 	%f230, %f2397, %f5136, %p914;
	mov.f32 	%f5136, %f230;
$L__BB0_235:
	ld.param.u32 	%r3999, [memory_param_8];
	ld.param.u32 	%r2971, [memory_param_7];
	ld.param.u32 	%r1945, [memory_param_6];
	ld.param.u32 	%r921, [memory_param_5];
	setp.ge.s32 	%p915, %r107, %r921;
	setp.ge.s32 	%p916, %r106, %r2971;
	add.s32 	%r253, %r11, 49;
	setp.ge.s32 	%p917, %r253, %r1945;
	add.s32 	%r254, %r4913, 49;
	setp.ge.s32 	%p918, %r254, %r3999;
	or.pred  	%p919, %p916, %p918;
	or.pred  	%p920, %p919, %p915;
	or.pred  	%p921, %p920, %p917;
	@%p921 bra 	$L__BB0_237;
	ld.global.nc.f32 	%f2398, [%rd5+196];
	ld.shared.f32 	%f2399, [%r105+456];
	sub.f32 	%f2400, %f2398, %f2399;
	setp.lt.f32 	%p922, %f2400, %f5136;
	selp.f32 	%f232, %f2400, %f5136, %p922;
	mov.f32 	%f5136, %f232;
$L__BB0_237:
	ld.param.u32 	%r4000, [memory_param_8];
	ld.param.u32 	%r2972, [memory_param_7];
	ld.param.u32 	%r1946, [memory_param_6];
	ld.param.u32 	%r922, [memory_param_5];
	setp.ge.s32 	%p923, %r107, %r922;
	setp.ge.s32 	%p924, %r106, %r2972;
	add.s32 	%r255, %r11, 50;
	setp.ge.s32 	%p925, %r255, %r1946;
	add.s32 	%r256, %r4913, 50;
	setp.ge.s32 	%p926, %r256, %r4000;
	or.pred  	%p927, %p924, %p926;
	or.pred  	%p928, %p927, %p923;
	or.pred  	%p929, %p928, %p925;
	@%p929 bra 	$L__BB0_239;
	ld.global.nc.f32 	%f2401, [%rd5+200];
	ld.shared.f32 	%f2402, [%r105+460];
	sub.f32 	%f2403, %f2401, %f2402;
	setp.lt.f32 	%p930, %f2403, %f5136;
	selp.f32 	%f234, %f2403, %f5136, %p930;
	mov.f32 	%f5136, %f234;
$L__BB0_239:
	ld.param.u32 	%r4001, [memory_param_8];
	ld.param.u32 	%r2973, [memory_param_7];
	ld.param.u32 	%r1947, [memory_param_6];
	ld.param.u32 	%r923, [memory_param_5];
	setp.ge.s32 	%p931, %r107, %r923;
	setp.ge.s32 	%p932, %r106, %r2973;
	add.s32 	%r257, %r11, 51;
	setp.ge.s32 	%p933, %r257, %r1947;
	add.s32 	%r258, %r4913, 51;
	setp.ge.s32 	%p934, %r258, %r4001;
	or.pred  	%p935, %p932, %p934;
	or.pred  	%p936, %p935, %p931;
	or.pred  	%p937, %p936, %p933;
	@%p937 bra 	$L__BB0_241;
	ld.global.nc.f32 	%f2404, [%rd5+204];
	ld.shared.f32 	%f2405, [%r105+464];
	sub.f32 	%f2406, %f2404, %f2405;
	setp.lt.f32 	%p938, %f2406, %f5136;
	selp.f32 	%f236, %f2406, %f5136, %p938;
	mov.f32 	%f5136, %f236;
$L__BB0_241:
	ld.param.u32 	%r4002, [memory_param_8];
	ld.param.u32 	%r2974, [memory_param_7];
	ld.param.u32 	%r1948, [memory_param_6];
	ld.param.u32 	%r924, [memory_param_5];
	setp.ge.s32 	%p939, %r107, %r924;
	setp.ge.s32 	%p940, %r106, %r2974;
	add.s32 	%r259, %r11, 52;
	setp.ge.s32 	%p941, %r259, %r1948;
	add.s32 	%r260, %r4913, 52;
	setp.ge.s32 	%p942, %r260, %r4002;
	or.pred  	%p943, %p940, %p942;
	or.pred  	%p944, %p943, %p939;
	or.pred  	%p945, %p944, %p941;
	@%p945 bra 	$L__BB0_243;
	ld.global.nc.f32 	%f2407, [%rd5+208];
	ld.shared.f32 	%f2408, [%r105+468];
	sub.f32 	%f2409, %f2407, %f2408;
	setp.lt.f32 	%p946, %f2409, %f5136;
	selp.f32 	%f238, %f2409, %f5136, %p946;
	mov.f32 	%f5136, %f238;
$L__BB0_243:
	ld.param.u32 	%r4003, [memory_param_8];
	ld.param.u32 	%r2975, [memory_param_7];
	ld.param.u32 	%r1949, [memory_param_6];
	ld.param.u32 	%r925, [memory_param_5];
	setp.ge.s32 	%p947, %r107, %r925;
	setp.ge.s32 	%p948, %r106, %r2975;
	add.s32 	%r261, %r11, 53;
	setp.ge.s32 	%p949, %r261, %r1949;
	add.s32 	%r262, %r4913, 53;
	setp.ge.s32 	%p950, %r262, %r4003;
	or.pred  	%p951, %p948, %p950;
	or.pred  	%p952, %p951, %p947;
	or.pred  	%p953, %p952, %p949;
	@%p953 bra 	$L__BB0_245;
	ld.global.nc.f32 	%f2410, [%rd5+212];
	ld.shared.f32 	%f2411, [%r105+472];
	sub.f32 	%f2412, %f2410, %f2411;
	setp.lt.f32 	%p954, %f2412, %f5136;
	selp.f32 	%f240, %f2412, %f5136, %p954;
	mov.f32 	%f5136, %f240;
$L__BB0_245:
	ld.param.u32 	%r4004, [memory_param_8];
	ld.param.u32 	%r2976, [memory_param_7];
	ld.param.u32 	%r1950, [memory_param_6];
	ld.param.u32 	%r926, [memory_param_5];
	setp.ge.s32 	%p955, %r107, %r926;
	setp.ge.s32 	%p956, %r106, %r2976;
	add.s32 	%r263, %r11, 54;
	setp.ge.s32 	%p957, %r263, %r1950;
	add.s32 	%r264, %r4913, 54;
	setp.ge.s32 	%p958, %r264, %r4004;
	or.pred  	%p959, %p956, %p958;
	or.pred  	%p960, %p959, %p955;
	or.pred  	%p961, %p960, %p957;
	@%p961 bra 	$L__BB0_247;
	ld.global.nc.f32 	%f2413, [%rd5+216];
	ld.shared.f32 	%f2414, [%r105+476];
	sub.f32 	%f2415, %f2413, %f2414;
	setp.lt.f32 	%p962, %f2415, %f5136;
	selp.f32 	%f242, %f2415, %f5136, %p962;
	mov.f32 	%f5136, %f242;
$L__BB0_247:
	ld.param.u32 	%r4005, [memory_param_8];
	ld.param.u32 	%r2977, [memory_param_7];
	ld.param.u32 	%r1951, [memory_param_6];
	ld.param.u32 	%r927, [memory_param_5];
	setp.ge.s32 	%p963, %r107, %r927;
	setp.ge.s32 	%p964, %r106, %r2977;
	add.s32 	%r265, %r11, 55;
	setp.ge.s32 	%p965, %r265, %r1951;
	add.s32 	%r266, %r4913, 55;
	setp.ge.s32 	%p966, %r266, %r4005;
	or.pred  	%p967, %p964, %p966;
	or.pred  	%p968, %p967, %p963;
	or.pred  	%p969, %p968, %p965;
	@%p969 bra 	$L__BB0_249;
	ld.global.nc.f32 	%f2416, [%rd5+220];
	ld.shared.f32 	%f2417, [%r105+480];
	sub.f32 	%f2418, %f2416, %f2417;
	setp.lt.f32 	%p970, %f2418, %f5136;
	selp.f32 	%f244, %f2418, %f5136, %p970;
	mov.f32 	%f5136, %f244;
$L__BB0_249:
	ld.param.u32 	%r4006, [memory_param_8];
	ld.param.u32 	%r2978, [memory_param_7];
	ld.param.u32 	%r1952, [memory_param_6];
	ld.param.u32 	%r928, [memory_param_5];
	setp.ge.s32 	%p971, %r107, %r928;
	setp.ge.s32 	%p972, %r106, %r2978;
	add.s32 	%r267, %r11, 56;
	setp.ge.s32 	%p973, %r267, %r1952;
	add.s32 	%r268, %r4913, 56;
	setp.ge.s32 	%p974, %r268, %r4006;
	or.pred  	%p975, %p972, %p974;
	or.pred  	%p976, %p975, %p971;
	or.pred  	%p977, %p976, %p973;
	@%p977 bra 	$L__BB0_251;
	ld.global.nc.f32 	%f2419, [%rd5+224];
	ld.shared.f32 	%f2420, [%r105+484];
	sub.f32 	%f2421, %f2419, %f2420;
	setp.lt.f32 	%p978, %f2421, %f5136;
	selp.f32 	%f246, %f2421, %f5136, %p978;
	mov.f32 	%f5136, %f246;
$L__BB0_251:
	ld.param.u32 	%r4007, [memory_param_8];
	ld.param.u32 	%r2979, [memory_param_7];
	ld.param.u32 	%r1953, [memory_param_6];
	ld.param.u32 	%r929, [memory_param_5];
	setp.ge.s32 	%p979, %r107, %r929;
	setp.ge.s32 	%p980, %r106, %r2979;
	setp.ge.s32 	%p981, %r88, %r1953;
	setp.ge.s32 	%p982, %r87, %r4007;
	or.pred  	%p983, %p980, %p982;
	or.pred  	%p984, %p983, %p979;
	or.pred  	%p985, %p984, %p981;
	@%p985 bra 	$L__BB0_253;
	ld.global.nc.f32 	%f2422, [%rd5+228];
	ld.shared.f32 	%f2423, [%r105+488];
	sub.f32 	%f2424, %f2422, %f2423;
	setp.lt.f32 	%p986, %f2424, %f5136;
	selp.f32 	%f248, %f2424, %f5136, %p986;
	mov.f32 	%f5136, %f248;
$L__BB0_253:
	ld.param.u32 	%r4008, [memory_param_8];
	ld.param.u32 	%r2980, [memory_param_7];
	ld.param.u32 	%r1954, [memory_param_6];
	ld.param.u32 	%r930, [memory_param_5];
	setp.ge.s32 	%p987, %r107, %r930;
	setp.ge.s32 	%p988, %r106, %r2980;
	setp.ge.s32 	%p989, %r90, %r1954;
	setp.ge.s32 	%p990, %r89, %r4008;
	or.pred  	%p991, %p988, %p990;
	or.pred  	%p992, %p991, %p987;
	or.pred  	%p993, %p992, %p989;
	@%p993 bra 	$L__BB0_255;
	ld.global.nc.f32 	%f2425, [%rd5+232];
	ld.shared.f32 	%f2426, [%r105+492];
	sub.f32 	%f2427, %f2425, %f2426;
	setp.lt.f32 	%p994, %f2427, %f5136;
	selp.f32 	%f250, %f2427, %f5136, %p994;
	mov.f32 	%f5136, %f250;
$L__BB0_255:
	ld.param.u32 	%r4009, [memory_param_8];
	ld.param.u32 	%r2981, [memory_param_7];
	ld.param.u32 	%r1955, [memory_param_6];
	ld.param.u32 	%r931, [memory_param_5];
	setp.ge.s32 	%p995, %r107, %r931;
	setp.ge.s32 	%p996, %r106, %r2981;
	setp.ge.s32 	%p997, %r92, %r1955;
	setp.ge.s32 	%p998, %r91, %r4009;
	or.pred  	%p999, %p996, %p998;
	or.pred  	%p1000, %p999, %p995;
	or.pred  	%p1001, %p1000, %p997;
	@%p1001 bra 	$L__BB0_257;
	ld.global.nc.f32 	%f2428, [%rd5+236];
	ld.shared.f32 	%f2429, [%r105+496];
	sub.f32 	%f2430, %f2428, %f2429;
	setp.lt.f32 	%p1002, %f2430, %f5136;
	selp.f32 	%f252, %f2430, %f5136, %p1002;
	mov.f32 	%f5136, %f252;
$L__BB0_257:
	ld.param.u32 	%r4010, [memory_param_8];
	ld.param.u32 	%r2982, [memory_param_7];
	ld.param.u32 	%r1956, [memory_param_6];
	ld.param.u32 	%r932, [memory_param_5];
	setp.ge.s32 	%p1003, %r107, %r932;
	setp.ge.s32 	%p1004, %r106, %r2982;
	setp.ge.s32 	%p1005, %r94, %r1956;
	setp.ge.s32 	%p1006, %r93, %r4010;
	or.pred  	%p1007, %p1004, %p1006;
	or.pred  	%p1008, %p1007, %p1003;
	or.pred  	%p1009, %p1008, %p1005;
	@%p1009 bra 	$L__BB0_259;
	ld.global.nc.f32 	%f2431, [%rd5+240];
	ld.shared.f32 	%f2432, [%r105+500];
	sub.f32 	%f2433, %f2431, %f2432;
	setp.lt.f32 	%p1010, %f2433, %f5136;
	selp.f32 	%f254, %f2433, %f5136, %p1010;
	mov.f32 	%f5136, %f254;
$L__BB0_259:
	ld.param.u32 	%r4011, [memory_param_8];
	ld.param.u32 	%r2983, [memory_param_7];
	ld.param.u32 	%r1957, [memory_param_6];
	ld.param.u32 	%r933, [memory_param_5];
	setp.ge.s32 	%p1011, %r107, %r933;
	setp.ge.s32 	%p1012, %r106, %r2983;
	setp.ge.s32 	%p1013, %r96, %r1957;
	setp.ge.s32 	%p1014, %r95, %r4011;
	or.pred  	%p1015, %p1012, %p1014;
	or.pred  	%p1016, %p1015, %p1011;
	or.pred  	%p1017, %p1016, %p1013;
	@%p1017 bra 	$L__BB0_261;
	ld.global.nc.f32 	%f2434, [%rd5+244];
	ld.shared.f32 	%f2435, [%r105+504];
	sub.f32 	%f2436, %f2434, %f2435;
	setp.lt.f32 	%p1018, %f2436, %f5136;
	selp.f32 	%f256, %f2436, %f5136, %p1018;
	mov.f32 	%f5136, %f256;
$L__BB0_261:
	ld.param.u32 	%r4012, [memory_param_8];
	ld.param.u32 	%r2984, [memory_param_7];
	ld.param.u32 	%r1958, [memory_param_6];
	ld.param.u32 	%r934, [memory_param_5];
	setp.ge.s32 	%p1019, %r107, %r934;
	setp.ge.s32 	%p1020, %r106, %r2984;
	setp.ge.s32 	%p1021, %r98, %r1958;
	setp.ge.s32 	%p1022, %r97, %r4012;
	or.pred  	%p1023, %p1020, %p1022;
	or.pred  	%p1024, %p1023, %p1019;
	or.pred  	%p1025, %p1024, %p1021;
	@%p1025 bra 	$L__BB0_263;
	ld.global.nc.f32 	%f2437, [%rd5+248];
	ld.shared.f32 	%f2438, [%r105+508];
	sub.f32 	%f2439, %f2437, %f2438;
	setp.lt.f32 	%p1026, %f2439, %f5136;
	selp.f32 	%f258, %f2439, %f5136, %p1026;
	mov.f32 	%f5136, %f258;
$L__BB0_263:
	ld.param.u32 	%r4013, [memory_param_8];
	ld.param.u32 	%r2985, [memory_param_7];
	ld.param.u32 	%r1959, [memory_param_6];
	ld.param.u32 	%r935, [memory_param_5];
	setp.ge.s32 	%p1027, %r107, %r935;
	setp.ge.s32 	%p1028, %r106, %r2985;
	setp.ge.s32 	%p1029, %r100, %r1959;
	setp.ge.s32 	%p1030, %r99, %r4013;
	or.pred  	%p1031, %p1028, %p1030;
	or.pred  	%p1032, %p1031, %p1027;
	or.pred  	%p1033, %p1032, %p1029;
	@%p1033 bra 	$L__BB0_265;
	ld.global.nc.f32 	%f2440, [%rd5+252];
	ld.shared.f32 	%f2441, [%r105+512];
	sub.f32 	%f2442, %f2440, %f2441;
	setp.lt.f32 	%p1034, %f2442, %f5136;
	selp.f32 	%f260, %f2442, %f5136, %p1034;
	mov.f32 	%f5136, %f260;
$L__BB0_265:
	ld.param.u32 	%r4014, [memory_param_8];
	ld.param.u32 	%r2986, [memory_param_7];
	ld.param.u32 	%r1960, [memory_param_6];
	ld.param.u32 	%r936, [memory_param_5];
	setp.ge.s32 	%p1035, %r11, %r1960;
	setp.ge.s32 	%p1036, %r4913, %r4014;
	add.s32 	%r109, %r102, 2;
	setp.ge.s32 	%p1037, %r109, %r2986;
	add.s32 	%r110, %r191, 2;
	setp.ge.s32 	%p1038, %r110, %r936;
	mul.lo.s32 	%r111, %r110, %r1960;
	or.pred  	%p1039, %p1037, %p1036;
	or.pred  	%p1040, %p1039, %p1038;
	or.pred  	%p1041, %p1040, %p1035;
	@%p1041 bra 	$L__BB0_267;
	add.s32 	%r269, %r11, %r111;
	mul.wide.s32 	%rd42, %r269, 4;
	add.s64 	%rd43, %rd2, %rd42;
	ld.global.nc.f32 	%f2443, [%rd43];
	ld.shared.f32 	%f2444, [%r105+520];
	sub.f32 	%f2445, %f2443, %f2444;
	setp.lt.f32 	%p1042, %f2445, %f5136;
	selp.f32 	%f262, %f2445, %f5136, %p1042;
	mov.f32 	%f5136, %f262;
$L__BB0_267:
	ld.param.u32 	%r4015, [memory_param_8];
	ld.param.u32 	%r2987, [memory_param_7];
	ld.param.u32 	%r1961, [memory_param_6];
	ld.param.u32 	%r937, [memory_param_5];
	setp.ge.s32 	%p1043, %r110, %r937;
	setp.ge.s32 	%p1044, %r109, %r2987;
	setp.ge.s32 	%p1045, %r13, %r1961;
	setp.ge.s32 	%p1046, %r12, %r4015;
	or.pred  	%p1047, %p1044, %p1046;
	or.pred  	%p1048, %p1047, %p1043;
	cvt.s64.s32 	%rd44, %r111;
	add.s64 	%rd45, %rd3, %rd44;
	shl.b64 	%rd46, %rd45, 2;
	add.s64 	%rd6, %rd2, %rd46;
	or.pred  	%p1049, %p1048, %p1045;
	@%p1049 bra 	$L__BB0_269;
	ld.global.nc.f32 	%f2446, [%rd6+4];
	ld.shared.f32 	%f2447, [%r105+524];
	sub.f32 	%f2448, %f2446, %f2447;
	setp.lt.f32 	%p1050, %f2448, %f5136;
	selp.f32 	%f264, %f2448, %f5136, %p1050;
	mov.f32 	%f5136, %f264;
$L__BB0_269:
	ld.param.u32 	%r4016, [memory_param_8];
	ld.param.u32 	%r2988, [memory_param_7];
	ld.param.u32 	%r1962, [memory_param_6];
	ld.param.u32 	%r938, [memory_param_5];
	setp.ge.s32 	%p1051, %r110, %r938;
	setp.ge.s32 	%p1052, %r109, %r2988;
	setp.ge.s32 	%p1053, %r15, %r1962;
	setp.ge.s32 	%p1054, %r14, %r4016;
	or.pred  	%p1055, %p1052, %p1054;
	or.pred  	%p1056, %p1055, %p1051;
	or.pred  	%p1057, %p1056, %p1053;
	@%p1057 bra 	$L__BB0_271;
	ld.global.nc.f32 	%f2449, [%rd6+8];
	ld.shared.f32 	%f2450, [%r105+528];
	sub.f32 	%f2451, %f2449, %f2450;
	setp.lt.f32 	%p1058, %f2451, %f5136;
	selp.f32 	%f266, %f2451, %f5136, %p1058;
	mov.f32 	%f5136, %f266;
$L__BB0_271:
	ld.param.u32 	%r4017, [memory_param_8];
	ld.param.u32 	%r2989, [memory_param_7];
	ld.param.u32 	%r1963, [memory_param_6];
	ld.param.u32 	%r939, [memory_param_5];
	setp.ge.s32 	%p1059, %r110, %r939;
	setp.ge.s32 	%p1060, %r109, %r2989;
	setp.ge.s32 	%p1061, %r17, %r1963;
	setp.ge.s32 	%p1062, %r16, %r4017;
	or.pred  	%p1063, %p1060, %p1062;
	or.pred  	%p1064, %p1063, %p1059;
	or.pred  	%p1065, %p1064, %p1061;
	@%p1065 bra 	$L__BB0_273;
	ld.global.nc.f32 	%f2452, [%rd6+12];
	ld.shared.f32 	%f2453, [%r105+532];
	sub.f32 	%f2454, %f2452, %f2453;
	setp.lt.f32 	%p1066, %f2454, %f5136;
	selp.f32 	%f268, %f2454, %f5136, %p1066;
	mov.f32 	%f5136, %f268;
$L__BB0_273:
	ld.param.u32 	%r4018, [memory_param_8];
	ld.param.u32 	%r2990, [memory_param_7];
	ld.param.u32 	%r1964, [memory_param_6];
	ld.param.u32 	%r940, [memory_param_5];
	setp.ge.s32 	%p1067, %r110, %r940;
	setp.ge.s32 	%p1068, %r109, %r2990;
	setp.ge.s32 	%p1069, %r19, %r1964;
	setp.ge.s32 	%p1070, %r18, %r4018;
	or.pred  	%p1071, %p1068, %p1070;
	or.pred  	%p1072, %p1071, %p1067;
	or.pred  	%p1073, %p1072, %p1069;
	@%p1073 bra 	$L__BB0_275;
	ld.global.nc.f32 	%f2455, [%rd6+16];
	ld.shared.f32 	%f2456, [%r105+536];
	sub.f32 	%f2457, %f2455, %f2456;
	setp.lt.f32 	%p1074, %f2457, %f5136;
	selp.f32 	%f270, %f2457, %f5136, %p1074;
	mov.f32 	%f5136, %f270;
$L__BB0_275:
	ld.param.u32 	%r4019, [memory_param_8];
	ld.param.u32 	%r2991, [memory_param_7];
	ld.param.u32 	%r1965, [memory_param_6];
	ld.param.u32 	%r941, [memory_param_5];
	setp.ge.s32 	%p1075, %r110, %r941;
	setp.ge.s32 	%p1076, %r109, %r2991;
	add.s32 	%r270, %r11, 5;
	setp.ge.s32 	%p1077, %r270, %r1965;
	setp.ge.s32 	%p1078, %r20, %r4019;
	or.pred  	%p1079, %p1076, %p1078;
	or.pred  	%p1080, %p1079, %p1075;
	or.pred  	%p1081, %p1080, %p1077;
	@%p1081 bra 	$L__BB0_277;
	ld.global.nc.f32 	%f2458, [%rd6+20];
	ld.shared.f32 	%f2459, [%r105+540];
	sub.f32 	%f2460, %f2458, %f2459;
	setp.lt.f32 	%p1082, %f2460, %f5136;
	selp.f32 	%f272, %f2460, %f5136, %p1082;
	mov.f32 	%f5136, %f272;
$L__BB0_277:
	ld.param.u32 	%r4020, [memory_param_8];
	ld.param.u32 	%r2992, [memory_param_7];
	ld.param.u32 	%r1966, [memory_param_6];
	ld.param.u32 	%r942, [memory_param_5];
	setp.ge.s32 	%p1083, %r110, %r942;
	setp.ge.s32 	%p1084, %r109, %r2992;
	add.s32 	%r271, %r11, 6;
	setp.ge.s32 	%p1085, %r271, %r1966;
	add.s32 	%r272, %r4913, 6;
	setp.ge.s32 	%p1086, %r272, %r4020;
	or.pred  	%p1087, %p1084, %p1086;
	or.pred  	%p1088, %p1087, %p1083;
	or.pred  	%p1089, %p1088, %p1085;
	@%p1089 bra 	$L__BB0_279;
	ld.global.nc.f32 	%f2461, [%rd6+24];
	ld.shared.f32 	%f2462, [%r105+544];
	sub.f32 	%f2463, %f2461, %f2462;
	setp.lt.f32 	%p1090, %f2463, %f5136;
	selp.f32 	%f274, %f2463, %f5136, %p1090;
	mov.f32 	%f5136, %f274;
$L__BB0_279:
	ld.param.u32 	%r4021, [memory_param_8];
	ld.param.u32 	%r2993, [memory_param_7];
	ld.param.u32 	%r1967, [memory_param_6];
	ld.param.u32 	%r943, [memory_param_5];
	setp.ge.s32 	%p1091, %r110, %r943;
	setp.ge.s32 	%p1092, %r109, %r2993;
	add.s32 	%r273, %r11, 7;
	setp.ge.s32 	%p1093, %r273, %r1967;
	add.s32 	%r274, %r4913, 7;
	setp.ge.s32 	%p1094, %r274, %r4021;
	or.pred  	%p1095, %p1092, %p1094;
	or.pred  	%p1096, %p1095, %p1091;
	or.pred  	%p1097, %p1096, %p1093;
	@%p1097 bra 	$L__BB0_281;
	ld.global.nc.f32 	%f2464, [%rd6+28];
	ld.shared.f32 	%f2465, [%r105+548];
	sub.f32 	%f2466, %f2464, %f2465;
	setp.lt.f32 	%p1098, %f2466, %f5136;
	selp.f32 	%f276, %f2466, %f5136, %p1098;
	mov.f32 	%f5136, %f276;
$L__BB0_281:
	ld.param.u32 	%r4022, [memory_param_8];
	ld.param.u32 	%r2994, [memory_param_7];
	ld.param.u32 	%r1968, [memory_param_6];
	ld.param.u32 	%r944, [memory_param_5];
	setp.ge.s32 	%p1099, %r110, %r944;
	setp.ge.s32 	%p1100, %r109, %r2994;
	add.s32 	%r275, %r11, 8;
	setp.ge.s32 	%p1101, %r275, %r1968;
	add.s32 	%r276, %r4913, 8;
	setp.ge.s32 	%p1102, %r276, %r4022;
	or.pred  	%p1103, %p1100, %p1102;
	or.pred  	%p1104, %p1103, %p1099;
	or.pred  	%p1105, %p1104, %p1101;
	@%p1105 bra 	$L__BB0_283;
	ld.global.nc.f32 	%f2467, [%rd6+32];
	ld.shared.f32 	%f2468, [%r105+552];
	sub.f32 	%f2469, %f2467, %f2468;
	setp.lt.f32 	%p1106, %f2469, %f5136;
	selp.f32 	%f278, %f2469, %f5136, %p1106;
	mov.f32 	%f5136, %f278;
$L__BB0_283:
	ld.param.u32 	%r4023, [memory_param_8];
	ld.param.u32 	%r2995, [memory_param_7];
	ld.param.u32 	%r1969, [memory_param_6];
	ld.param.u32 	%r945, [memory_param_5];
	setp.ge.s32 	%p1107, %r110, %r945;
	setp.ge.s32 	%p1108, %r109, %r2995;
	setp.ge.s32 	%p1109, %r22, %r1969;
	setp.ge.s32 	%p1110, %r21, %r4023;
	or.pred  	%p1111, %p1108, %p1110;
	or.pred  	%p1112, %p1111, %p1107;
	or.pred  	%p1113, %p1112, %p1109;
	@%p1113 bra 	$L__BB0_285;
	ld.global.nc.f32 	%f2470, [%rd6+36];
	ld.shared.f32 	%f2471, [%r105+556];
	sub.f32 	%f2472, %f2470, %f2471;
	setp.lt.f32 	%p1114, %f2472, %f5136;
	selp.f32 	%f280, %f2472, %f5136, %p1114;
	mov.f32 	%f5136, %f280;
$L__BB0_285:
	ld.param.u32 	%r4024, [memory_param_8];
	ld.param.u32 	%r2996, [memory_param_7];
	ld.param.u32 	%r1970, [memory_param_6];
	ld.param.u32 	%r946, [memory_param_5];
	setp.ge.s32 	%p1115, %r110, %r946;
	setp.ge.s32 	%p1116, %r109, %r2996;
	setp.ge.s32 	%p1117, %r24, %r1970;
	setp.ge.s32 	%p1118, %r23, %r4024;
	or.pred  	%p1119, %p1116, %p1118;
	or.pred  	%p1120, %p1119, %p1115;
	or.pred  	%p1121, %p1120, %p1117;
	@%p1121 bra 	$L__BB0_287;
	ld.global.nc.f32 	%f2473, [%rd6+40];
	ld.shared.f32 	%f2474, [%r105+560];
	sub.f32 	%f2475, %f2473, %f2474;
	setp.lt.f32 	%p1122, %f2475, %f5136;
	selp.f32 	%f282, %f2475, %f5136, %p1122;
	mov.f32 	%f5136, %f282;
$L__BB0_287:
	ld.param.u32 	%r4025, [memory_param_8];
	ld.param.u32 	%r2997, [memory_param_7];
	ld.param.u32 	%r1971, [memory_param_6];
	ld.param.u32 	%r947, [memory_param_5];
	setp.ge.s32 	%p1123, %r110, %r947;
	setp.ge.s32 	%p1124, %r109, %r2997;
	setp.ge.s32 	%p1125, %r26, %r1971;
	setp.ge.s32 	%p1126, %r25, %r4025;
	or.pred  	%p1127, %p1124, %p1126;
	or.pred  	%p1128, %p1127, %p1123;
	or.pred  	%p1129, %p1128, %p1125;
	@%p1129 bra 	$L__BB0_289;
	ld.global.nc.f32 	%f2476, [%rd6+44];
	ld.shared.f32 	%f2477, [%r105+564];
	sub.f32 	%f2478, %f2476, %f2477;
	setp.lt.f32 	%p1130, %f2478, %f5136;
	selp.f32 	%f284, %f2478, %f5136, %p1130;
	mov.f32 	%f5136, %f284;
$L__BB0_289:
	ld.param.u32 	%r4026, [memory_param_8];
	ld.param.u32 	%r2998, [memory_param_7];
	ld.param.u32 	%r1972, [memory_param_6];
	ld.param.u32 	%r948, [memory_param_5];
	setp.ge.s32 	%p1131, %r110, %r948;
	setp.ge.s32 	%p1132, %r109, %r2998;
	setp.ge.s32 	%p1133, %r28, %r1972;
	setp.ge.s32 	%p1134, %r27, %r4026;
	or.pred  	%p1135, %p1132, %p1134;
	or.pred  	%p1136, %p1135, %p1131;
	or.pred  	%p1137, %p1136, %p1133;
	@%p1137 bra 	$L__BB0_291;
	ld.global.nc.f32 	%f2479, [%rd6+48];
	ld.shared.f32 	%f2480, [%r105+568];
	sub.f32 	%f2481, %f2479, %f2480;
	setp.lt.f32 	%p1138, %f2481, %f5136;
	selp.f32 	%f286, %f2481, %f5136, %p1138;
	mov.f32 	%f5136, %f286;
$L__BB0_291:
	ld.param.u32 	%r4027, [memory_param_8];
	ld.param.u32 	%r2999, [memory_param_7];
	ld.param.u32 	%r1973, [memory_param_6];
	ld.param.u32 	%r949, [memory_param_5];
	setp.ge.s32 	%p1139, %r110, %r949;
	setp.ge.s32 	%p1140, %r109, %r2999;
	setp.ge.s32 	%p1141, %r30, %r1973;
	setp.ge.s32 	%p1142, %r29, %r4027;
	or.pred  	%p1143, %p1140, %p1142;
	or.pred  	%p1144, %p1143, %p1139;
	or.pred  	%p1145, %p1144, %p1141;
	@%p1145 bra 	$L__BB0_293;
	ld.global.nc.f32 	%f2482, [%rd6+52];
	ld.shared.f32 	%f2483, [%r105+572];
	sub.f32 	%f2484, %f2482, %f2483;
	setp.lt.f32 	%p1146, %f2484, %f5136;
	selp.f32 	%f288, %f2484, %f5136, %p1146;
	mov.f32 	%f5136, %f288;
$L__BB0_293:
	ld.param.u32 	%r4028, [memory_param_8];
	ld.param.u32 	%r3000, [memory_param_7];
	ld.param.u32 	%r1974, [memory_param_6];
	ld.param.u32 	%r950, [memory_param_5];
	setp.ge.s32 	%p1147, %r110, %r950;
	setp.ge.s32 	%p1148, %r109, %r3000;
	setp.ge.s32 	%p1149, %r32, %r1974;
	setp.ge.s32 	%p1150, %r31, %r4028;
	or.pred  	%p1151, %p1148, %p1150;
	or.pred  	%p1152, %p1151, %p1147;
	or.pred  	%p1153, %p1152, %p1149;
	@%p1153 bra 	$L__BB0_295;
	ld.global.nc.f32 	%f2485, [%rd6+56];
	ld.shared.f32 	%f2486, [%r105+576];
	sub.f32 	%f2487, %f2485, %f2486;
	setp.lt.f32 	%p1154, %f2487, %f5136;
	selp.f32 	%f290, %f2487, %f5136, %p1154;
	mov.f32 	%f5136, %f290;
$L__BB0_295:
	ld.param.u32 	%r4029, [memory_param_8];
	ld.param.u32 	%r3001, [memory_param_7];
	ld.param.u32 	%r1975, [memory_param_6];
	ld.param.u32 	%r951, [memory_param_5];
	setp.ge.s32 	%p1155, %r110, %r951;
	setp.ge.s32 	%p1156, %r109, %r3001;
	setp.ge.s32 	%p1157, %r34, %r1975;
	setp.ge.s32 	%p1158, %r33, %r4029;
	or.pred  	%p1159, %p1156, %p1158;
	or.pred  	%p1160, %p1159, %p1155;
	or.pred  	%p1161, %p1160, %p1157;
	@%p1161 bra 	$L__BB0_297;
	ld.global.nc.f32 	%f2488, [%rd6+60];
	ld.shared.f32 	%f2489, [%r105+580];
	sub.f32 	%f2490, %f2488, %f2489;
	setp.lt.f32 	%p1162, %f2490, %f5136;
	selp.f32 	%f292, %f2490, %f5136, %p1162;
	mov.f32 	%f5136, %f292;
$L__BB0_297:
	ld.param.u32 	%r4030, [memory_param_8];
	ld.param.u32 	%r3002, [memory_param_7];
	ld.param.u32 	%r1976, [memory_param_6];
	ld.param.u32 	%r952, [memory_param_5];
	setp.ge.s32 	%p1163, %r110, %r952;
	setp.ge.s32 	%p1164, %r109, %r3002;
	setp.ge.s32 	%p1165, %r36, %r1976;
	setp.ge.s32 	%p1166, %r35, %r4030;
	or.pred  	%p1167, %p1164, %p1166;
	or.pred  	%p1168, %p1167, %p1163;
	or.pred  	%p1169, %p1168, %p1165;
	@%p1169 bra 	$L__BB0_299;
	ld.global.nc.f32 	%f2491, [%rd6+64];
	ld.shared.f32 	%f2492, [%r105+584];
	sub.f32 	%f2493, %f2491, %f2492;
	setp.lt.f32 	%p1170, %f2493, %f5136;
	selp.f32 	%f294, %f2493, %f5136, %p1170;
	mov.f32 	%f5136, %f294;
$L__BB0_299:
	ld.param.u32 	%r4031, [memory_param_8];
	ld.param.u32 	%r3003, [memory_param_7];
	ld.param.u32 	%r1977, [memory_param_6];
	ld.param.u32 	%r953, [memory_param_5];
	setp.ge.s32 	%p1171, %r110, %r953;
	setp.ge.s32 	%p1172, %r109, %r3003;
	setp.ge.s32 	%p1173, %r38, %r1977;
	setp.ge.s32 	%p1174, %r37, %r4031;
	or.pred  	%p1175, %p1172, %p1174;
	or.pred  	%p1176, %p1175, %p1171;
	or.pred  	%p1177, %p1176, %p1173;
	@%p1177 bra 	$L__BB0_301;
	ld.global.nc.f32 	%f2494, [%rd6+68];
	ld.shared.f32 	%f2495, [%r105+588];
	sub.f32 	%f2496, %f2494, %f2495;
	setp.lt.f32 	%p1178, %f2496, %f5136;
	selp.f32 	%f296, %f2496, %f5136, %p1178;
	mov.f32 	%f5136, %f296;
$L__BB0_301:
	ld.param.u32 	%r4032, [memory_param_8];
	ld.param.u32 	%r3004, [memory_param_7];
	ld.param.u32 	%r1978, [memory_param_6];
	ld.param.u32 	%r954, [memory_param_5];
	setp.ge.s32 	%p1179, %r110, %r954;
	setp.ge.s32 	%p1180, %r109, %r3004;
	setp.ge.s32 	%p1181, %r40, %r1978;
	setp.ge.s32 	%p1182, %r39, %r4032;
	or.pred  	%p1183, %p1180, %p1182;
	or.pred  	%p1184, %p1183, %p1179;
	or.pred  	%p1185, %p1184, %p1181;
	@%p1185 bra 	$L__BB0_303;
	ld.global.nc.f32 	%f2497, [%rd6+72];
	ld.shared.f32 	%f2498, [%r105+592];
	sub.f32 	%f2499, %f2497, %f2498;
	setp.lt.f32 	%p1186, %f2499, %f5136;
	selp.f32 	%f298, %f2499, %f5136, %p1186;
	mov.f32 	%f5136, %f298;
$L__BB0_303:
	ld.param.u32 	%r4033, [memory_param_8];
	ld.param.u32 	%r3005, [memory_param_7];
	ld.param.u32 	%r1979, [memory_param_6];
	ld.param.u32 	%r955, [memory_param_5];
	setp.ge.s32 	%p1187, %r110, %r955;
	setp.ge.s32 	%p1188, %r109, %r3005;
	setp.ge.s32 	%p1189, %r42, %r1979;
	setp.ge.s32 	%p1190, %r41, %r4033;
	or.pred  	%p1191, %p1188, %p1190;
	or.pred  	%p1192, %p1191, %p1187;
	or.pred  	%p1193, %p1192, %p1189;
	@%p1193 bra 	$L__BB0_305;
	ld.global.nc.f32 	%f2500, [%rd6+76];
	ld.shared.f32 	%f2501, [%r105+596];
	sub.f32 	%f2502, %f2500, %f2501;
	setp.lt.f32 	%p1194, %f2502, %f5136;
	selp.f32 	%f300, %f2502, %f5136, %p1194;
	mov.f32 	%f5136, %f300;
$L__BB0_305:
	ld.param.u32 	%r4034, [memory_param_8];
	ld.param.u32 	%r3006, [memory_param_7];
	ld.param.u32 	%r1980, [memory_param_6];
	ld.param.u32 	%r956, [memory_param_5];
	setp.ge.s32 	%p1195, %r110, %r956;
	setp.ge.s32 	%p1196, %r109, %r3006;
	add.s32 	%r277, %r11, 20;
	setp.ge.s32 	%p1197, %r277, %r1980;
	add.s32 	%r278, %r4913, 20;
	setp.ge.s32 	%p1198, %r278, %r4034;
	or.pred  	%p1199, %p1196, %p1198;
	or.pred  	%p1200, %p1199, %p1195;
	or.pred  	%p1201, %p1200, %p1197;
	@%p1201 bra 	$L__BB0_307;
	ld.global.nc.f32 	%f2503, [%rd6+80];
	ld.shared.f32 	%f2504, [%r105+600];
	sub.f32 	%f2505, %f2503, %f2504;
	setp.lt.f32 	%p1202, %f2505, %f5136;
	selp.f32 	%f302, %f2505, %f5136, %p1202;
	mov.f32 	%f5136, %f302;
$L__BB0_307:
	ld.param.u32 	%r4035, [memory_param_8];
	ld.param.u32 	%r3007, [memory_param_7];
	ld.param.u32 	%r1981, [memory_param_6];
	ld.param.u32 	%r957, [memory_param_5];
	setp.ge.s32 	%p1203, %r110, %r957;
	setp.ge.s32 	%p1204, %r109, %r3007;
	add.s32 	%r279, %r11, 21;
	setp.ge.s32 	%p1205, %r279, %r1981;
	add.s32 	%r280, %r4913, 21;
	setp.ge.s32 	%p1206, %r280, %r4035;
	or.pred  	%p1207, %p1204, %p1206;
	or.pred  	%p1208, %p1207, %p1203;
	or.pred  	%p1209, %p1208, %p1205;
	@%p1209 bra 	$L__BB0_309;
	ld.global.nc.f32 	%f2506, [%rd6+84];
	ld.shared.f32 	%f2507, [%r105+604];
	sub.f32 	%f2508, %f2506, %f2507;
	setp.lt.f32 	%p1210, %f2508, %f5136;
	selp.f32 	%f304, %f2508, %f5136, %p1210;
	mov.f32 	%f5136, %f304;
$L__BB0_309:
	ld.param.u32 	%r4036, [memory_param_8];
	ld.param.u32 	%r3008, [memory_param_7];
	ld.param.u32 	%r1982, [memory_param_6];
	ld.param.u32 	%r958, [memory_param_5];
	setp.ge.s32 	%p1211, %r110, %r958;
	setp.ge.s32 	%p1212, %r109, %r3008;
	add.s32 	%r281, %r11, 22;
	setp.ge.s32 	%p1213, %r281, %r1982;
	add.s32 	%r282, %r4913, 22;
	setp.ge.s32 	%p1214, %r282, %r4036;
	or.pred  	%p1215, %p1212, %p1214;
	or.pred  	%p1216, %p1215, %p1211;
	or.pred  	%p1217, %p1216, %p1213;
	@%p1217 bra 	$L__BB0_311;
	ld.global.nc.f32 	%f2509, [%rd6+88];
	ld.shared.f32 	%f2510, [%r105+608];
	sub.f32 	%f2511, %f2509, %f2510;
	setp.lt.f32 	%p1218, %f2511, %f5136;
	selp.f32 	%f306, %f2511, %f5136, %p1218;
	mov.f32 	%f5136, %f306;
$L__BB0_311:
	ld.param.u32 	%r4037, [memory_param_8];
	ld.param.u32 	%r3009, [memory_param_7];
	ld.param.u32 	%r1983, [memory_param_6];
	ld.param.u32 	%r959, [memory_param_5];
	setp.ge.s32 	%p1219, %r110, %r959;
	setp.ge.s32 	%p1220, %r109, %r3009;
	add.s32 	%r283, %r11, 23;
	setp.ge.s32 	%p1221, %r283, %r1983;
	add.s32 	%r284, %r4913, 23;
	setp.ge.s32 	%p1222, %r284, %r4037;
	or.pred  	%p1223, %p1220, %p1222;
	or.pred  	%p1224, %p1223, %p1219;
	or.pred  	%p1225, %p1224, %p1221;
	@%p1225 bra 	$L__BB0_313;
	ld.global.nc.f32 	%f2512, [%rd6+92];
	ld.shared.f32 	%f2513, [%r105+612];
	sub.f32 	%f2514, %f2512, %f2513;
	setp.lt.f32 	%p1226, %f2514, %f5136;
	selp.f32 	%f308, %f2514, %f5136, %p1226;
	mov.f32 	%f5136, %f308;
$L__BB0_313:
	ld.param.u32 	%r4038, [memory_param_8];
	ld.param.u32 	%r3010, [memory_param_7];
	ld.param.u32 	%r1984, [memory_param_6];
	ld.param.u32 	%r960, [memory_param_5];
	setp.ge.s32 	%p1227, %r110, %r960;
	setp.ge.s32 	%p1228, %r109, %r3010;
	add.s32 	%r285, %r11, 24;
	setp.ge.s32 	%p1229, %r285, %r1984;
	add.s32 	%r286, %r4913, 24;
	setp.ge.s32 	%p1230, %r286, %r4038;
	or.pred  	%p1231, %p1228, %p1230;
	or.pred  	%p1232, %p1231, %p1227;
	or.pred  	%p1233, %p1232, %p1229;
	@%p1233 bra 	$L__BB0_315;
	ld.global.nc.f32 	%f2515, [%rd6+96];
	ld.shared.f32 	%f2516, [%r105+616];
	sub.f32 	%f2517, %f2515, %f2516;
	setp.lt.f32 	%p1234, %f2517, %f5136;
	selp.f32 	%f310, %f2517, %f5136, %p1234;
	mov.f32 	%f5136, %f310;
$L__BB0_315:
	ld.param.u32 	%r4039, [memory_param_8];
	ld.param.u32 	%r3011, [memory_param_7];
	ld.param.u32 	%r1985, [memory_param_6];
	ld.param.u32 	%r961, [memory_param_5];
	setp.ge.s32 	%p1235, %r110, %r961;
	setp.ge.s32 	%p1236, %r109, %r3011;
	setp.ge.s32 	%p1237, %r44, %r1985;
	setp.ge.s32 	%p1238, %r43, %r4039;
	or.pred  	%p1239, %p1236, %p1238;
	or.pred  	%p1240, %p1239, %p1235;
	or.pred  	%p1241, %p1240, %p1237;
	@%p1241 bra 	$L__BB0_317;
	ld.global.nc.f32 	%f2518, [%rd6+100];
	ld.shared.f32 	%f2519, [%r105+620];
	sub.f32 	%f2520, %f2518, %f2519;
	setp.lt.f32 	%p1242, %f2520, %f5136;
	selp.f32 	%f312, %f2520, %f5136, %p1242;
	mov.f32 	%f5136, %f312;
$L__BB0_317:
	ld.param.u32 	%r4040, [memory_param_8];
	ld.param.u32 	%r3012, [memory_param_7];
	ld.param.u32 	%r1986, [memory_param_6];
	ld.param.u32 	%r962, [memory_param_5];
	setp.ge.s32 	%p1243, %r110, %r962;
	setp.ge.s32 	%p1244, %r109, %r3012;
	setp.ge.s32 	%p1245, %r46, %r1986;
	setp.ge.s32 	%p1246, %r45, %r4040;
	or.pred  	%p1247, %p1244, %p1246;
	or.pred  	%p1248, %p1247, %p1243;
	or.pred  	%p1249, %p1248, %p1245;
	@%p1249 bra 	$L__BB0_319;
	ld.global.nc.f32 	%f2521, [%rd6+104];
	ld.shared.f32 	%f2522, [%r105+624];
	sub.f32 	%f2523, %f2521, %f2522;
	setp.lt.f32 	%p1250, %f2523, %f5136;
	selp.f32 	%f314, %f2523, %f5136, %p1250;
	mov.f32 	%f5136, %f314;
$L__BB0_319:
	ld.param.u32 	%r4041, [memory_param_8];
	ld.param.u32 	%r3013, [memory_param_7];
	ld.param.u32 	%r1987, [memory_param_6];
	ld.param.u32 	%r963, [memory_param_5];
	setp.ge.s32 	%p1251, %r110, %r963;
	setp.ge.s32 	%p1252, %r109, %r3013;
	setp.ge.s32 	%p1253, %r48, %r1987;
	setp.ge.s32 	%p1254, %r47, %r4041;
	or.pred  	%p1255, %p1252, %p1254;
	or.pred  	%p1256, %p1255, %p1251;
	or.pred  	%p1257, %p1256, %p1253;
	@%p1257 bra 	$L__BB0_321;
	ld.global.nc.f32 	%f2524, [%rd6+108];
	ld.shared.f32 	%f2525, [%r105+628];
	sub.f32 	%f2526, %f2524, %f2525;
	setp.lt.f32 	%p1258, %f2526, %f5136;
	selp.f32 	%f316, %f2526, %f5136, %p1258;
	mov.f32 	%f5136, %f316;
$L__BB0_321:
	ld.param.u32 	%r4042, [memory_param_8];
	ld.param.u32 	%r3014, [memory_param_7];
	ld.param.u32 	%r1988, [memory_param_6];
	ld.param.u32 	%r964, [memory_param_5];
	setp.ge.s32 	%p1259, %r110, %r964;
	setp.ge.s32 	%p1260, %r109, %r3014;
	setp.ge.s32 	%p1261, %r50, %r1988;
	setp.ge.s32 	%p1262, %r49, %r4042;
	or.pred  	%p1263, %p1260, %p1262;
	or.pred  	%p1264, %p1263, %p1259;
	or.pred  	%p1265, %p1264, %p1261;
	@%p1265 bra 	$L__BB0_323;
	ld.global.nc.f32 	%f2527, [%rd6+112];
	ld.shared.f32 	%f2528, [%r105+632];
	sub.f32 	%f2529, %f2527, %f2528;
	setp.lt.f32 	%p1266, %f2529, %f5136;
	selp.f32 	%f318, %f2529, %f5136, %p1266;
	mov.f32 	%f5136, %f318;
$L__BB0_323:
	ld.param.u32 	%r4043, [memory_param_8];
	ld.param.u32 	%r3015, [memory_param_7];
	ld.param.u32 	%r1989, [memory_param_6];
	ld.param.u32 	%r965, [memory_param_5];
	setp.ge.s32 	%p1267, %r110, %r965;
	setp.ge.s32 	%p1268, %r109, %r3015;
	setp.ge.s32 	%p1269, %r52, %r1989;
	setp.ge.s32 	%p1270, %r51, %r4043;
	or.pred  	%p1271, %p1268, %p1270;
	or.pred  	%p1272, %p1271, %p1267;
	or.pred  	%p1273, %p1272, %p1269;
	@%p1273 bra 	$L__BB0_325;
	ld.global.nc.f32 	%f2530, [%rd6+116];
	ld.shared.f32 	%f2531, [%r105+636];
	sub.f32 	%f2532, %f2530, %f2531;
	setp.lt.f32 	%p1274, %f2532, %f5136;
	selp.f32 	%f320, %f2532, %f5136, %p1274;
	mov.f32 	%f5136, %f320;
$L__BB0_325:
	ld.param.u32 	%r4044, [memory_param_8];
	ld.param.u32 	%r3016, [memory_param_7];
	ld.param.u32 	%r1990, [memory_param_6];
	ld.param.u32 	%r966, [memory_param_5];
	setp.ge.s32 	%p1275, %r110, %r966;
	setp.ge.s32 	%p1276, %r109, %r3016;
	setp.ge.s32 	%p1277, %r54, %r1990;
	setp.ge.s32 	%p1278, %r53, %r4044;
	or.pred  	%p1279, %p1276, %p1278;
	or.pred  	%p1280, %p1279, %p1275;
	or.pred  	%p1281, %p1280, %p1277;
	@%p1281 bra 	$L__BB0_327;
	ld.global.nc.f32 	%f2533, [%rd6+120];
	ld.shared.f32 	%f2534, [%r105+640];
	sub.f32 	%f2535, %f2533, %f2534;
	setp.lt.f32 	%p1282, %f2535, %f5136;
	selp.f32 	%f322, %f2535, %f5136, %p1282;
	mov.f32 	%f5136, %f322;
$L__BB0_327:
	ld.param.u32 	%r4045, [memory_param_8];
	ld.param.u32 	%r3017, [memory_param_7];
	ld.param.u32 	%r1991, [memory_param_6];
	ld.param.u32 	%r967, [memory_param_5];
	setp.ge.s32 	%p1283, %r110, %r967;
	setp.ge.s32 	%p1284, %r109, %r3017;
	setp.ge.s32 	%p1285, %r56, %r1991;
	setp.ge.s32 	%p1286, %r55, %r4045;
	or.pred  	%p1287, %p1284, %p1286;
	or.pred  	%p1288, %p1287, %p1283;
	or.pred  	%p1289, %p1288, %p1285;
	@%p1289 bra 	$L__BB0_329;
	ld.global.nc.f32 	%f2536, [%rd6+124];
	ld.shared.f32 	%f2537, [%r105+644];
	sub.f32 	%f2538, %f2536, %f2537;
	setp.lt.f32 	%p1290, %f2538, %f5136;
	selp.f32 	%f324, %f2538, %f5136, %p1290;
	mov.f32 	%f5136, %f324;
$L__BB0_329:
	ld.param.u32 	%r4046, [memory_param_8];
	ld.param.u32 	%r3018, [memory_param_7];
	ld.param.u32 	%r1992, [memory_param_6];
	ld.param.u32 	%r968, [memory_param_5];
	setp.ge.s32 	%p1291, %r110, %r968;
	setp.ge.s32 	%p1292, %r109, %r3018;
	setp.ge.s32 	%p1293, %r58, %r1992;
	setp.ge.s32 	%p1294, %r57, %r4046;
	or.pred  	%p1295, %p1292, %p1294;
	or.pred  	%p1296, %p1295, %p1291;
	or.pred  	%p1297, %p1296, %p1293;
	@%p1297 bra 	$L__BB0_331;
	ld.global.nc.f32 	%f2539, [%rd6+128];
	ld.shared.f32 	%f2540, [%r105+648];
	sub.f32 	%f2541, %f2539, %f2540;
	setp.lt.f32 	%p1298, %f2541, %f5136;
	selp.f32 	%f326, %f2541, %f5136, %p1298;
	mov.f32 	%f5136, %f326;
$L__BB0_331:
	ld.param.u32 	%r4047, [memory_param_8];
	ld.param.u32 	%r3019, [memory_param_7];
	ld.param.u32 	%r1993, [memory_param_6];
	ld.param.u32 	%r969, [memory_param_5];
	setp.ge.s32 	%p1299, %r110, %r969;
	setp.ge.s32 	%p1300, %r109, %r3019;
	setp.ge.s32 	%p1301, %r60, %r1993;
	setp.ge.s32 	%p1302, %r59, %r4047;
	or.pred  	%p1303, %p1300, %p1302;
	or.pred  	%p1304, %p1303, %p1299;
	or.pred  	%p1305, %p1304, %p1301;
	@%p1305 bra 	$L__BB0_333;
	ld.global.nc.f32 	%f2542, [%rd6+132];
	ld.shared.f32 	%f2543, [%r105+652];
	sub.f32 	%f2544, %f2542, %f2543;
	setp.lt.f32 	%p1306, %f2544, %f5136;
	selp.f32 	%f328, %f2544, %f5136, %p1306;
	mov.f32 	%f5136, %f328;
$L__BB0_333:
	ld.param.u32 	%r4048, [memory_param_8];
	ld.param.u32 	%r3020, [memory_param_7];
	ld.param.u32 	%r1994, [memory_param_6];
	ld.param.u32 	%r970, [memory_param_5];
	setp.ge.s32 	%p1307, %r110, %r970;
	setp.ge.s32 	%p1308, %r109, %r3020;
	setp.ge.s32 	%p1309, %r62, %r1994;
	setp.ge.s32 	%p1310, %r61, %r4048;
	or.pred  	%p1311, %p1308, %p1310;
	or.pred  	%p1312, %p1311, %p1307;
	or.pred  	%p1313, %p1312, %p1309;
	@%p1313 bra 	$L__BB0_335;
	ld.global.nc.f32 	%f2545, [%rd6+136];
	ld.shared.f32 	%f2546, [%r105+656];
	sub.f32 	%f2547, %f2545, %f2546;
	setp.lt.f32 	%p1314, %f2547, %f5136;
	selp.f32 	%f330, %f2547, %f5136, %p1314;
	mov.f32 	%f5136, %f330;
$L__BB0_335:
	ld.param.u32 	%r4049, [memory_param_8];
	ld.param.u32 	%r3021, [memory_param_7];
	ld.param.u32 	%r1995, [memory_param_6];
	ld.param.u32 	%r971, [memory_param_5];
	setp.ge.s32 	%p1315, %r110, %r971;
	setp.ge.s32 	%p1316, %r109, %r3021;
	setp.ge.s32 	%p1317, %r64, %r1995;
	setp.ge.s32 	%p1318, %r63, %r4049;
	or.pred  	%p1319, %p1316, %p1318;
	or.pred  	%p1320, %p1319, %p1315;
	or.pred  	%p1321, %p1320, %p1317;
	@%p1321 bra 	$L__BB0_337;
	ld.global.nc.f32 	%f2548, [%rd6+140];
	ld.shared.f32 	%f2549, [%r105+660];
	sub.f32 	%f2550, %f2548, %f2549;
	setp.lt.f32 	%p1322, %f2550, %f5136;
	selp.f32 	%f332, %f2550, %f5136, %p1322;
	mov.f32 	%f5136, %f332;
$L__BB0_337:
	ld.param.u32 	%r4050, [memory_param_8];
	ld.param.u32 	%r3022, [memory_param_7];
	ld.param.u32 	%r1996, [memory_param_6];
	ld.param.u32 	%r972, [memory_param_5];
	setp.ge.s32 	%p1323, %r110, %r972;
	setp.ge.s32 	%p1324, %r109, %r3022;
	setp.ge.s32 	%p1325, %r66, %r1996;
	setp.ge.s32 	%p1326, %r65, %r4050;
	or.pred  	%p1327, %p1324, %p1326;
	or.pred  	%p1328, %p1327, %p1323;
	or.pred  	%p1329, %p1328, %p1325;
	@%p1329 bra 	$L__BB0_339;
	ld.global.nc.f32 	%f2551, [%rd6+144];
	ld.shared.f32 	%f2552, [%r105+664];
	sub.f32 	%f2553, %f2551, %f2552;
	setp.lt.f32 	%p1330, %f2553, %f5136;
	selp.f32 	%f334, %f2553, %f5136, %p1330;
	mov.f32 	%f5136, %f334;
$L__BB0_339:
	ld.param.u32 	%r4051, [memory_param_8];
	ld.param.u32 	%r3023, [memory_param_7];
	ld.param.u32 	%r1997, [memory_param_6];
	ld.param.u32 	%r973, [memory_param_5];
	setp.ge.s32 	%p1331, %r110, %r973;
	setp.ge.s32 	%p1332, %r109, %r3023;
	setp.ge.s32 	%p1333, %r68, %r1997;
	setp.ge.s32 	%p1334, %r67, %r4051;
	or.pred  	%p1335, %p1332, %p1334;
	or.pred  	%p1336, %p1335, %p1331;
	or.pred  	%p1337, %p1336, %p1333;
	@%p1337 bra 	$L__BB0_341;
	ld.global.nc.f32 	%f2554, [%rd6+148];
	ld.shared.f32 	%f2555, [%r105+668];
	sub.f32 	%f2556, %f2554, %f2555;
	setp.lt.f32 	%p1338, %f2556, %f5136;
	selp.f32 	%f336, %f2556, %f5136, %p1338;
	mov.f32 	%f5136, %f336;
$L__BB0_341:
	ld.param.u32 	%r4052, [memory_param_8];
	ld.param.u32 	%r3024, [memory_param_7];
	ld.param.u32 	%r1998, [memory_param_6];
	ld.param.u32 	%r974, [memory_param_5];
	setp.ge.s32 	%p1339, %r110, %r974;
	setp.ge.s32 	%p1340, %r109, %r3024;
	setp.ge.s32 	%p1341, %r70, %r1998;
	setp.ge.s32 	%p1342, %r69, %r4052;
	or.pred  	%p1343, %p1340, %p1342;
	or.pred  	%p1344, %p1343, %p1339;
	or.pred  	%p1345, %p1344, %p1341;
	@%p1345 bra 	$L__BB0_343;
	ld.global.nc.f32 	%f2557, [%rd6+152];
	ld.shared.f32 	%f2558, [%r105+672];
	sub.f32 	%f2559, %f2557, %f2558;
	setp.lt.f32 	%p1346, %f2559, %f5136;
	selp.f32 	%f338, %f2559, %f5136, %p1346;
	mov.f32 	%f5136, %f338;
$L__BB0_343:
	ld.param.u32 	%r4053, [memory_param_8];
	ld.param.u32 	%r3025, [memory_param_7];
	ld.param.u32 	%r1999, [memory_param_6];
	ld.param.u32 	%r975, [memory_param_5];
	setp.ge.s32 	%p1347, %r110, %r975;
	setp.ge.s32 	%p1348, %r109, %r3025;
	setp.ge.s32 	%p1349, %r72, %r1999;
	setp.ge.s32 	%p1350, %r71, %r4053;
	or.pred  	%p1351, %p1348, %p1350;
	or.pred  	%p1352, %p1351, %p1347;
	or.pred  	%p1353, %p1352, %p1349;
	@%p1353 bra 	$L__BB0_345;
	ld.global.nc.f32 	%f2560, [%rd6+156];
	ld.shared.f32 	%f2561, [%r105+676];
	sub.f32 	%f2562, %f2560, %f2561;
	setp.lt.f32 	%p1354, %f2562, %f5136;
	selp.f32 	%f340, %f2562, %f5136, %p1354;
	mov.f32 	%f5136, %f340;
$L__BB0_345:
	ld.param.u32 	%r4054, [memory_param_8];
	ld.param.u32 	%r3026, [memory_param_7];
	ld.param.u32 	%r2000, [memory_param_6];
	ld.param.u32 	%r976, [memory_param_5];
	setp.ge.s32 	%p1355, %r110, %r976;
	setp.ge.s32 	%p1356, %r109, %r3026;
	setp.ge.s32 	%p1357, %r74, %r2000;
	setp.ge.s32 	%p1358, %r73, %r4054;
	or.pred  	%p1359, %p1356, %p1358;
	or.pred  	%p1360, %p1359, %p1355;
	or.pred  	%p1361, %p1360, %p1357;
	@%p1361 bra 	$L__BB0_347;
	ld.global.nc.f32 	%f2563, [%rd6+160];
	ld.shared.f32 	%f2564, [%r105+680];
	sub.f32 	%f2565, %f2563, %f2564;
	setp.lt.f32 	%p1362, %f2565, %f5136;
	selp.f32 	%f342, %f2565, %f5136, %p1362;
	mov.f32 	%f5136, %f342;
$L__BB0_347:
	ld.param.u32 	%r4055, [memory_param_8];
	ld.param.u32 	%r3027, [memory_param_7];
	ld.param.u32 	%r2001, [memory_param_6];
	ld.param.u32 	%r977, [memory_param_5];
	setp.ge.s32 	%p1363, %r110, %r977;
	setp.ge.s32 	%p1364, %r109, %r3027;
	setp.ge.s32 	%p1365, %r76, %r2001;
	setp.ge.s32 	%p1366, %r75, %r4055;
	or.pred  	%p1367, %p1364, %p1366;
	or.pred  	%p1368, %p1367, %p1363;
	or.pred  	%p1369, %p1368, %p1365;
	@%p1369 bra 	$L__BB0_349;
	ld.global.nc.f32 	%f2566, [%rd6+164];
	ld.shared.f32 	%f2567, [%r105+684];
	sub.f32 	%f2568, %f2566, %f2567;
	setp.lt.f32 	%p1370, %f2568, %f5136;
	selp.f32 	%f344, %f2568, %f5136, %p1370;
	mov.f32 	%f5136, %f344;
$L__BB0_349:
	ld.param.u32 	%r4056, [memory_param_8];
	ld.param.u32 	%r3028, [memory_param_7];
	ld.param.u32 	%r2002, [memory_param_6];
	ld.param.u32 	%r978, [memory_param_5];
	setp.ge.s32 	%p1371, %r110, %r978;
	setp.ge.s32 	%p1372, %r109, %r3028;
	setp.ge.s32 	%p1373, %r78, %r2002;
	setp.ge.s32 	%p1374, %r77, %r4056;
	or.pred  	%p1375, %p1372, %p1374;
	or.pred  	%p1376, %p1375, %p1371;
	or.pred  	%p1377, %p1376, %p1373;
	@%p1377 bra 	$L__BB0_351;
	ld.global.nc.f32 	%f2569, [%rd6+168];
	ld.shared.f32 	%f2570, [%r105+688];
	sub.f32 	%f2571, %f2569, %f2570;
	setp.lt.f32 	%p1378, %f2571, %f5136;
	selp.f32 	%f346, %f2571, %f5136, %p1378;
	mov.f32 	%f5136, %f346;
$L__BB0_351:
	ld.param.u32 	%r4057, [memory_param_8];
	ld.param.u32 	%r3029, [memory_param_7];
	ld.param.u32 	%r2003, [memory_param_6];
	ld.param.u32 	%r979, [memory_param_5];
	setp.ge.s32 	%p1379, %r110, %r979;
	setp.ge.s32 	%p1380, %r109, %r3029;
	setp.ge.s32 	%p1381, %r80, %r2003;
	setp.ge.s32 	%p1382, %r79, %r4057;
	or.pred  	%p1383, %p1380, %p1382;
	or.pred  	%p1384, %p1383, %p1379;
	or.pred  	%p1385, %p1384, %p1381;
	@%p1385 bra 	$L__BB0_353;
	ld.global.nc.f32 	%f2572, [%rd6+172];
	ld.shared.f32 	%f2573, [%r105+692];
	sub.f32 	%f2574, %f2572, %f2573;
	setp.lt.f32 	%p1386, %f2574, %f5136;
	selp.f32 	%f348, %f2574, %f5136, %p1386;
	mov.f32 	%f5136, %f348;
$L__BB0_353:
	ld.param.u32 	%r4058, [memory_param_8];
	ld.param.u32 	%r3030, [memory_param_7];
	ld.param.u32 	%r2004, [memory_param_6];
	ld.param.u32 	%r980, [memory_param_5];
	setp.ge.s32 	%p1387, %r110, %r980;
	setp.ge.s32 	%p1388, %r109, %r3030;
	setp.ge.s32 	%p1389, %r82, %r2004;
	setp.ge.s32 	%p1390, %r81, %r4058;
	or.pred  	%p1391, %p1388, %p1390;
	or.pred  	%p1392, %p1391, %p1387;
	or.pred  	%p1393, %p1392, %p1389;
	@%p1393 bra 	$L__BB0_355;
	ld.global.nc.f32 	%f2575, [%rd6+176];
	ld.shared.f32 	%f2576, [%r105+696];
	sub.f32 	%f2577, %f2575, %f2576;
	setp.lt.f32 	%p1394, %f2577, %f5136;
	selp.f32 	%f350, %f2577, %f5136, %p1394;
	mov.f32 	%f5136, %f350;
$L__BB0_355:
	ld.param.u32 	%r4059, [memory_param_8];
	ld.param.u32 	%r3031, [memory_param_7];
	ld.param.u32 	%r2005, [memory_param_6];
	ld.param.u32 	%r981, [memory_param_5];
	setp.ge.s32 	%p1395, %r110, %r981;
	setp.ge.s32 	%p1396, %r109, %r3031;
	setp.ge.s32 	%p1397, %r84, %r2005;
	setp.ge.s32 	%p1398, %r83, %r4059;
	or.pred  	%p1399, %p1396, %p1398;
	or.pred  	%p1400, %p1399, %p1395;
	or.pred  	%p1401, %p1400, %p1397;
	@%p1401 bra 	$L__BB0_357;
	ld.global.nc.f32 	%f2578, [%rd6+180];
	ld.shared.f32 	%f2579, [%r105+700];
	sub.f32 	%f2580, %f2578, %f2579;
	setp.lt.f32 	%p1402, %f2580, %f5136;
	selp.f32 	%f352, %f2580, %f5136, %p1402;
	mov.f32 	%f5136, %f352;
$L__BB0_357:
	ld.param.u32 	%r4060, [memory_param_8];
	ld.param.u32 	%r3032, [memory_param_7];
	ld.param.u32 	%r2006, [memory_param_6];
	ld.param.u32 	%r982, [memory_param_5];
	setp.ge.s32 	%p1403, %r110, %r982;
	setp.ge.s32 	%p1404, %r109, %r3032;
	setp.ge.s32 	%p1405, %r86, %r2006;
	setp.ge.s32 	%p1406, %r85, %r4060;
	or.pred  	%p1407, %p1404, %p1406;
	or.pred  	%p1408, %p1407, %p1403;
	or.pred  	%p1409, %p1408, %p1405;
	@%p1409 bra 	$L__BB0_359;
	ld.global.nc.f32 	%f2581, [%rd6+184];
	ld.shared.f32 	%f2582, [%r105+704];
	sub.f32 	%f2583, %f2581, %f2582;
	setp.lt.f32 	%p1410, %f2583, %f5136;
	selp.f32 	%f354, %f2583, %f5136, %p1410;
	mov.f32 	%f5136, %f354;
$L__BB0_359:
	ld.param.u32 	%r4061, [memory_param_8];
	ld.param.u32 	%r3033, [memory_param_7];
	ld.param.u32 	%r2007, [memory_param_6];
	ld.param.u32 	%r983, [memory_param_5];
	setp.ge.s32 	%p1411, %r110, %r983;
	setp.ge.s32 	%p1412, %r109, %r3033;
	add.s32 	%r287, %r11, 47;
	setp.ge.s32 	%p1413, %r287, %r2007;
	add.s32 	%r288, %r4913, 47;
	setp.ge.s32 	%p1414, %r288, %r4061;
	or.pred  	%p1415, %p1412, %p1414;
	or.pred  	%p1416, %p1415, %p1411;
	or.pred  	%p1417, %p1416, %p1413;
	@%p1417 bra 	$L__BB0_361;
	ld.global.nc.f32 	%f2584, [%rd6+188];
	ld.shared.f32 	%f2585, [%r105+708];
	sub.f32 	%f2586, %f2584, %f2585;
	setp.lt.f32 	%p1418, %f2586, %f5136;
	selp.f32 	%f356, %f2586, %f5136, %p1418;
	mov.f32 	%f5136, %f356;
$L__BB0_361:
	ld.param.u32 	%r4062, [memory_param_8];
	ld.param.u32 	%r3034, [memory_param_7];
	ld.param.u32 	%r2008, [memory_param_6];
	ld.param.u32 	%r984, [memory_param_5];
	setp.ge.s32 	%p1419, %r110, %r984;
	setp.ge.s32 	%p1420, %r109, %r3034;
	add.s32 	%r289, %r11, 48;
	setp.ge.s32 	%p1421, %r289, %r2008;
	add.s32 	%r290, %r4913, 48;
	setp.ge.s32 	%p1422, %r290, %r4062;
	or.pred  	%p1423, %p1420, %p1422;
	or.pred  	%p1424, %p1423, %p1419;
	or.pred  	%p1425, %p1424, %p1421;
	@%p1425 bra 	$L__BB0_363;
	ld.global.nc.f32 	%f2587, [%rd6+192];
	ld.shared.f32 	%f2588, [%r105+712];
	sub.f32 	%f2589, %f2587, %f2588;
	setp.lt.f32 	%p1426, %f2589, %f5136;
	selp.f32 	%f358, %f2589, %f5136, %p1426;
	mov.f32 	%f5136, %f358;
$L__BB0_363:
	mov.f32 	%f5314, %f5136;
	ld.param.u32 	%r4063, [memory_param_8];
	ld.param.u32 	%r3035, [memory_param_7];
	ld.param.u32 	%r2009, [memory_param_6];
	ld.param.u32 	%r985, [memory_param_5];
	setp.ge.s32 	%p1427, %r110, %r985;
	setp.ge.s32 	%p1428, %r109, %r3035;
	add.s32 	%r291, %r11, 49;
	setp.ge.s32 	%p1429, %r291, %r2009;
	add.s32 	%r292, %r4913, 49;
	setp.ge.s32 	%p1430, %r292, %r4063;
	or.pred  	%p1431, %p1428, %p1430;
	or.pred  	%p1432, %p1431, %p1427;
	or.pred  	%p1433, %p1432, %p1429;
	@%p1433 bra 	$L__BB0_365;
	ld.global.nc.f32 	%f2590, [%rd6+196];
	ld.shared.f32 	%f2591, [%r105+716];
	sub.f32 	%f2592, %f2590, %f2591;
	setp.lt.f32 	%p1434, %f2592, %f5314;
	selp.f32 	%f360, %f2592, %f5314, %p1434;
	mov.f32 	%f5314, %f360;
$L__BB0_365:
	ld.param.u32 	%r4064, [memory_param_8];
	ld.param.u32 	%r3036, [memory_param_7];
	ld.param.u32 	%r2010, [memory_param_6];
	ld.param.u32 	%r986, [memory_param_5];
	setp.ge.s32 	%p1435, %r110, %r986;
	setp.ge.s32 	%p1436, %r109, %r3036;
	add.s32 	%r293, %r11, 50;
	setp.ge.s32 	%p1437, %r293, %r2010;
	add.s32 	%r294, %r4913, 50;
	setp.ge.s32 	%p1438, %r294, %r4064;
	or.pred  	%p1439, %p1436, %p1438;
	or.pred  	%p1440, %p1439, %p1435;
	or.pred  	%p1441, %p1440, %p1437;
	@%p1441 bra 	$L__BB0_367;
	ld.global.nc.f32 	%f2593, [%rd6+200];
	ld.shared.f32 	%f2594, [%r105+720];
	sub.f32 	%f2595, %f2593, %f2594;
	setp.lt.f32 	%p1442, %f2595, %f5314;
	selp.f32 	%f362, %f2595, %f5314, %p1442;
	mov.f32 	%f5314, %f362;
$L__BB0_367:
	ld.param.u32 	%r4065, [memory_param_8];
	ld.param.u32 	%r3037, [memory_param_7];
	ld.param.u32 	%r2011, [memory_param_6];
	ld.param.u32 	%r987, [memory_param_5];
	setp.ge.s32 	%p1443, %r110, %r987;
	setp.ge.s32 	%p1444, %r109, %r3037;
	add.s32 	%r295, %r11, 51;
	setp.ge.s32 	%p1445, %r295, %r2011;
	add.s32 	%r296, %r4913, 51;
	setp.ge.s32 	%p1446, %r296, %r4065;
	or.pred  	%p1447, %p1444, %p1446;
	or.pred  	%p1448, %p1447, %p1443;
	or.pred  	%p1449, %p1448, %p1445;
	@%p1449 bra 	$L__BB0_369;
	ld.global.nc.f32 	%f2596, [%rd6+204];
	ld.shared.f32 	%f2597, [%r105+724];
	sub.f32 	%f2598, %f2596, %f2597;
	setp.lt.f32 	%p1450, %f2598, %f5314;
	selp.f32 	%f364, %f2598, %f5314, %p1450;
	mov.f32 	%f5314, %f364;
$L__BB0_369:
	ld.param.u32 	%r4066, [memory_param_8];
	ld.param.u32 	%r3038, [memory_param_7];
	ld.param.u32 	%r2012, [memory_param_6];
	ld.param.u32 	%r988, [memory_param_5];
	setp.ge.s32 	%p1451, %r110, %r988;
	setp.ge.s32 	%p1452, %r109, %r3038;
	add.s32 	%r297, %r11, 52;
	setp.ge.s32 	%p1453, %r297, %r2012;
	add.s32 	%r298, %r4913, 52;
	setp.ge.s32 	%p1454, %r298, %r4066;
	or.pred  	%p1455, %p1452, %p1454;
	or.pred  	%p1456, %p1455, %p1451;
	or.pred  	%p1457, %p1456, %p1453;
	@%p1457 bra 	$L__BB0_371;
	ld.global.nc.f32 	%f2599, [%rd6+208];
	ld.shared.f32 	%f2600, [%r105+728];
	sub.f32 	%f2601, %f2599, %f2600;
	setp.lt.f32 	%p1458, %f2601, %f5314;
	selp.f32 	%f366, %f2601, %f5314, %p1458;
	mov.f32 	%f5314, %f366;
$L__BB0_371:
	ld.param.u32 	%r4067, [memory_param_8];
	ld.param.u32 	%r3039, [memory_param_7];
	ld.param.u32 	%r2013, [memory_param_6];
	ld.param.u32 	%r989, [memory_param_5];
	setp.ge.s32 	%p1459, %r110, %r989;
	setp.ge.s32 	%p1460, %r109, %r3039;
	add.s32 	%r299, %r11, 53;
	setp.ge.s32 	%p1461, %r299, %r2013;
	add.s32 	%r300, %r4913, 53;
	setp.ge.s32 	%p1462, %r300, %r4067;
	or.pred  	%p1463, %p1460, %p1462;
	or.pred  	%p1464, %p1463, %p1459;
	or.pred  	%p1465, %p1464, %p1461;
	@%p1465 bra 	$L__BB0_373;
	ld.global.nc.f32 	%f2602, [%rd6+212];
	ld.shared.f32 	%f2603, [%r105+732];
	sub.f32 	%f2604, %f2602, %f2603;
	setp.lt.f32 	%p1466, %f2604, %f5314;
	selp.f32 	%f368, %f2604, %f5314, %p1466;
	mov.f32 	%f5314, %f368;
$L__BB0_373:
	ld.param.u32 	%r4068, [memory_param_8];
	ld.param.u32 	%r3040, [memory_param_7];
	ld.param.u32 	%r2014, [memory_param_6];
	ld.param.u32 	%r990, [memory_param_5];
	setp.ge.s32 	%p1467, %r110, %r990;
	setp.ge.s32 	%p1468, %r109, %r3040;
	add.s32 	%r301, %r11, 54;
	setp.ge.s32 	%p1469, %r301, %r2014;
	add.s32 	%r302, %r4913, 54;
	setp.ge.s32 	%p1470, %r302, %r4068;
	or.pred  	%p1471, %p1468, %p1470;
	or.pred  	%p1472, %p1471, %p1467;
	or.pred  	%p1473, %p1472, %p1469;
	@%p1473 bra 	$L__BB0_375;
	ld.global.nc.f32 	%f2605, [%rd6+216];
	ld.shared.f32 	%f2606, [%r105+736];
	sub.f32 	%f2607, %f2605, %f2606;
	setp.lt.f32 	%p1474, %f2607, %f5314;
	selp.f32 	%f370, %f2607, %f5314, %p1474;
	mov.f32 	%f5314, %f370;
$L__BB0_375:
	ld.param.u32 	%r4069, [memory_param_8];
	ld.param.u32 	%r3041, [memory_param_7];
	ld.param.u32 	%r2015, [memory_param_6];
	ld.param.u32 	%r991, [memory_param_5];
	setp.ge.s32 	%p1475, %r110, %r991;
	setp.ge.s32 	%p1476, %r109, %r3041;
	add.s32 	%r303, %r11, 55;
	setp.ge.s32 	%p1477, %r303, %r2015;
	add.s32 	%r304, %r4913, 55;
	setp.ge.s32 	%p1478, %r304, %r4069;
	or.pred  	%p1479, %p1476, %p1478;
	or.pred  	%p1480, %p1479, %p1475;
	or.pred  	%p1481, %p1480, %p1477;
	@%p1481 bra 	$L__BB0_377;
	ld.global.nc.f32 	%f2608, [%rd6+220];
	ld.shared.f32 	%f2609, [%r105+740];
	sub.f32 	%f2610, %f2608, %f2609;
	setp.lt.f32 	%p1482, %f2610, %f5314;
	selp.f32 	%f372, %f2610, %f5314, %p1482;
	mov.f32 	%f5314, %f372;
$L__BB0_377:
	ld.param.u32 	%r4070, [memory_param_8];
	ld.param.u32 	%r3042, [memory_param_7];
	ld.param.u32 	%r2016, [memory_param_6];
	ld.param.u32 	%r992, [memory_param_5];
	setp.ge.s32 	%p1483, %r110, %r992;
	setp.ge.s32 	%p1484, %r109, %r3042;
	add.s32 	%r305, %r11, 56;
	setp.ge.s32 	%p1485, %r305, %r2016;
	add.s32 	%r306, %r4913, 56;
	setp.ge.s32 	%p1486, %r306, %r4070;
	or.pred  	%p1487, %p1484, %p1486;
	or.pred  	%p1488, %p1487, %p1483;
	or.pred  	%p1489, %p1488, %p1485;
	@%p1489 bra 	$L__BB0_379;
	ld.global.nc.f32 	%f2611, [%rd6+224];
	ld.shared.f32 	%f2612, [%r105+744];
	sub.f32 	%f2613, %f2611, %f2612;
	setp.lt.f32 	%p1490, %f2613, %f5314;
	selp.f32 	%f374, %f2613, %f5314, %p1490;
	mov.f32 	%f5314, %f374;
$L__BB0_379:
	ld.param.u32 	%r4071, [memory_param_8];
	ld.param.u32 	%r3043, [memory_param_7];
	ld.param.u32 	%r2017, [memory_param_6];
	ld.param.u32 	%r993, [memory_param_5];
	setp.ge.s32 	%p1491, %r110, %r993;
	setp.ge.s32 	%p1492, %r109, %r3043;
	setp.ge.s32 	%p1493, %r88, %r2017;
	setp.ge.s32 	%p1494, %r87, %r4071;
	or.pred  	%p1495, %p1492, %p1494;
	or.pred  	%p1496, %p1495, %p1491;
	or.pred  	%p1497, %p1496, %p1493;
	@%p1497 bra 	$L__BB0_381;
	ld.global.nc.f32 	%f2614, [%rd6+228];
	ld.shared.f32 	%f2615, [%r105+748];
	sub.f32 	%f2616, %f2614, %f2615;
	setp.lt.f32 	%p1498, %f2616, %f5314;
	selp.f32 	%f376, %f2616, %f5314, %p1498;
	mov.f32 	%f5314, %f376;
$L__BB0_381:
	ld.param.u32 	%r4072, [memory_param_8];
	ld.param.u32 	%r3044, [memory_param_7];
	ld.param.u32 	%r2018, [memory_param_6];
	ld.param.u32 	%r994, [memory_param_5];
	setp.ge.s32 	%p1499, %r110, %r994;
	setp.ge.s32 	%p1500, %r109, %r3044;
	setp.ge.s32 	%p1501, %r90, %r2018;
	setp.ge.s32 	%p1502, %r89, %r4072;
	or.pred  	%p1503, %p1500, %p1502;
	or.pred  	%p1504, %p1503, %p1499;
	or.pred  	%p1505, %p1504, %p1501;
	@%p1505 bra 	$L__BB0_383;
	ld.global.nc.f32 	%f2617, [%rd6+232];
	ld.shared.f32 	%f2618, [%r105+752];
	sub.f32 	%f2619, %f2617, %f2618;
	setp.lt.f32 	%p1506, %f2619, %f5314;
	selp.f32 	%f378, %f2619, %f5314, %p1506;
	mov.f32 	%f5314, %f378;
$L__BB0_383:
	ld.param.u32 	%r4073, [memory_param_8];
	ld.param.u32 	%r3045, [memory_param_7];
	ld.param.u32 	%r2019, [memory_param_6];
	ld.param.u32 	%r995, [memory_param_5];
	setp.ge.s32 	%p1507, %r110, %r995;
	setp.ge.s32 	%p1508, %r109, %r3045;
	setp.ge.s32 	%p1509, %r92, %r2019;
	setp.ge.s32 	%p1510, %r91, %r4073;
	or.pred  	%p1511, %p1508, %p1510;
	or.pred  	%p1512, %p1511, %p1507;
	or.pred  	%p1513, %p1512, %p1509;
	@%p1513 bra 	$L__BB0_385;
	ld.global.nc.f32 	%f2620, [%rd6+236];
	ld.shared.f32 	%f2621, [%r105+756];
	sub.f32 	%f2622, %f2620, %f2621;
	setp.lt.f32 	%p1514, %f2622, %f5314;
	selp.f32 	%f380, %f2622, %f5314, %p1514;
	mov.f32 	%f5314, %f380;
$L__BB0_385:
	ld.param.u32 	%r4074, [memory_param_8];
	ld.param.u32 	%r3046, [memory_param_7];
	ld.param.u32 	%r2020, [memory_param_6];
	ld.param.u32 	%r996, [memory_param_5];
	setp.ge.s32 	%p1515, %r110, %r996;
	setp.ge.s32 	%p1516, %r109, %r3046;
	setp.ge.s32 	%p1517, %r94, %r2020;
	setp.ge.s32 	%p1518, %r93, %r4074;
	or.pred  	%p1519, %p1516, %p1518;
	or.pred  	%p1520, %p1519, %p1515;
	or.pred  	%p1521, %p1520, %p1517;
	@%p1521 bra 	$L__BB0_387;
	ld.global.nc.f32 	%f2623, [%rd6+240];
	ld.shared.f32 	%f2624, [%r105+760];
	sub.f32 	%f2625, %f2623, %f2624;
	setp.lt.f32 	%p1522, %f2625, %f5314;
	selp.f32 	%f382, %f2625, %f5314, %p1522;
	mov.f32 	%f5314, %f382;
$L__BB0_387:
	ld.param.u32 	%r4075, [memory_param_8];
	ld.param.u32 	%r3047, [memory_param_7];
	ld.param.u32 	%r2021, [memory_param_6];
	ld.param.u32 	%r997, [memory_param_5];
	setp.ge.s32 	%p1523, %r110, %r997;
	setp.ge.s32 	%p1524, %r109, %r3047;
	setp.ge.s32 	%p1525, %r96, %r2021;
	setp.ge.s32 	%p1526, %r95, %r4075;
	or.pred  	%p1527, %p1524, %p1526;
	or.pred  	%p1528, %p1527, %p1523;
	or.pred  	%p1529, %p1528, %p1525;
	@%p1529 bra 	$L__BB0_389;
	ld.global.nc.f32 	%f2626, [%rd6+244];
	ld.shared.f32 	%f2627, [%r105+764];
	sub.f32 	%f2628, %f2626, %f2627;
	setp.lt.f32 	%p1530, %f2628, %f5314;
	selp.f32 	%f384, %f2628, %f5314, %p1530;
	mov.f32 	%f5314, %f384;
$L__BB0_389:
	ld.param.u32 	%r4076, [memory_param_8];
	ld.param.u32 	%r3048, [memory_param_7];
	ld.param.u32 	%r2022, [memory_param_6];
	ld.param.u32 	%r998, [memory_param_5];
	setp.ge.s32 	%p1531, %r110, %r998;
	setp.ge.s32 	%p1532, %r109, %r3048;
	setp.ge.s32 	%p1533, %r98, %r2022;
	setp.ge.s32 	%p1534, %r97, %r4076;
	or.pred  	%p1535, %p1532, %p1534;
	or.pred  	%p1536, %p1535, %p1531;
	or.pred  	%p1537, %p1536, %p1533;
	@%p1537 bra 	$L__BB0_391;
	ld.global.nc.f32 	%f2629, [%rd6+248];
	ld.shared.f32 	%f2630, [%r105+768];
	sub.f32 	%f2631, %f2629, %f2630;
	setp.lt.f32 	%p1538, %f2631, %f5314;
	selp.f32 	%f386, %f2631, %f5314, %p1538;
	mov.f32 	%f5314, %f386;
$L__BB0_391:
	ld.param.u32 	%r4077, [memory_param_8];
	ld.param.u32 	%r3049, [memory_param_7];
	ld.param.u32 	%r2023, [memory_param_6];
	ld.param.u32 	%r999, [memory_param_5];
	setp.ge.s32 	%p1539, %r110, %r999;
	setp.ge.s32 	%p1540, %r109, %r3049;
	setp.ge.s32 	%p1541, %r100, %r2023;
	setp.ge.s32 	%p1542, %r99, %r4077;
	or.pred  	%p1543, %p1540, %p1542;
	or.pred  	%p1544, %p1543, %p1539;
	or.pred  	%p1545, %p1544, %p1541;
	@%p1545 bra 	$L__BB0_393;
	ld.global.nc.f32 	%f2632, [%rd6+252];
	ld.shared.f32 	%f2633, [%r105+772];
	sub.f32 	%f2634, %f2632, %f2633;
	setp.lt.f32 	%p1546, %f2634, %f5314;
	selp.f32 	%f388, %f2634, %f5314, %p1546;
	mov.f32 	%f5314, %f388;
$L__BB0_393:
	ld.param.u32 	%r4078, [memory_param_8];
	ld.param.u32 	%r3050, [memory_param_7];
	ld.param.u32 	%r2024, [memory_param_6];
	ld.param.u32 	%r1000, [memory_param_5];
	setp.ge.s32 	%p1547, %r11, %r2024;
	setp.ge.s32 	%p1548, %r4913, %r4078;
	add.s32 	%r112, %r102, 3;
	setp.ge.s32 	%p1549, %r112, %r3050;
	add.s32 	%r113, %r191, 3;
	setp.ge.s32 	%p1550, %r113, %r1000;
	mul.lo.s32 	%r114, %r113, %r2024;
	or.pred  	%p1551, %p1549, %p1548;
	or.pred  	%p1552, %p1551, %p1550;
	or.pred  	%p1553, %p1552, %p1547;
	@%p1553 bra 	$L__BB0_395;
	add.s32 	%r307, %r11, %r114;
	mul.wide.s32 	%rd47, %r307, 4;
	add.s64 	%rd48, %rd2, %rd47;
	ld.global.nc.f32 	%f2635, [%rd48];
	ld.shared.f32 	%f2636, [%r105+780];
	sub.f32 	%f2637, %f2635, %f2636;
	setp.lt.f32 	%p1554, %f2637, %f5314;
	selp.f32 	%f390, %f2637, %f5314, %p1554;
	mov.f32 	%f5314, %f390;
$L__BB0_395:
	ld.param.u32 	%r4079, [memory_param_8];
	ld.param.u32 	%r3051, [memory_param_7];
	ld.param.u32 	%r2025, [memory_param_6];
	ld.param.u32 	%r1001, [memory_param_5];
	setp.ge.s32 	%p1555, %r113, %r1001;
	setp.ge.s32 	%p1556, %r112, %r3051;
	setp.ge.s32 	%p1557, %r13, %r2025;
	setp.ge.s32 	%p1558, %r12, %r4079;
	or.pred  	%p1559, %p1556, %p1558;
	or.pred  	%p1560, %p1559, %p1555;
	cvt.s64.s32 	%rd49, %r114;
	add.s64 	%rd50, %rd3, %rd49;
	shl.b64 	%rd51, %rd50, 2;
	add.s64 	%rd7, %rd2, %rd51;
	or.pred  	%p1561, %p1560, %p1557;
	@%p1561 bra 	$L__BB0_397;
	ld.global.nc.f32 	%f2638, [%rd7+4];
	ld.shared.f32 	%f2639, [%r105+784];
	sub.f32 	%f2640, %f2638, %f2639;
	setp.lt.f32 	%p1562, %f2640, %f5314;
	selp.f32 	%f392, %f2640, %f5314, %p1562;
	mov.f32 	%f5314, %f392;
$L__BB0_397:
	ld.param.u32 	%r4080, [memory_param_8];
	ld.param.u32 	%r3052, [memory_param_7];
	ld.param.u32 	%r2026, [memory_param_6];
	ld.param.u32 	%r1002, [memory_param_5];
	setp.ge.s32 	%p1563, %r113, %r1002;
	setp.ge.s32 	%p1564, %r112, %r3052;
	setp.ge.s32 	%p1565, %r15, %r2026;
	setp.ge.s32 	%p1566, %r14, %r4080;
	or.pred  	%p1567, %p1564, %p1566;
	or.pred  	%p1568, %p1567, %p1563;
	or.pred  	%p1569, %p1568, %p1565;
	@%p1569 bra 	$L__BB0_399;
	ld.global.nc.f32 	%f2641, [%rd7+8];
	ld.shared.f32 	%f2642, [%r105+788];
	sub.f32 	%f2643, %f2641, %f2642;
	setp.lt.f32 	%p1570, %f2643, %f5314;
	selp.f32 	%f394, %f2643, %f5314, %p1570;
	mov.f32 	%f5314, %f394;
$L__BB0_399:
	ld.param.u32 	%r4081, [memory_param_8];
	ld.param.u32 	%r3053, [memory_param_7];
	ld.param.u32 	%r2027, [memory_param_6];
	ld.param.u32 	%r1003, [memory_param_5];
	setp.ge.s32 	%p1571, %r113, %r1003;
	setp.ge.s32 	%p1572, %r112, %r3053;
	setp.ge.s32 	%p1573, %r17, %r2027;
	setp.ge.s32 	%p1574, %r16, %r4081;
	or.pred  	%p1575, %p1572, %p1574;
	or.pred  	%p1576, %p1575, %p1571;
	or.pred  	%p1577, %p1576, %p1573;
	@%p1577 bra 	$L__BB0_401;
	ld.global.nc.f32 	%f2644, [%rd7+12];
	ld.shared.f32 	%f2645, [%r105+792];
	sub.f32 	%f2646, %f2644, %f2645;
	setp.lt.f32 	%p1578, %f2646, %f5314;
	selp.f32 	%f396, %f2646, %f5314, %p1578;
	mov.f32 	%f5314, %f396;
$L__BB0_401:
	ld.param.u32 	%r4082, [memory_param_8];
	ld.param.u32 	%r3054, [memory_param_7];
	ld.param.u32 	%r2028, [memory_param_6];
	ld.param.u32 	%r1004, [memory_param_5];
	setp.ge.s32 	%p1579, %r113, %r1004;
	setp.ge.s32 	%p1580, %r112, %r3054;
	setp.ge.s32 	%p1581, %r19, %r2028;
	setp.ge.s32 	%p1582, %r18, %r4082;
	or.pred  	%p1583, %p1580, %p1582;
	or.pred  	%p1584, %p1583, %p1579;
	or.pred  	%p1585, %p1584, %p1581;
	@%p1585 bra 	$L__BB0_403;
	ld.global.nc.f32 	%f2647, [%rd7+16];
	ld.shared.f32 	%f2648, [%r105+796];
	sub.f32 	%f2649, %f2647, %f2648;
	setp.lt.f32 	%p1586, %f2649, %f5314;
	selp.f32 	%f398, %f2649, %f5314, %p1586;
	mov.f32 	%f5314, %f398;
$L__BB0_403:
	ld.param.u32 	%r4083, [memory_param_8];
	ld.param.u32 	%r3055, [memory_param_7];
	ld.param.u32 	%r2029, [memory_param_6];
	ld.param.u32 	%r1005, [memory_param_5];
	setp.ge.s32 	%p1587, %r113, %r1005;
	setp.ge.s32 	%p1588, %r112, %r3055;
	add.s32 	%r308, %r11, 5;
	setp.ge.s32 	%p1589, %r308, %r2029;
	setp.ge.s32 	%p1590, %r20, %r4083;
	or.pred  	%p1591, %p1588, %p1590;
	or.pred  	%p1592, %p1591, %p1587;
	or.pred  	%p1593, %p1592, %p1589;
	@%p1593 bra 	$L__BB0_405;
	ld.global.nc.f32 	%f2650, [%rd7+20];
	ld.shared.f32 	%f2651, [%r105+800];
	sub.f32 	%f2652, %f2650, %f2651;
	setp.lt.f32 	%p1594, %f2652, %f5314;
	selp.f32 	%f400, %f2652, %f5314, %p1594;
	mov.f32 	%f5314, %f400;
$L__BB0_405:
	ld.param.u32 	%r4084, [memory_param_8];
	ld.param.u32 	%r3056, [memory_param_7];
	ld.param.u32 	%r2030, [memory_param_6];
	ld.param.u32 	%r1006, [memory_param_5];
	setp.ge.s32 	%p1595, %r113, %r1006;
	setp.ge.s32 	%p1596, %r112, %r3056;
	add.s32 	%r309, %r11, 6;
	setp.ge.s32 	%p1597, %r309, %r2030;
	add.s32 	%r310, %r4913, 6;
	setp.ge.s32 	%p1598, %r310, %r4084;
	or.pred  	%p1599, %p1596, %p1598;
	or.pred  	%p1600, %p1599, %p1595;
	or.pred  	%p1601, %p1600, %p1597;
	@%p1601 bra 	$L__BB0_407;
	ld.global.nc.f32 	%f2653, [%rd7+24];
	ld.shared.f32 	%f2654, [%r105+804];
	sub.f32 	%f2655, %f2653, %f2654;
	setp.lt.f32 	%p1602, %f2655, %f5314;
	selp.f32 	%f402, %f2655, %f5314, %p1602;
	mov.f32 	%f5314, %f402;
$L__BB0_407:
	ld.param.u32 	%r4085, [memory_param_8];
	ld.param.u32 	%r3057, [memory_param_7];
	ld.param.u32 	%r2031, [memory_param_6];
	ld.param.u32 	%r1007, [memory_param_5];
	setp.ge.s32 	%p1603, %r113, %r1007;
	setp.ge.s32 	%p1604, %r112, %r3057;
	add.s32 	%r311, %r11, 7;
	setp.ge.s32 	%p1605, %r311, %r2031;
	add.s32 	%r312, %r4913, 7;
	setp.ge.s32 	%p1606, %r312, %r4085;
	or.pred  	%p1607, %p1604, %p1606;
	or.pred  	%p1608, %p1607, %p1603;
	or.pred  	%p1609, %p1608, %p1605;
	@%p1609 bra 	$L__BB0_409;
	ld.global.nc.f32 	%f2656, [%rd7+28];
	ld.shared.f32 	%f2657, [%r105+808];
	sub.f32 	%f2658, %f2656, %f2657;
	setp.lt.f32 	%p1610, %f2658, %f5314;
	selp.f32 	%f404, %f2658, %f5314, %p1610;
	mov.f32 	%f5314, %f404;
$L__BB0_409:
	ld.param.u32 	%r4086, [memory_param_8];
	ld.param.u32 	%r3058, [memory_param_7];
	ld.param.u32 	%r2032, [memory_param_6];
	ld.param.u32 	%r1008, [memory_param_5];
	setp.ge.s32 	%p1611, %r113, %r1008;
	setp.ge.s32 	%p1612, %r112, %r3058;
	add.s32 	%r313, %r11, 8;
	setp.ge.s32 	%p1613, %r313, %r2032;
	add.s32 	%r314, %r4913, 8;
	setp.ge.s32 	%p1614, %r314, %r4086;
	or.pred  	%p1615, %p1612, %p1614;
	or.pred  	%p1616, %p1615, %p1611;
	or.pred  	%p1617, %p1616, %p1613;
	@%p1617 bra 	$L__BB0_411;
	ld.global.nc.f32 	%f2659, [%rd7+32];
	ld.shared.f32 	%f2660, [%r105+812];
	sub.f32 	%f2661, %f2659, %f2660;
	setp.lt.f32 	%p1618, %f2661, %f5314;
	selp.f32 	%f406, %f2661, %f5314, %p1618;
	mov.f32 	%f5314, %f406;
$L__BB0_411:
	ld.param.u32 	%r4087, [memory_param_8];
	ld.param.u32 	%r3059, [memory_param_7];
	ld.param.u32 	%r2033, [memory_param_6];
	ld.param.u32 	%r1009, [memory_param_5];
	setp.ge.s32 	%p1619, %r113, %r1009;
	setp.ge.s32 	%p1620, %r112, %r3059;
	setp.ge.s32 	%p1621, %r22, %r2033;
	setp.ge.s32 	%p1622, %r21, %r4087;
	or.pred  	%p1623, %p1620, %p1622;
	or.pred  	%p1624, %p1623, %p1619;
	or.pred  	%p1625, %p1624, %p1621;
	@%p1625 bra 	$L__BB0_413;
	ld.global.nc.f32 	%f2662, [%rd7+36];
	ld.shared.f32 	%f2663, [%r105+816];
	sub.f32 	%f2664, %f2662, %f2663;
	setp.lt.f32 	%p1626, %f2664, %f5314;
	selp.f32 	%f408, %f2664, %f5314, %p1626;
	mov.f32 	%f5314, %f408;
$L__BB0_413:
	ld.param.u32 	%r4088, [memory_param_8];
	ld.param.u32 	%r3060, [memory_param_7];
	ld.param.u32 	%r2034, [memory_param_6];
	ld.param.u32 	%r1010, [memory_param_5];
	setp.ge.s32 	%p1627, %r113, %r1010;
	setp.ge.s32 	%p1628, %r112, %r3060;
	setp.ge.s32 	%p1629, %r24, %r2034;
	setp.ge.s32 	%p1630, %r23, %r4088;
	or.pred  	%p1631, %p1628, %p1630;
	or.pred  	%p1632, %p1631, %p1627;
	or.pred  	%p1633, %p1632, %p1629;
	@%p1633 bra 	$L__BB0_415;
	ld.global.nc.f32 	%f2665, [%rd7+40];
	ld.shared.f32 	%f2666, [%r105+820];
	sub.f32 	%f2667, %f2665, %f2666;
	setp.lt.f32 	%p1634, %f2667, %f5314;
	selp.f32 	%f410, %f2667, %f5314, %p1634;
	mov.f32 	%f5314, %f410;
$L__BB0_415:
	ld.param.u32 	%r4089, [memory_param_8];
	ld.param.u32 	%r3061, [memory_param_7];
	ld.param.u32 	%r2035, [memory_param_6];
	ld.param.u32 	%r1011, [memory_param_5];
	setp.ge.s32 	%p1635, %r113, %r1011;
	setp.ge.s32 	%p1636, %r112, %r3061;
	setp.ge.s32 	%p1637, %r26, %r2035;
	setp.ge.s32 	%p1638, %r25, %r4089;
	or.pred  	%p1639, %p1636, %p1638;
	or.pred  	%p1640, %p1639, %p1635;
	or.pred  	%p1641, %p1640, %p1637;
	@%p1641 bra 	$L__BB0_417;
	ld.global.nc.f32 	%f2668, [%rd7+44];
	ld.shared.f32 	%f2669, [%r105+824];
	sub.f32 	%f2670, %f2668, %f2669;
	setp.lt.f32 	%p1642, %f2670, %f5314;
	selp.f32 	%f412, %f2670, %f5314, %p1642;
	mov.f32 	%f5314, %f412;
$L__BB0_417:
	ld.param.u32 	%r4090, [memory_param_8];
	ld.param.u32 	%r3062, [memory_param_7];
	ld.param.u32 	%r2036, [memory_param_6];
	ld.param.u32 	%r1012, [memory_param_5];
	setp.ge.s32 	%p1643, %r113, %r1012;
	setp.ge.s32 	%p1644, %r112, %r3062;
	setp.ge.s32 	%p1645, %r28, %r2036;
	setp.ge.s32 	%p1646, %r27, %r4090;
	or.pred  	%p1647, %p1644, %p1646;
	or.pred  	%p1648, %p1647, %p1643;
	or.pred  	%p1649, %p1648, %p1645;
	@%p1649 bra 	$L__BB0_419;
	ld.global.nc.f32 	%f2671, [%rd7+48];
	ld.shared.f32 	%f2672, [%r105+828];
	sub.f32 	%f2673, %f2671, %f2672;
	setp.lt.f32 	%p1650, %f2673, %f5314;
	selp.f32 	%f414, %f2673, %f5314, %p1650;
	mov.f32 	%f5314, %f414;
$L__BB0_419:
	ld.param.u32 	%r4091, [memory_param_8];
	ld.param.u32 	%r3063, [memory_param_7];
	ld.param.u32 	%r2037, [memory_param_6];
	ld.param.u32 	%r1013, [memory_param_5];
	setp.ge.s32 	%p1651, %r113, %r1013;
	setp.ge.s32 	%p1652, %r112, %r3063;
	setp.ge.s32 	%p1653, %r30, %r2037;
	setp.ge.s32 	%p1654, %r29, %r4091;
	or.pred  	%p1655, %p1652, %p1654;
	or.pred  	%p1656, %p1655, %p1651;
	or.pred  	%p1657, %p1656, %p1653;
	@%p1657 bra 	$L__BB0_421;
	ld.global.nc.f32 	%f2674, [%rd7+52];
	ld.shared.f32 	%f2675, [%r105+832];
	sub.f32 	%f2676, %f2674, %f2675;
	setp.lt.f32 	%p1658, %f2676, %f5314;
	selp.f32 	%f416, %f2676, %f5314, %p1658;
	mov.f32 	%f5314, %f416;
$L__BB0_421:
	ld.param.u32 	%r4092, [memory_param_8];
	ld.param.u32 	%r3064, [memory_param_7];
	ld.param.u32 	%r2038, [memory_param_6];
	ld.param.u32 	%r1014, [memory_param_5];
	setp.ge.s32 	%p1659, %r113, %r1014;
	setp.ge.s32 	%p1660, %r112, %r3064;
	setp.ge.s32 	%p1661, %r32, %r2038;
	setp.ge.s32 	%p1662, %r31, %r4092;
	or.pred  	%p1663, %p1660, %p1662;
	or.pred  	%p1664, %p1663, %p1659;
	or.pred  	%p1665, %p1664, %p1661;
	@%p1665 bra 	$L__BB0_423;
	ld.global.nc.f32 	%f2677, [%rd7+56];
	ld.shared.f32 	%f2678, [%r105+836];
	sub.f32 	%f2679, %f2677, %f2678;
	setp.lt.f32 	%p1666, %f2679, %f5314;
	selp.f32 	%f418, %f2679, %f5314, %p1666;
	mov.f32 	%f5314, %f418;
$L__BB0_423:
	ld.param.u32 	%r4093, [memory_param_8];
	ld.param.u32 	%r3065, [memory_param_7];
	ld.param.u32 	%r2039, [memory_param_6];
	ld.param.u32 	%r1015, [memory_param_5];
	setp.ge.s32 	%p1667, %r113, %r1015;
	setp.ge.s32 	%p1668, %r112, %r3065;
	setp.ge.s32 	%p1669, %r34, %r2039;
	setp.ge.s32 	%p1670, %r33, %r4093;
	or.pred  	%p1671, %p1668, %p1670;
	or.pred  	%p1672, %p1671, %p1667;
	or.pred  	%p1673, %p1672, %p1669;
	@%p1673 bra 	$L__BB0_425;
	ld.global.nc.f32 	%f2680, [%rd7+60];
	ld.shared.f32 	%f2681, [%r105+840];
	sub.f32 	%f2682, %f2680, %f2681;
	setp.lt.f32 	%p1674, %f2682, %f5314;
	selp.f32 	%f420, %f2682, %f5314, %p1674;
	mov.f32 	%f5314, %f420;
$L__BB0_425:
	ld.param.u32 	%r4094, [memory_param_8];
	ld.param.u32 	%r3066, [memory_param_7];
	ld.param.u32 	%r2040, [memory_param_6];
	ld.param.u32 	%r1016, [memory_param_5];
	setp.ge.s32 	%p1675, %r113, %r1016;
	setp.ge.s32 	%p1676, %r112, %r3066;
	setp.ge.s32 	%p1677, %r36, %r2040;
	setp.ge.s32 	%p1678, %r35, %r4094;
	or.pred  	%p1679, %p1676, %p1678;
	or.pred  	%p1680, %p1679, %p1675;
	or.pred  	%p1681, %p1680, %p1677;
	@%p1681 bra 	$L__BB0_427;
	ld.global.nc.f32 	%f2683, [%rd7+64];
	ld.shared.f32 	%f2684, [%r105+844];
	sub.f32 	%f2685, %f2683, %f2684;
	setp.lt.f32 	%p1682, %f2685, %f5314;
	selp.f32 	%f422, %f2685, %f5314, %p1682;
	mov.f32 	%f5314, %f422;
$L__BB0_427:
	ld.param.u32 	%r4095, [memory_param_8];
	ld.param.u32 	%r3067, [memory_param_7];
	ld.param.u32 	%r2041, [memory_param_6];
	ld.param.u32 	%r1017, [memory_param_5];
	setp.ge.s32 	%p1683, %r113, %r1017;
	setp.ge.s32 	%p1684, %r112, %r3067;
	setp.ge.s32 	%p1685, %r38, %r2041;
	setp.ge.s32 	%p1686, %r37, %r4095;
	or.pred  	%p1687, %p1684, %p1686;
	or.pred  	%p1688, %p1687, %p1683;
	or.pred  	%p1689, %p1688, %p1685;
	@%p1689 bra 	$L__BB0_429;
	ld.global.nc.f32 	%f2686, [%rd7+68];
	ld.shared.f32 	%f2687, [%r105+848];
	sub.f32 	%f2688, %f2686, %f2687;
	setp.lt.f32 	%p1690, %f2688, %f5314;
	selp.f32 	%f424, %f2688, %f5314, %p1690;
	mov.f32 	%f5314, %f424;
$L__BB0_429:
	ld.param.u32 	%r4096, [memory_param_8];
	ld.param.u32 	%r3068, [memory_param_7];
	ld.param.u32 	%r2042, [memory_param_6];
	ld.param.u32 	%r1018, [memory_param_5];
	setp.ge.s32 	%p1691, %r113, %r1018;
	setp.ge.s32 	%p1692, %r112, %r3068;
	setp.ge.s32 	%p1693, %r40, %r2042;
	setp.ge.s32 	%p1694, %r39, %r4096;
	or.pred  	%p1695, %p1692, %p1694;
	or.pred  	%p1696, %p1695, %p1691;
	or.pred  	%p1697, %p1696, %p1693;
	@%p1697 bra 	$L__BB0_431;
	ld.global.nc.f32 	%f2689, [%rd7+72];
	ld.shared.f32 	%f2690, [%r105+852];
	sub.f32 	%f2691, %f2689, %f2690;
	setp.lt.f32 	%p1698, %f2691, %f5314;
	selp.f32 	%f426, %f2691, %f5314, %p1698;
	mov.f32 	%f5314, %f426;
$L__BB0_431:
	ld.param.u32 	%r4097, [memory_param_8];
	ld.param.u32 	%r3069, [memory_param_7];
	ld.param.u32 	%r2043, [memory_param_6];
	ld.param.u32 	%r1019, [memory_param_5];
	setp.ge.s32 	%p1699, %r113, %r1019;
	setp.ge.s32 	%p1700, %r112, %r3069;
	setp.ge.s32 	%p1701, %r42, %r2043;
	setp.ge.s32 	%p1702, %r41, %r4097;
	or.pred  	%p1703, %p1700, %p1702;
	or.pred  	%p1704, %p1703, %p1699;
	or.pred  	%p1705, %p1704, %p1701;
	@%p1705 bra 	$L__BB0_433;
	ld.global.nc.f32 	%f2692, [%rd7+76];
	ld.shared.f32 	%f2693, [%r105+856];
	sub.f32 	%f2694, %f2692, %f2693;
	setp.lt.f32 	%p1706, %f2694, %f5314;
	selp.f32 	%f428, %f2694, %f5314, %p1706;
	mov.f32 	%f5314, %f428;
$L__BB0_433:
	ld.param.u32 	%r4098, [memory_param_8];
	ld.param.u32 	%r3070, [memory_param_7];
	ld.param.u32 	%r2044, [memory_param_6];
	ld.param.u32 	%r1020, [memory_param_5];
	setp.ge.s32 	%p1707, %r113, %r1020;
	setp.ge.s32 	%p1708, %r112, %r3070;
	add.s32 	%r315, %r11, 20;
	setp.ge.s32 	%p1709, %r315, %r2044;
	add.s32 	%r316, %r4913, 20;
	setp.ge.s32 	%p1710, %r316, %r4098;
	or.pred  	%p1711, %p1708, %p1710;
	or.pred  	%p1712, %p1711, %p1707;
	or.pred  	%p1713, %p1712, %p1709;
	@%p1713 bra 	$L__BB0_435;
	ld.global.nc.f32 	%f2695, [%rd7+80];
	ld.shared.f32 	%f2696, [%r105+860];
	sub.f32 	%f2697, %f2695, %f2696;
	setp.lt.f32 	%p1714, %f2697, %f5314;
	selp.f32 	%f430, %f2697, %f5314, %p1714;
	mov.f32 	%f5314, %f430;
$L__BB0_435:
	ld.param.u32 	%r4099, [memory_param_8];
	ld.param.u32 	%r3071, [memory_param_7];
	ld.param.u32 	%r2045, [memory_param_6];
	ld.param.u32 	%r1021, [memory_param_5];
	setp.ge.s32 	%p1715, %r113, %r1021;
	setp.ge.s32 	%p1716, %r112, %r3071;
	add.s32 	%r317, %r11, 21;
	setp.ge.s32 	%p1717, %r317, %r2045;
	add.s32 	%r318, %r4913, 21;
	setp.ge.s32 	%p1718, %r318, %r4099;
	or.pred  	%p1719, %p1716, %p1718;
	or.pred  	%p1720, %p1719, %p1715;
	or.pred  	%p1721, %p1720, %p1717;
	@%p1721 bra 	$L__BB0_437;
	ld.global.nc.f32 	%f2698, [%rd7+84];
	ld.shared.f32 	%f2699, [%r105+864];
	sub.f32 	%f2700, %f2698, %f2699;
	setp.lt.f32 	%p1722, %f2700, %f5314;
	selp.f32 	%f432, %f2700, %f5314, %p1722;
	mov.f32 	%f5314, %f432;
$L__BB0_437:
	ld.param.u32 	%r4100, [memory_param_8];
	ld.param.u32 	%r3072, [memory_param_7];
	ld.param.u32 	%r2046, [memory_param_6];
	ld.param.u32 	%r1022, [memory_param_5];
	setp.ge.s32 	%p1723, %r113, %r1022;
	setp.ge.s32 	%p1724, %r112, %r3072;
	add.s32 	%r319, %r11, 22;
	setp.ge.s32 	%p1725, %r319, %r2046;
	add.s32 	%r320, %r4913, 22;
	setp.ge.s32 	%p1726, %r320, %r4100;
	or.pred  	%p1727, %p1724, %p1726;
	or.pred  	%p1728, %p1727, %p1723;
	or.pred  	%p1729, %p1728, %p1725;
	@%p1729 bra 	$L__BB0_439;
	ld.global.nc.f32 	%f2701, [%rd7+88];
	ld.shared.f32 	%f2702, [%r105+868];
	sub.f32 	%f2703, %f2701, %f2702;
	setp.lt.f32 	%p1730, %f2703, %f5314;
	selp.f32 	%f434, %f2703, %f5314, %p1730;
	mov.f32 	%f5314, %f434;
$L__BB0_439:
	ld.param.u32 	%r4101, [memory_param_8];
	ld.param.u32 	%r3073, [memory_param_7];
	ld.param.u32 	%r2047, [memory_param_6];
	ld.param.u32 	%r1023, [memory_param_5];
	setp.ge.s32 	%p1731, %r113, %r1023;
	setp.ge.s32 	%p1732, %r112, %r3073;
	add.s32 	%r321, %r11, 23;
	setp.ge.s32 	%p1733, %r321, %r2047;
	add.s32 	%r322, %r4913, 23;
	setp.ge.s32 	%p1734, %r322, %r4101;
	or.pred  	%p1735, %p1732, %p1734;
	or.pred  	%p1736, %p1735, %p1731;
	or.pred  	%p1737, %p1736, %p1733;
	@%p1737 bra 	$L__BB0_441;
	ld.global.nc.f32 	%f2704, [%rd7+92];
	ld.shared.f32 	%f2705, [%r105+872];
	sub.f32 	%f2706, %f2704, %f2705;
	setp.lt.f32 	%p1738, %f2706, %f5314;
	selp.f32 	%f436, %f2706, %f5314, %p1738;
	mov.f32 	%f5314, %f436;
$L__BB0_441:
	ld.param.u32 	%r4102, [memory_param_8];
	ld.param.u32 	%r3074, [memory_param_7];
	ld.param.u32 	%r2048, [memory_param_6];
	ld.param.u32 	%r1024, [memory_param_5];
	setp.ge.s32 	%p1739, %r113, %r1024;
	setp.ge.s32 	%p1740, %r112, %r3074;
	add.s32 	%r323, %r11, 24;
	setp.ge.s32 	%p1741, %r323, %r2048;
	add.s32 	%r324, %r4913, 24;
	setp.ge.s32 	%p1742, %r324, %r4102;
	or.pred  	%p1743, %p1740, %p1742;
	or.pred  	%p1744, %p1743, %p1739;
	or.pred  	%p1745, %p1744, %p1741;
	@%p1745 bra 	$L__BB0_443;
	ld.global.nc.f32 	%f2707, [%rd7+96];
	ld.shared.f32 	%f2708, [%r105+876];
	sub.f32 	%f2709, %f2707, %f2708;
	setp.lt.f32 	%p1746, %f2709, %f5314;
	selp.f32 	%f438, %f2709, %f5314, %p1746;
	mov.f32 	%f5314, %f438;
$L__BB0_443:
	ld.param.u32 	%r4103, [memory_param_8];
	ld.param.u32 	%r3075, [memory_param_7];
	ld.param.u32 	%r2049, [memory_param_6];
	ld.param.u32 	%r1025, [memory_param_5];
	setp.ge.s32 	%p1747, %r113, %r1025;
	setp.ge.s32 	%p1748, %r112, %r3075;
	setp.ge.s32 	%p1749, %r44, %r2049;
	setp.ge.s32 	%p1750, %r43, %r4103;
	or.pred  	%p1751, %p1748, %p1750;
	or.pred  	%p1752, %p1751, %p1747;
	or.pred  	%p1753, %p1752, %p1749;
	@%p1753 bra 	$L__BB0_445;
	ld.global.nc.f32 	%f2710, [%rd7+100];
	ld.shared.f32 	%f2711, [%r105+880];
	sub.f32 	%f2712, %f2710, %f2711;
	setp.lt.f32 	%p1754, %f2712, %f5314;
	selp.f32 	%f440, %f2712, %f5314, %p1754;
	mov.f32 	%f5314, %f440;
$L__BB0_445:
	ld.param.u32 	%r4104, [memory_param_8];
	ld.param.u32 	%r3076, [memory_param_7];
	ld.param.u32 	%r2050, [memory_param_6];
	ld.param.u32 	%r1026, [memory_param_5];
	setp.ge.s32 	%p1755, %r113, %r1026;
	setp.ge.s32 	%p1756, %r112, %r3076;
	setp.ge.s32 	%p1757, %r46, %r2050;
	setp.ge.s32 	%p1758, %r45, %r4104;
	or.pred  	%p1759, %p1756, %p1758;
	or.pred  	%p1760, %p1759, %p1755;
	or.pred  	%p1761, %p1760, %p1757;
	@%p1761 bra 	$L__BB0_447;
	ld.global.nc.f32 	%f2713, [%rd7+104];
	ld.shared.f32 	%f2714, [%r105+884];
	sub.f32 	%f2715, %f2713, %f2714;
	setp.lt.f32 	%p1762, %f2715, %f5314;
	selp.f32 	%f442, %f2715, %f5314, %p1762;
	mov.f32 	%f5314, %f442;
$L__BB0_447:
	ld.param.u32 	%r4105, [memory_param_8];
	ld.param.u32 	%r3077, [memory_param_7];
	ld.param.u32 	%r2051, [memory_param_6];
	ld.param.u32 	%r1027, [memory_param_5];
	setp.ge.s32 	%p1763, %r113, %r1027;
	setp.ge.s32 	%p1764, %r112, %r3077;
	setp.ge.s32 	%p1765, %r48, %r2051;
	setp.ge.s32 	%p1766, %r47, %r4105;
	or.pred  	%p1767, %p1764, %p1766;
	or.pred  	%p1768, %p1767, %p1763;
	or.pred  	%p1769, %p1768, %p1765;
	@%p1769 bra 	$L__BB0_449;
	ld.global.nc.f32 	%f2716, [%rd7+108];
	ld.shared.f32 	%f2717, [%r105+888];
	sub.f32 	%f2718, %f2716, %f2717;
	setp.lt.f32 	%p1770, %f2718, %f5314;
	selp.f32 	%f444, %f2718, %f5314, %p1770;
	mov.f32 	%f5314, %f444;
$L__BB0_449:
	ld.param.u32 	%r4106, [memory_param_8];
	ld.param.u32 	%r3078, [memory_param_7];
	ld.param.u32 	%r2052, [memory_param_6];
	ld.param.u32 	%r1028, [memory_param_5];
	setp.ge.s32 	%p1771, %r113, %r1028;
	setp.ge.s32 	%p1772, %r112, %r3078;
	setp.ge.s32 	%p1773, %r50, %r2052;
	setp.ge.s32 	%p1774, %r49, %r4106;
	or.pred  	%p1775, %p1772, %p1774;
	or.pred  	%p1776, %p1775, %p1771;
	or.pred  	%p1777, %p1776, %p1773;
	@%p1777 bra 	$L__BB0_451;
	ld.global.nc.f32 	%f2719, [%rd7+112];
	ld.shared.f32 	%f2720, [%r105+892];
	sub.f32 	%f2721, %f2719, %f2720;
	setp.lt.f32 	%p1778, %f2721, %f5314;
	selp.f32 	%f446, %f2721, %f5314, %p1778;
	mov.f32 	%f5314, %f446;
$L__BB0_451:
	ld.param.u32 	%r4107, [memory_param_8];
	ld.param.u32 	%r3079, [memory_param_7];
	ld.param.u32 	%r2053, [memory_param_6];
	ld.param.u32 	%r1029, [memory_param_5];
	setp.ge.s32 	%p1779, %r113, %r1029;
	setp.ge.s32 	%p1780, %r112, %r3079;
	setp.ge.s32 	%p1781, %r52, %r2053;
	setp.ge.s32 	%p1782, %r51, %r4107;
	or.pred  	%p1783, %p1780, %p1782;
	or.pred  	%p1784, %p1783, %p1779;
	or.pred  	%p1785, %p1784, %p1781;
	@%p1785 bra 	$L__BB0_453;
	ld.global.nc.f32 	%f2722, [%rd7+116];
	ld.shared.f32 	%f2723, [%r105+896];
	sub.f32 	%f2724, %f2722, %f2723;
	setp.lt.f32 	%p1786, %f2724, %f5314;
	selp.f32 	%f448, %f2724, %f5314, %p1786;
	mov.f32 	%f5314, %f448;
$L__BB0_453:
	ld.param.u32 	%r4108, [memory_param_8];
	ld.param.u32 	%r3080, [memory_param_7];
	ld.param.u32 	%r2054, [memory_param_6];
	ld.param.u32 	%r1030, [memory_param_5];
	setp.ge.s32 	%p1787, %r113, %r1030;
	setp.ge.s32 	%p1788, %r112, %r3080;
	setp.ge.s32 	%p1789, %r54, %r2054;
	setp.ge.s32 	%p1790, %r53, %r4108;
	or.pred  	%p1791, %p1788, %p1790;
	or.pred  	%p1792, %p1791, %p1787;
	or.pred  	%p1793, %p1792, %p1789;
	@%p1793 bra 	$L__BB0_455;
	ld.global.nc.f32 	%f2725, [%rd7+120];
	ld.shared.f32 	%f2726, [%r105+900];
	sub.f32 	%f2727, %f2725, %f2726;
	setp.lt.f32 	%p1794, %f2727, %f5314;
	selp.f32 	%f450, %f2727, %f5314, %p1794;
	mov.f32 	%f5314, %f450;
$L__BB0_455:
	ld.param.u32 	%r4109, [memory_param_8];
	ld.param.u32 	%r3081, [memory_param_7];
	ld.param.u32 	%r2055, [memory_param_6];
	ld.param.u32 	%r1031, [memory_param_5];
	setp.ge.s32 	%p1795, %r113, %r1031;
	setp.ge.s32 	%p1796, %r112, %r3081;
	setp.ge.s32 	%p1797, %r56, %r2055;
	setp.ge.s32 	%p1798, %r55, %r4109;
	or.pred  	%p1799, %p1796, %p1798;
	or.pred  	%p1800, %p1799, %p1795;
	or.pred  	%p1801, %p1800, %p1797;
	@%p1801 bra 	$L__BB0_457;
	ld.global.nc.f32 	%f2728, [%rd7+124];
	ld.shared.f32 	%f2729, [%r105+904];
	sub.f32 	%f2730, %f2728, %f2729;
	setp.lt.f32 	%p1802, %f2730, %f5314;
	selp.f32 	%f452, %f2730, %f5314, %p1802;
	mov.f32 	%f5314, %f452;
$L__BB0_457:
	ld.param.u32 	%r4110, [memory_param_8];
	ld.param.u32 	%r3082, [memory_param_7];
	ld.param.u32 	%r2056, [memory_param_6];
	ld.param.u32 	%r1032, [memory_param_5];
	setp.ge.s32 	%p1803, %r113, %r1032;
	setp.ge.s32 	%p1804, %r112, %r3082;
	setp.ge.s32 	%p1805, %r58, %r2056;
	setp.ge.s32 	%p1806, %r57, %r4110;
	or.pred  	%p1807, %p1804, %p1806;
	or.pred  	%p1808, %p1807, %p1803;
	or.pred  	%p1809, %p1808, %p1805;
	@%p1809 bra 	$L__BB0_459;
	ld.global.nc.f32 	%f2731, [%rd7+128];
	ld.shared.f32 	%f2732, [%r105+908];
	sub.f32 	%f2733, %f2731, %f2732;
	setp.lt.f32 	%p1810, %f2733, %f5314;
	selp.f32 	%f454, %f2733, %f5314, %p1810;
	mov.f32 	%f5314, %f454;
$L__BB0_459:
	ld.param.u32 	%r4111, [memory_param_8];
	ld.param.u32 	%r3083, [memory_param_7];
	ld.param.u32 	%r2057, [memory_param_6];
	ld.param.u32 	%r1033, [memory_param_5];
	setp.ge.s32 	%p1811, %r113, %r1033;
	setp.ge.s32 	%p1812, %r112, %r3083;
	setp.ge.s32 	%p1813, %r60, %r2057;
	setp.ge.s32 	%p1814, %r59, %r4111;
	or.pred  	%p1815, %p1812, %p1814;
	or.pred  	%p1816, %p1815, %p1811;
	or.pred  	%p1817, %p1816, %p1813;
	@%p1817 bra 	$L__BB0_461;
	ld.global.nc.f32 	%f2734, [%rd7+132];
	ld.shared.f32 	%f2735, [%r105+912];
	sub.f32 	%f2736, %f2734, %f2735;
	setp.lt.f32 	%p1818, %f2736, %f5314;
	selp.f32 	%f456, %f2736, %f5314, %p1818;
	mov.f32 	%f5314, %f456;
$L__BB0_461:
	ld.param.u32 	%r4112, [memory_param_8];
	ld.param.u32 	%r3084, [memory_param_7];
	ld.param.u32 	%r2058, [memory_param_6];
	ld.param.u32 	%r1034, [memory_param_5];
	setp.ge.s32 	%p1819, %r113, %r1034;
	setp.ge.s32 	%p1820, %r112, %r3084;
	setp.ge.s32 	%p1821, %r62, %r2058;
	setp.ge.s32 	%p1822, %r61, %r4112;
	or.pred  	%p1823, %p1820, %p1822;
	or.pred  	%p1824, %p1823, %p1819;
	or.pred  	%p1825, %p1824, %p1821;
	@%p1825 bra 	$L__BB0_463;
	ld.global.nc.f32 	%f2737, [%rd7+136];
	ld.shared.f32 	%f2738, [%r105+916];
	sub.f32 	%f2739, %f2737, %f2738;
	setp.lt.f32 	%p1826, %f2739, %f5314;
	selp.f32 	%f458, %f2739, %f5314, %p1826;
	mov.f32 	%f5314, %f458;
$L__BB0_463:
	ld.param.u32 	%r4113, [memory_param_8];
	ld.param.u32 	%r3085, [memory_param_7];
	ld.param.u32 	%r2059, [memory_param_6];
	ld.param.u32 	%r1035, [memory_param_5];
	setp.ge.s32 	%p1827, %r113, %r1035;
	setp.ge.s32 	%p1828, %r112, %r3085;
	setp.ge.s32 	%p1829, %r64, %r2059;
	setp.ge.s32 	%p1830, %r63, %r4113;
	or.pred  	%p1831, %p1828, %p1830;
	or.pred  	%p1832, %p1831, %p1827;
	or.pred  	%p1833, %p1832, %p1829;
	@%p1833 bra 	$L__BB0_465;
	ld.global.nc.f32 	%f2740, [%rd7+140];
	ld.shared.f32 	%f2741, [%r105+920];
	sub.f32 	%f2742, %f2740, %f2741;
	setp.lt.f32 	%p1834, %f2742, %f5314;
	selp.f32 	%f460, %f2742, %f5314, %p1834;
	mov.f32 	%f5314, %f460;
$L__BB0_465:
	ld.param.u32 	%r4114, [memory_param_8];
	ld.param.u32 	%r3086, [memory_param_7];
	ld.param.u32 	%r2060, [memory_param_6];
	ld.param.u32 	%r1036, [memory_param_5];
	setp.ge.s32 	%p1835, %r113, %r1036;
	setp.ge.s32 	%p1836, %r112, %r3086;
	setp.ge.s32 	%p1837, %r66, %r2060;
	setp.ge.s32 	%p1838, %r65, %r4114;
	or.pred  	%p1839, %p1836, %p1838;
	or.pred  	%p1840, %p1839, %p1835;
	or.pred  	%p1841, %p1840, %p1837;
	@%p1841 bra 	$L__BB0_467;
	ld.global.nc.f32 	%f2743, [%rd7+144];
	ld.shared.f32 	%f2744, [%r105+924];
	sub.f32 	%f2745, %f2743, %f2744;
	setp.lt.f32 	%p1842, %f2745, %f5314;
	selp.f32 	%f462, %f2745, %f5314, %p1842;
	mov.f32 	%f5314, %f462;
$L__BB0_467:
	ld.param.u32 	%r4115, [memory_param_8];
	ld.param.u32 	%r3087, [memory_param_7];
	ld.param.u32 	%r2061, [memory_param_6];
	ld.param.u32 	%r1037, [memory_param_5];
	setp.ge.s32 	%p1843, %r113, %r1037;
	setp.ge.s32 	%p1844, %r112, %r3087;
	setp.ge.s32 	%p1845, %r68, %r2061;
	setp.ge.s32 	%p1846, %r67, %r4115;
	or.pred  	%p1847, %p1844, %p1846;
	or.pred  	%p1848, %p1847, %p1843;
	or.pred  	%p1849, %p1848, %p1845;
	@%p1849 bra 	$L__BB0_469;
	ld.global.nc.f32 	%f2746, [%rd7+148];
	ld.shared.f32 	%f2747, [%r105+928];
	sub.f32 	%f2748, %f2746, %f2747;
	setp.lt.f32 	%p1850, %f2748, %f5314;
	selp.f32 	%f464, %f2748, %f5314, %p1850;
	mov.f32 	%f5314, %f464;
$L__BB0_469:
	ld.param.u32 	%r4116, [memory_param_8];
	ld.param.u32 	%r3088, [memory_param_7];
	ld.param.u32 	%r2062, [memory_param_6];
	ld.param.u32 	%r1038, [memory_param_5];
	setp.ge.s32 	%p1851, %r113, %r1038;
	setp.ge.s32 	%p1852, %r112, %r3088;
	setp.ge.s32 	%p1853, %r70, %r2062;
	setp.ge.s32 	%p1854, %r69, %r4116;
	or.pred  	%p1855, %p1852, %p1854;
	or.pred  	%p1856, %p1855, %p1851;
	or.pred  	%p1857, %p1856, %p1853;
	@%p1857 bra 	$L__BB0_471;
	ld.global.nc.f32 	%f2749, [%rd7+152];
	ld.shared.f32 	%f2750, [%r105+932];
	sub.f32 	%f2751, %f2749, %f2750;
	setp.lt.f32 	%p1858, %f2751, %f5314;
	selp.f32 	%f466, %f2751, %f5314, %p1858;
	mov.f32 	%f5314, %f466;
$L__BB0_471:
	ld.param.u32 	%r4117, [memory_param_8];
	ld.param.u32 	%r3089, [memory_param_7];
	ld.param.u32 	%r2063, [memory_param_6];
	ld.param.u32 	%r1039, [memory_param_5];
	setp.ge.s32 	%p1859, %r113, %r1039;
	setp.ge.s32 	%p1860, %r112, %r3089;
	setp.ge.s32 	%p1861, %r72, %r2063;
	setp.ge.s32 	%p1862, %r71, %r4117;
	or.pred  	%p1863, %p1860, %p1862;
	or.pred  	%p1864, %p1863, %p1859;
	or.pred  	%p1865, %p1864, %p1861;
	@%p1865 bra 	$L__BB0_473;
	ld.global.nc.f32 	%f2752, [%rd7+156];
	ld.shared.f32 	%f2753, [%r105+936];
	sub.f32 	%f2754, %f2752, %f2753;
	setp.lt.f32 	%p1866, %f2754, %f5314;
	selp.f32 	%f468, %f2754, %f5314, %p1866;
	mov.f32 	%f5314, %f468;
$L__BB0_473:
	ld.param.u32 	%r4118, [memory_param_8];
	ld.param.u32 	%r3090, [memory_param_7];
	ld.param.u32 	%r2064, [memory_param_6];
	ld.param.u32 	%r1040, [memory_param_5];
	setp.ge.s32 	%p1867, %r113, %r1040;
	setp.ge.s32 	%p1868, %r112, %r3090;
	setp.ge.s32 	%p1869, %r74, %r2064;
	setp.ge.s32 	%p1870, %r73, %r4118;
	or.pred  	%p1871, %p1868, %p1870;
	or.pred  	%p1872, %p1871, %p1867;
	or.pred  	%p1873, %p1872, %p1869;
	@%p1873 bra 	$L__BB0_475;
	ld.global.nc.f32 	%f2755, [%rd7+160];
	ld.shared.f32 	%f2756, [%r105+940];
	sub.f32 	%f2757, %f2755, %f2756;
	setp.lt.f32 	%p1874, %f2757, %f5314;
	selp.f32 	%f470, %f2757, %f5314, %p1874;
	mov.f32 	%f5314, %f470;
$L__BB0_475:
	ld.param.u32 	%r4119, [memory_param_8];
	ld.param.u32 	%r3091, [memory_param_7];
	ld.param.u32 	%r2065, [memory_param_6];
	ld.param.u32 	%r1041, [memory_param_5];
	setp.ge.s32 	%p1875, %r113, %r1041;
	setp.ge.s32 	%p1876, %r112, %r3091;
	setp.ge.s32 	%p1877, %r76, %r2065;
	setp.ge.s32 	%p1878, %r75, %r4119;
	or.pred  	%p1879, %p1876, %p1878;
	or.pred  	%p1880, %p1879, %p1875;
	or.pred  	%p1881, %p1880, %p1877;
	@%p1881 bra 	$L__BB0_477;
	ld.global.nc.f32 	%f2758, [%rd7+164];
	ld.shared.f32 	%f2759, [%r105+944];
	sub.f32 	%f2760, %f2758, %f2759;
	setp.lt.f32 	%p1882, %f2760, %f5314;
	selp.f32 	%f472, %f2760, %f5314, %p1882;
	mov.f32 	%f5314, %f472;
$L__BB0_477:
	ld.param.u32 	%r4120, [memory_param_8];
	ld.param.u32 	%r3092, [memory_param_7];
	ld.param.u32 	%r2066, [memory_param_6];
	ld.param.u32 	%r1042, [memory_param_5];
	setp.ge.s32 	%p1883, %r113, %r1042;
	setp.ge.s32 	%p1884, %r112, %r3092;
	setp.ge.s32 	%p1885, %r78, %r2066;
	setp.ge.s32 	%p1886, %r77, %r4120;
	or.pred  	%p1887, %p1884, %p1886;
	or.pred  	%p1888, %p1887, %p1883;
	or.pred  	%p1889, %p1888, %p1885;
	@%p1889 bra 	$L__BB0_479;
	ld.global.nc.f32 	%f2761, [%rd7+168];
	ld.shared.f32 	%f2762, [%r105+948];
	sub.f32 	%f2763, %f2761, %f2762;
	setp.lt.f32 	%p1890, %f2763, %f5314;
	selp.f32 	%f474, %f2763, %f5314, %p1890;
	mov.f32 	%f5314, %f474;
$L__BB0_479:
	ld.param.u32 	%r4121, [memory_param_8];
	ld.param.u32 	%r3093, [memory_param_7];
	ld.param.u32 	%r2067, [memory_param_6];
	ld.param.u32 	%r1043, [memory_param_5];
	setp.ge.s32 	%p1891, %r113, %r1043;
	setp.ge.s32 	%p1892, %r112, %r3093;
	setp.ge.s32 	%p1893, %r80, %r2067;
	setp.ge.s32 	%p1894, %r79, %r4121;
	or.pred  	%p1895, %p1892, %p1894;
	or.pred  	%p1896, %p1895, %p1891;
	or.pred  	%p1897, %p1896, %p1893;
	@%p1897 bra 	$L__BB0_481;
	ld.global.nc.f32 	%f2764, [%rd7+172];
	ld.shared.f32 	%f2765, [%r105+952];
	sub.f32 	%f2766, %f2764, %f2765;
	setp.lt.f32 	%p1898, %f2766, %f5314;
	selp.f32 	%f476, %f2766, %f5314, %p1898;
	mov.f32 	%f5314, %f476;
$L__BB0_481:
	ld.param.u32 	%r4122, [memory_param_8];
	ld.param.u32 	%r3094, [memory_param_7];
	ld.param.u32 	%r2068, [memory_param_6];
	ld.param.u32 	%r1044, [memory_param_5];
	setp.ge.s32 	%p1899, %r113, %r1044;
	setp.ge.s32 	%p1900, %r112, %r3094;
	setp.ge.s32 	%p1901, %r82, %r2068;
	setp.ge.s32 	%p1902, %r81, %r4122;
	or.pred  	%p1903, %p1900, %p1902;
	or.pred  	%p1904, %p1903, %p1899;
	or.pred  	%p1905, %p1904, %p1901;
	@%p1905 bra 	$L__BB0_483;
	ld.global.nc.f32 	%f2767, [%rd7+176];
	ld.shared.f32 	%f2768, [%r105+956];
	sub.f32 	%f2769, %f2767, %f2768;
	setp.lt.f32 	%p1906, %f2769, %f5314;
	selp.f32 	%f478, %f2769, %f5314, %p1906;
	mov.f32 	%f5314, %f478;
$L__BB0_483:
	ld.param.u32 	%r4123, [memory_param_8];
	ld.param.u32 	%r3095, [memory_param_7];
	ld.param.u32 	%r2069, [memory_param_6];
	ld.param.u32 	%r1045, [memory_param_5];
	setp.ge.s32 	%p1907, %r113, %r1045;
	setp.ge.s32 	%p1908, %r112, %r3095;
	setp.ge.s32 	%p1909, %r84, %r2069;
	setp.ge.s32 	%p1910, %r83, %r4123;
	or.pred  	%p1911, %p1908, %p1910;
	or.pred  	%p1912, %p1911, %p1907;
	or.pred  	%p1913, %p1912, %p1909;
	@%p1913 bra 	$L__BB0_485;
	ld.global.nc.f32 	%f2770, [%rd7+180];
	ld.shared.f32 	%f2771, [%r105+960];
	sub.f32 	%f2772, %f2770, %f2771;
	setp.lt.f32 	%p1914, %f2772, %f5314;
	selp.f32 	%f480, %f2772, %f5314, %p1914;
	mov.f32 	%f5314, %f480;
$L__BB0_485:
	ld.param.u32 	%r4124, [memory_param_8];
	ld.param.u32 	%r3096, [memory_param_7];
	ld.param.u32 	%r2070, [memory_param_6];
	ld.param.u32 	%r1046, [memory_param_5];
	setp.ge.s32 	%p1915, %r113, %r1046;
	setp.ge.s32 	%p1916, %r112, %r3096;
	setp.ge.s32 	%p1917, %r86, %r2070;
	setp.ge.s32 	%p1918, %r85, %r4124;
	or.pred  	%p1919, %p1916, %p1918;
	or.pred  	%p1920, %p1919, %p1915;
	or.pred  	%p1921, %p1920, %p1917;
	@%p1921 bra 	$L__BB0_487;
	ld.global.nc.f32 	%f2773, [%rd7+184];
	ld.shared.f32 	%f2774, [%r105+964];
	sub.f32 	%f2775, %f2773, %f2774;
	setp.lt.f32 	%p1922, %f2775, %f5314;
	selp.f32 	%f482, %f2775, %f5314, %p1922;
	mov.f32 	%f5314, %f482;
$L__BB0_487:
	ld.param.u32 	%r4125, [memory_param_8];
	ld.param.u32 	%r3097, [memory_param_7];
	ld.param.u32 	%r2071, [memory_param_6];
	ld.param.u32 	%r1047, [memory_param_5];
	setp.ge.s32 	%p1923, %r113, %r1047;
	setp.ge.s32 	%p1924, %r112, %r3097;
	add.s32 	%r325, %r11, 47;
	setp.ge.s32 	%p1925, %r325, %r2071;
	add.s32 	%r326, %r4913, 47;
	setp.ge.s32 	%p1926, %r326, %r4125;
	or.pred  	%p1927, %p1924, %p1926;
	or.pred  	%p1928, %p1927, %p1923;
	or.pred  	%p1929, %p1928, %p1925;
	@%p1929 bra 	$L__BB0_489;
	ld.global.nc.f32 	%f2776, [%rd7+188];
	ld.shared.f32 	%f2777, [%r105+968];
	sub.f32 	%f2778, %f2776, %f2777;
	setp.lt.f32 	%p1930, %f2778, %f5314;
	selp.f32 	%f484, %f2778, %f5314, %p1930;
	mov.f32 	%f5314, %f484;
$L__BB0_489:
	ld.param.u32 	%r4126, [memory_param_8];
	ld.param.u32 	%r3098, [memory_param_7];
	ld.param.u32 	%r2072, [memory_param_6];
	ld.param.u32 	%r1048, [memory_param_5];
	setp.ge.s32 	%p1931, %r113, %r1048;
	setp.ge.s32 	%p1932, %r112, %r3098;
	add.s32 	%r327, %r11, 48;
	setp.ge.s32 	%p1933, %r327, %r2072;
	add.s32 	%r328, %r4913, 48;
	setp.ge.s32 	%p1934, %r328, %r4126;
	or.pred  	%p1935, %p1932, %p1934;
	or.pred  	%p1936, %p1935, %p1931;
	or.pred  	%p1937, %p1936, %p1933;
	@%p1937 bra 	$L__BB0_491;
	ld.global.nc.f32 	%f2779, [%rd7+192];
	ld.shared.f32 	%f2780, [%r105+972];
	sub.f32 	%f2781, %f2779, %f2780;
	setp.lt.f32 	%p1938, %f2781, %f5314;
	selp.f32 	%f486, %f2781, %f5314, %p1938;
	mov.f32 	%f5314, %f486;
$L__BB0_491:
	ld.param.u32 	%r4127, [memory_param_8];
	ld.param.u32 	%r3099, [memory_param_7];
	ld.param.u32 	%r2073, [memory_param_6];
	ld.param.u32 	%r1049, [memory_param_5];
	setp.ge.s32 	%p1939, %r113, %r1049;
	setp.ge.s32 	%p1940, %r112, %r3099;
	add.s32 	%r329, %r11, 49;
	setp.ge.s32 	%p1941, %r329, %r2073;
	add.s32 	%r330, %r4913, 49;
	setp.ge.s32 	%p1942, %r330, %r4127;
	or.pred  	%p1943, %p1940, %p1942;
	or.pred  	%p1944, %p1943, %p1939;
	or.pred  	%p1945, %p1944, %p1941;
	@%p1945 bra 	$L__BB0_493;
	ld.global.nc.f32 	%f2782, [%rd7+196];
	ld.shared.f32 	%f2783, [%r105+976];
	sub.f32 	%f2784, %f2782, %f2783;
	setp.lt.f32 	%p1946, %f2784, %f5314;
	selp.f32 	%f488, %f2784, %f5314, %p1946;
	mov.f32 	%f5314, %f488;
$L__BB0_493:
	ld.param.u32 	%r4128, [memory_param_8];
	ld.param.u32 	%r3100, [memory_param_7];
	ld.param.u32 	%r2074, [memory_param_6];
	ld.param.u32 	%r1050, [memory_param_5];
	setp.ge.s32 	%p1947, %r113, %r1050;
	setp.ge.s32 	%p1948, %r112, %r3100;
	add.s32 	%r331, %r11, 50;
	setp.ge.s32 	%p1949, %r331, %r2074;
	add.s32 	%r332, %r4913, 50;
	setp.ge.s32 	%p1950, %r332, %r4128;
	or.pred  	%p1951, %p1948, %p1950;
	or.pred  	%p1952, %p1951, %p1947;
	or.pred  	%p1953, %p1952, %p1949;
	@%p1953 bra 	$L__BB0_495;
	ld.global.nc.f32 	%f2785, [%rd7+200];
	ld.shared.f32 	%f2786, [%r105+980];
	sub.f32 	%f2787, %f2785, %f2786;
	setp.lt.f32 	%p1954, %f2787, %f5314;
	selp.f32 	%f490, %f2787, %f5314, %p1954;
	mov.f32 	%f5314, %f490;
$L__BB0_495:
	ld.param.u32 	%r4129, [memory_param_8];
	ld.param.u32 	%r3101, [memory_param_7];
	ld.param.u32 	%r2075, [memory_param_6];
	ld.param.u32 	%r1051, [memory_param_5];
	setp.ge.s32 	%p1955, %r113, %r1051;
	setp.ge.s32 	%p1956, %r112, %r3101;
	add.s32 	%r333, %r11, 51;
	setp.ge.s32 	%p1957, %r333, %r2075;
	add.s32 	%r334, %r4913, 51;
	setp.ge.s32 	%p1958, %r334, %r4129;
	or.pred  	%p1959, %p1956, %p1958;
	or.pred  	%p1960, %p1959, %p1955;
	or.pred  	%p1961, %p1960, %p1957;
	@%p1961 bra 	$L__BB0_497;
	ld.global.nc.f32 	%f2788, [%rd7+204];
	ld.shared.f32 	%f2789, [%r105+984];
	sub.f32 	%f2790, %f2788, %f2789;
	setp.lt.f32 	%p1962, %f2790, %f5314;
	selp.f32 	%f492, %f2790, %f5314, %p1962;
	mov.f32 	%f5314, %f492;
$L__BB0_497:
	ld.param.u32 	%r4130, [memory_param_8];
	ld.param.u32 	%r3102, [memory_param_7];
	ld.param.u32 	%r2076, [memory_param_6];
	ld.param.u32 	%r1052, [memory_param_5];
	setp.ge.s32 	%p1963, %r113, %r1052;
	setp.ge.s32 	%p1964, %r112, %r3102;
	add.s32 	%r335, %r11, 52;
	setp.ge.s32 	%p1965, %r335, %r2076;
	add.s32 	%r336, %r4913, 52;
	setp.ge.s32 	%p1966, %r336, %r4130;
	or.pred  	%p1967, %p1964, %p1966;
	or.pred  	%p1968, %p1967, %p1963;
	or.pred  	%p1969, %p1968, %p1965;
	@%p1969 bra 	$L__BB0_499;
	ld.global.nc.f32 	%f2791, [%rd7+208];
	ld.shared.f32 	%f2792, [%r105+988];
	sub.f32 	%f2793, %f2791, %f2792;
	setp.lt.f32 	%p1970, %f2793, %f5314;
	selp.f32 	%f494, %f2793, %f5314, %p1970;
	mov.f32 	%f5314, %f494;
$L__BB0_499:
	ld.param.u32 	%r4131, [memory_param_8];
	ld.param.u32 	%r3103, [memory_param_7];
	ld.param.u32 	%r2077, [memory_param_6];
	ld.param.u32 	%r1053, [memory_param_5];
	setp.ge.s32 	%p1971, %r113, %r1053;
	setp.ge.s32 	%p1972, %r112, %r3103;
	add.s32 	%r337, %r11, 53;
	setp.ge.s32 	%p1973, %r337, %r2077;
	add.s32 	%r338, %r4913, 53;
	setp.ge.s32 	%p1974, %r338, %r4131;
	or.pred  	%p1975, %p1972, %p1974;
	or.pred  	%p1976, %p1975, %p1971;
	or.pred  	%p1977, %p1976, %p1973;
	@%p1977 bra 	$L__BB0_501;
	ld.global.nc.f32 	%f2794, [%rd7+212];
	ld.shared.f32 	%f2795, [%r105+992];
	sub.f32 	%f2796, %f2794, %f2795;
	setp.lt.f32 	%p1978, %f2796, %f5314;
	selp.f32 	%f496, %f2796, %f5314, %p1978;
	mov.f32 	%f5314, %f496;
$L__BB0_501:
	ld.param.u32 	%r4132, [memory_param_8];
	ld.param.u32 	%r3104, [memory_param_7];
	ld.param.u32 	%r2078, [memory_param_6];
	ld.param.u32 	%r1054, [memory_param_5];
	setp.ge.s32 	%p1979, %r113, %r1054;
	setp.ge.s32 	%p1980, %r112, %r3104;
	add.s32 	%r339, %r11, 54;
	setp.ge.s32 	%p1981, %r339, %r2078;
	add.s32 	%r340, %r4913, 54;
	setp.ge.s32 	%p1982, %r340, %r4132;
	or.pred  	%p1983, %p1980, %p1982;
	or.pred  	%p1984, %p1983, %p1979;
	or.pred  	%p1985, %p1984, %p1981;
	@%p1985 bra 	$L__BB0_503;
	ld.global.nc.f32 	%f2797, [%rd7+216];
	ld.shared.f32 	%f2798, [%r105+996];
	sub.f32 	%f2799, %f2797, %f2798;
	setp.lt.f32 	%p1986, %f2799, %f5314;
	selp.f32 	%f498, %f2799, %f5314, %p1986;
	mov.f32 	%f5314, %f498;
$L__BB0_503:
	ld.param.u32 	%r4133, [memory_param_8];
	ld.param.u32 	%r3105, [memory_param_7];
	ld.param.u32 	%r2079, [memory_param_6];
	ld.param.u32 	%r1055, [memory_param_5];
	setp.ge.s32 	%p1987, %r113, %r1055;
	setp.ge.s32 	%p1988, %r112, %r3105;
	add.s32 	%r341, %r11, 55;
	setp.ge.s32 	%p1989, %r341, %r2079;
	add.s32 	%r342, %r4913, 55;
	setp.ge.s32 	%p1990, %r342, %r4133;
	or.pred  	%p1991, %p1988, %p1990;
	or.pred  	%p1992, %p1991, %p1987;
	or.pred  	%p1993, %p1992, %p1989;
	@%p1993 bra 	$L__BB0_505;
	ld.global.nc.f32 	%f2800, [%rd7+220];
	ld.shared.f32 	%f2801, [%r105+1000];
	sub.f32 	%f2802, %f2800, %f2801;
	setp.lt.f32 	%p1994, %f2802, %f5314;
	selp.f32 	%f500, %f2802, %f5314, %p1994;
	mov.f32 	%f5314, %f500;
$L__BB0_505:
	ld.param.u32 	%r4134, [memory_param_8];
	ld.param.u32 	%r3106, [memory_param_7];
	ld.param.u32 	%r2080, [memory_param_6];
	ld.param.u32 	%r1056, [memory_param_5];
	setp.ge.s32 	%p1995, %r113, %r1056;
	setp.ge.s32 	%p1996, %r112, %r3106;
	add.s32 	%r343, %r11, 56;
	setp.ge.s32 	%p1997, %r343, %r2080;
	add.s32 	%r344, %r4913, 56;
	setp.ge.s32 	%p1998, %r344, %r4134;
	or.pred  	%p1999, %p1996, %p1998;
	or.pred  	%p2000, %p1999, %p1995;
	or.pred  	%p2001, %p2000, %p1997;
	@%p2001 bra 	$L__BB0_507;
	ld.global.nc.f32 	%f2803, [%rd7+224];
	ld.shared.f32 	%f2804, [%r105+1004];
	sub.f32 	%f2805, %f2803, %f2804;
	setp.lt.f32 	%p2002, %f2805, %f5314;
	selp.f32 	%f502, %f2805, %f5314, %p2002;
	mov.f32 	%f5314, %f502;
$L__BB0_507:
	ld.param.u32 	%r4135, [memory_param_8];
	ld.param.u32 	%r3107, [memory_param_7];
	ld.param.u32 	%r2081, [memory_param_6];
	ld.param.u32 	%r1057, [memory_param_5];
	setp.ge.s32 	%p2003, %r113, %r1057;
	setp.ge.s32 	%p2004, %r112, %r3107;
	setp.ge.s32 	%p2005, %r88, %r2081;
	setp.ge.s32 	%p2006, %r87, %r4135;
	or.pred  	%p2007, %p2004, %p2006;
	or.pred  	%p2008, %p2007, %p2003;
	or.pred  	%p2009, %p2008, %p2005;
	@%p2009 bra 	$L__BB0_509;
	ld.global.nc.f32 	%f2806, [%rd7+228];
	ld.shared.f32 	%f2807, [%r105+1008];
	sub.f32 	%f2808, %f2806, %f2807;
	setp.lt.f32 	%p2010, %f2808, %f5314;
	selp.f32 	%f504, %f2808, %f5314, %p2010;
	mov.f32 	%f5314, %f504;
$L__BB0_509:
	ld.param.u32 	%r4136, [memory_param_8];
	ld.param.u32 	%r3108, [memory_param_7];
	ld.param.u32 	%r2082, [memory_param_6];
	ld.param.u32 	%r1058, [memory_param_5];
	setp.ge.s32 	%p2011, %r113, %r1058;
	setp.ge.s32 	%p2012, %r112, %r3108;
	setp.ge.s32 	%p2013, %r90, %r2082;
	setp.ge.s32 	%p2014, %r89, %r4136;
	or.pred  	%p2015, %p2012, %p2014;
	or.pred  	%p2016, %p2015, %p2011;
	or.pred  	%p2017, %p2016, %p2013;
	@%p2017 bra 	$L__BB0_511;
	ld.global.nc.f32 	%f2809, [%rd7+232];
	ld.shared.f32 	%f2810, [%r105+1012];
	sub.f32 	%f2811, %f2809, %f2810;
	setp.lt.f32 	%p2018, %f2811, %f5314;
	selp.f32 	%f506, %f2811, %f5314, %p2018;
	mov.f32 	%f5314, %f506;
$L__BB0_511:
	ld.param.u32 	%r4137, [memory_param_8];
	ld.param.u32 	%r3109, [memory_param_7];
	ld.param.u32 	%r2083, [memory_param_6];
	ld.param.u32 	%r1059, [memory_param_5];
	setp.ge.s32 	%p2019, %r113, %r1059;
	setp.ge.s32 	%p2020, %r112, %r3109;
	setp.ge.s32 	%p2021, %r92, %r2083;
	setp.ge.s32 	%p2022, %r91, %r4137;
	or.pred  	%p2023, %p2020, %p2022;
	or.pred  	%p2024, %p2023, %p2019;
	or.pred  	%p2025, %p2024, %p2021;
	@%p2025 bra 	$L__BB0_513;
	ld.global.nc.f32 	%f2812, [%rd7+236];
	ld.shared.f32 	%f2813, [%r105+1016];
	sub.f32 	%f2814, %f2812, %f2813;
	setp.lt.f32 	%p2026, %f2814, %f5314;
	selp.f32 	%f508, %f2814, %f5314, %p2026;
	mov.f32 	%f5314, %f508;
$L__BB0_513:
	ld.param.u32 	%r4138, [memory_param_8];
	ld.param.u32 	%r3110, [memory_param_7];
	ld.param.u32 	%r2084, [memory_param_6];
	ld.param.u32 	%r1060, [memory_param_5];
	setp.ge.s32 	%p2027, %r113, %r1060;
	setp.ge.s32 	%p2028, %r112, %r3110;
	setp.ge.s32 	%p2029, %r94, %r2084;
	setp.ge.s32 	%p2030, %r93, %r4138;
	or.pred  	%p2031, %p2028, %p2030;
	or.pred  	%p2032, %p2031, %p2027;
	or.pred  	%p2033, %p2032, %p2029;
	@%p2033 bra 	$L__BB0_515;
	ld.global.nc.f32 	%f2815, [%rd7+240];
	ld.shared.f32 	%f2816, [%r105+1020];
	sub.f32 	%f2817, %f2815, %f2816;
	setp.lt.f32 	%p2034, %f2817, %f5314;
	selp.f32 	%f510, %f2817, %f5314, %p2034;
	mov.f32 	%f5314, %f510;
$L__BB0_515:
	ld.param.u32 	%r4139, [memory_param_8];
	ld.param.u32 	%r3111, [memory_param_7];
	ld.param.u32 	%r2085, [memory_param_6];
	ld.param.u32 	%r1061, [memory_param_5];
	setp.ge.s32 	%p2035, %r113, %r1061;
	setp.ge.s32 	%p2036, %r112, %r3111;
	setp.ge.s32 	%p2037, %r96, %r2085;
	setp.ge.s32 	%p2038, %r95, %r4139;
	or.pred  	%p2039, %p2036, %p2038;
	or.pred  	%p2040, %p2039, %p2035;
	or.pred  	%p2041, %p2040, %p2037;
	@%p2041 bra 	$L__BB0_517;
	ld.global.nc.f32 	%f2818, [%rd7+244];
	ld.shared.f32 	%f2819, [%r105+1024];
	sub.f32 	%f2820, %f2818, %f2819;
	setp.lt.f32 	%p2042, %f2820, %f5314;
	selp.f32 	%f512, %f2820, %f5314, %p2042;
	mov.f32 	%f5314, %f512;
$L__BB0_517:
	ld.param.u32 	%r4140, [memory_param_8];
	ld.param.u32 	%r3112, [memory_param_7];
	ld.param.u32 	%r2086, [memory_param_6];
	ld.param.u32 	%r1062, [memory_param_5];
	setp.ge.s32 	%p2043, %r113, %r1062;
	setp.ge.s32 	%p2044, %r112, %r3112;
	setp.ge.s32 	%p2045, %r98, %r2086;
	setp.ge.s32 	%p2046, %r97, %r4140;
	or.pred  	%p2047, %p2044, %p2046;
	or.pred  	%p2048, %p2047, %p2043;
	or.pred  	%p2049, %p2048, %p2045;
	@%p2049 bra 	$L__BB0_519;
	ld.global.nc.f32 	%f2821, [%rd7+248];
	ld.shared.f32 	%f2822, [%r105+1028];
	sub.f32 	%f2823, %f2821, %f2822;
	setp.lt.f32 	%p2050, %f2823, %f5314;
	selp.f32 	%f514, %f2823, %f5314, %p2050;
	mov.f32 	%f5314, %f514;
$L__BB0_519:
	ld.param.u32 	%r4141, [memory_param_8];
	ld.param.u32 	%r3113, [memory_param_7];
	ld.param.u32 	%r2087, [memory_param_6];
	ld.param.u32 	%r1063, [memory_param_5];
	setp.ge.s32 	%p2051, %r113, %r1063;
	setp.ge.s32 	%p2052, %r112, %r3113;
	setp.ge.s32 	%p2053, %r100, %r2087;
	setp.ge.s32 	%p2054, %r99, %r4141;
	or.pred  	%p2055, %p2052, %p2054;
	or.pred  	%p2056, %p2055, %p2051;
	or.pred  	%p2057, %p2056, %p2053;
	@%p2057 bra 	$L__BB0_521;
	ld.global.nc.f32 	%f2824, [%rd7+252];
	ld.shared.f32 	%f2825, [%r105+1032];
	sub.f32 	%f2826, %f2824, %f2825;
	setp.lt.f32 	%p2058, %f2826, %f5314;
	selp.f32 	%f516, %f2826, %f5314, %p2058;
	mov.f32 	%f5314, %f516;
$L__BB0_521:
	ld.param.u32 	%r4142, [memory_param_8];
	ld.param.u32 	%r3114, [memory_param_7];
	ld.param.u32 	%r2088, [memory_param_6];
	ld.param.u32 	%r1064, [memory_param_5];
	setp.ge.s32 	%p2059, %r11, %r2088;
	setp.ge.s32 	%p2060, %r4913, %r4142;
	add.s32 	%r115, %r102, 4;
	setp.ge.s32 	%p2061, %r115, %r3114;
	add.s32 	%r116, %r191, 4;
	setp.ge.s32 	%p2062, %r116, %r1064;
	mul.lo.s32 	%r117, %r116, %r2088;
	or.pred  	%p2063, %p2061, %p2060;
	or.pred  	%p2064, %p2063, %p2062;
	or.pred  	%p2065, %p2064, %p2059;
	@%p2065 bra 	$L__BB0_523;
	add.s32 	%r345, %r11, %r117;
	mul.wide.s32 	%rd52, %r345, 4;
	add.s64 	%rd53, %rd2, %rd52;
	ld.global.nc.f32 	%f2827, [%rd53];
	ld.shared.f32 	%f2828, [%r105+1040];
	sub.f32 	%f2829, %f2827, %f2828;
	setp.lt.f32 	%p2066, %f2829, %f5314;
	selp.f32 	%f518, %f2829, %f5314, %p2066;
	mov.f32 	%f5314, %f518;
$L__BB0_523:
	ld.param.u32 	%r4143, [memory_param_8];
	ld.param.u32 	%r3115, [memory_param_7];
	ld.param.u32 	%r2089, [memory_param_6];
	ld.param.u32 	%r1065, [memory_param_5];
	setp.ge.s32 	%p2067, %r116, %r1065;
	setp.ge.s32 	%p2068, %r115, %r3115;
	setp.ge.s32 	%p2069, %r13, %r2089;
	setp.ge.s32 	%p2070, %r12, %r4143;
	or.pred  	%p2071, %p2068, %p2070;
	or.pred  	%p2072, %p2071, %p2067;
	cvt.s64.s32 	%rd54, %r117;
	add.s64 	%rd55, %rd3, %rd54;
	shl.b64 	%rd56, %rd55, 2;
	add.s64 	%rd8, %rd2, %rd56;
	or.pred  	%p2073, %p2072, %p2069;
	@%p2073 bra 	$L__BB0_525;
	ld.global.nc.f32 	%f2830, [%rd8+4];
	ld.shared.f32 	%f2831, [%r105+1044];
	sub.f32 	%f2832, %f2830, %f2831;
	setp.lt.f32 	%p2074, %f2832, %f5314;
	selp.f32 	%f520, %f2832, %f5314, %p2074;
	mov.f32 	%f5314, %f520;
$L__BB0_525:
	ld.param.u32 	%r4144, [memory_param_8];
	ld.param.u32 	%r3116, [memory_param_7];
	ld.param.u32 	%r2090, [memory_param_6];
	ld.param.u32 	%r1066, [memory_param_5];
	setp.ge.s32 	%p2075, %r116, %r1066;
	setp.ge.s32 	%p2076, %r115, %r3116;
	setp.ge.s32 	%p2077, %r15, %r2090;
	setp.ge.s32 	%p2078, %r14, %r4144;
	or.pred  	%p2079, %p2076, %p2078;
	or.pred  	%p2080, %p2079, %p2075;
	or.pred  	%p2081, %p2080, %p2077;
	@%p2081 bra 	$L__BB0_527;
	ld.global.nc.f32 	%f2833, [%rd8+8];
	ld.shared.f32 	%f2834, [%r105+1048];
	sub.f32 	%f2835, %f2833, %f2834;
	setp.lt.f32 	%p2082, %f2835, %f5314;
	selp.f32 	%f522, %f2835, %f5314, %p2082;
	mov.f32 	%f5314, %f522;
$L__BB0_527:
	ld.param.u32 	%r4145, [memory_param_8];
	ld.param.u32 	%r3117, [memory_param_7];
	ld.param.u32 	%r2091, [memory_param_6];
	ld.param.u32 	%r1067, [memory_param_5];
	setp.ge.s32 	%p2083, %r116, %r1067;
	setp.ge.s32 	%p2084, %r115, %r3117;
	setp.ge.s32 	%p2085, %r17, %r2091;
	setp.ge.s32 	%p2086, %r16, %r4145;
	or.pred  	%p2087, %p2084, %p2086;
	or.pred  	%p2088, %p2087, %p2083;
	or.pred  	%p2089, %p2088, %p2085;
	@%p2089 bra 	$L__BB0_529;
	ld.global.nc.f32 	%f2836, [%rd8+12];
	ld.shared.f32 	%f2837, [%r105+1052];
	sub.f32 	%f2838, %f2836, %f2837;
	setp.lt.f32 	%p2090, %f2838, %f5314;
	selp.f32 	%f524, %f2838, %f5314, %p2090;
	mov.f32 	%f5314, %f524;
$L__BB0_529:
	ld.param.u32 	%r4146, [memory_param_8];
	ld.param.u32 	%r3118, [memory_param_7];
	ld.param.u32 	%r2092, [memory_param_6];
	ld.param.u32 	%r1068, [memory_param_5];
	setp.ge.s32 	%p2091, %r116, %r1068;
	setp.ge.s32 	%p2092, %r115, %r3118;
	setp.ge.s32 	%p2093, %r19, %r2092;
	setp.ge.s32 	%p2094, %r18, %r4146;
	or.pred  	%p2095, %p2092, %p2094;
	or.pred  	%p2096, %p2095, %p2091;
	or.pred  	%p2097, %p2096, %p2093;
	@%p2097 bra 	$L__BB0_531;
	ld.global.nc.f32 	%f2839, [%rd8+16];
	ld.shared.f32 	%f2840, [%r105+1056];
	sub.f32 	%f2841, %f2839, %f2840;
	setp.lt.f32 	%p2098, %f2841, %f5314;
	selp.f32 	%f526, %f2841, %f5314, %p2098;
	mov.f32 	%f5314, %f526;
$L__BB0_531:
	ld.param.u32 	%r4147, [memory_param_8];
	ld.param.u32 	%r3119, [memory_param_7];
	ld.param.u32 	%r2093, [memory_param_6];
	ld.param.u32 	%r1069, [memory_param_5];
	setp.ge.s32 	%p2099, %r116, %r1069;
	setp.ge.s32 	%p2100, %r115, %r3119;
	add.s32 	%r346, %r11, 5;
	setp.ge.s32 	%p2101, %r346, %r2093;
	setp.ge.s32 	%p2102, %r20, %r4147;
	or.pred  	%p2103, %p2100, %p2102;
	or.pred  	%p2104, %p2103, %p2099;
	or.pred  	%p2105, %p2104, %p2101;
	@%p2105 bra 	$L__BB0_533;
	ld.global.nc.f32 	%f2842, [%rd8+20];
	ld.shared.f32 	%f2843, [%r105+1060];
	sub.f32 	%f2844, %f2842, %f2843;
	setp.lt.f32 	%p2106, %f2844, %f5314;
	selp.f32 	%f528, %f2844, %f5314, %p2106;
	mov.f32 	%f5314, %f528;
$L__BB0_533:
	ld.param.u32 	%r4148, [memory_param_8];
	ld.param.u32 	%r3120, [memory_param_7];
	ld.param.u32 	%r2094, [memory_param_6];
	ld.param.u32 	%r1070, [memory_param_5];
	setp.ge.s32 	%p2107, %r116, %r1070;
	setp.ge.s32 	%p2108, %r115, %r3120;
	add.s32 	%r347, %r11, 6;
	setp.ge.s32 	%p2109, %r347, %r2094;
	add.s32 	%r348, %r4913, 6;
	setp.ge.s32 	%p2110, %r348, %r4148;
	or.pred  	%p2111, %p2108, %p2110;
	or.pred  	%p2112, %p2111, %p2107;
	or.pred  	%p2113, %p2112, %p2109;
	@%p2113 bra 	$L__BB0_535;
	ld.global.nc.f32 	%f2845, [%rd8+24];
	ld.shared.f32 	%f2846, [%r105+1064];
	sub.f32 	%f2847, %f2845, %f2846;
	setp.lt.f32 	%p2114, %f2847, %f5314;
	selp.f32 	%f530, %f2847, %f5314, %p2114;
	mov.f32 	%f5314, %f530;
$L__BB0_535:
	ld.param.u32 	%r4149, [memory_param_8];
	ld.param.u32 	%r3121, [memory_param_7];
	ld.param.u32 	%r2095, [memory_param_6];
	ld.param.u32 	%r1071, [memory_param_5];
	setp.ge.s32 	%p2115, %r116, %r1071;
	setp.ge.s32 	%p2116, %r115, %r3121;
	add.s32 	%r349, %r11, 7;
	setp.ge.s32 	%p2117, %r349, %r2095;
	add.s32 	%r350, %r4913, 7;
	setp.ge.s32 	%p2118, %r350, %r4149;
	or.pred  	%p2119, %p2116, %p2118;
	or.pred  	%p2120, %p2119, %p2115;
	or.pred  	%p2121, %p2120, %p2117;
	@%p2121 bra 	$L__BB0_537;
	ld.global.nc.f32 	%f2848, [%rd8+28];
	ld.shared.f32 	%f2849, [%r105+1068];
	sub.f32 	%f2850, %f2848, %f2849;
	setp.lt.f32 	%p2122, %f2850, %f5314;
	selp.f32 	%f532, %f2850, %f5314, %p2122;
	mov.f32 	%f5314, %f532;
$L__BB0_537:
	ld.param.u32 	%r4150, [memory_param_8];
	ld.param.u32 	%r3122, [memory_param_7];
	ld.param.u32 	%r2096, [memory_param_6];
	ld.param.u32 	%r1072, [memory_param_5];
	setp.ge.s32 	%p2123, %r116, %r1072;
	setp.ge.s32 	%p2124, %r115, %r3122;
	add.s32 	%r351, %r11, 8;
	setp.ge.s32 	%p2125, %r351, %r2096;
	add.s32 	%r352, %r4913, 8;
	setp.ge.s32 	%p2126, %r352, %r4150;
	or.pred  	%p2127, %p2124, %p2126;
	or.pred  	%p2128, %p2127, %p2123;
	or.pred  	%p2129, %p2128, %p2125;
	@%p2129 bra 	$L__BB0_539;
	ld.global.nc.f32 	%f2851, [%rd8+32];
	ld.shared.f32 	%f2852, [%r105+1072];
	sub.f32 	%f2853, %f2851, %f2852;
	setp.lt.f32 	%p2130, %f2853, %f5314;
	selp.f32 	%f534, %f2853, %f5314, %p2130;
	mov.f32 	%f5314, %f534;
$L__BB0_539:
	ld.param.u32 	%r4151, [memory_param_8];
	ld.param.u32 	%r3123, [memory_param_7];
	ld.param.u32 	%r2097, [memory_param_6];
	ld.param.u32 	%r1073, [memory_param_5];
	setp.ge.s32 	%p2131, %r116, %r1073;
	setp.ge.s32 	%p2132, %r115, %r3123;
	setp.ge.s32 	%p2133, %r22, %r2097;
	setp.ge.s32 	%p2134, %r21, %r4151;
	or.pred  	%p2135, %p2132, %p2134;
	or.pred  	%p2136, %p2135, %p2131;
	or.pred  	%p2137, %p2136, %p2133;
	@%p2137 bra 	$L__BB0_541;
	ld.global.nc.f32 	%f2854, [%rd8+36];
	ld.shared.f32 	%f2855, [%r105+1076];
	sub.f32 	%f2856, %f2854, %f2855;
	setp.lt.f32 	%p2138, %f2856, %f5314;
	selp.f32 	%f536, %f2856, %f5314, %p2138;
	mov.f32 	%f5314, %f536;
$L__BB0_541:
	ld.param.u32 	%r4152, [memory_param_8];
	ld.param.u32 	%r3124, [memory_param_7];
	ld.param.u32 	%r2098, [memory_param_6];
	ld.param.u32 	%r1074, [memory_param_5];
	setp.ge.s32 	%p2139, %r116, %r1074;
	setp.ge.s32 	%p2140, %r115, %r3124;
	setp.ge.s32 	%p2141, %r24, %r2098;
	setp.ge.s32 	%p2142, %r23, %r4152;
	or.pred  	%p2143, %p2140, %p2142;
	or.pred  	%p2144, %p2143, %p2139;
	or.pred  	%p2145, %p2144, %p2141;
	@%p2145 bra 	$L__BB0_543;
	ld.global.nc.f32 	%f2857, [%rd8+40];
	ld.shared.f32 	%f2858, [%r105+1080];
	sub.f32 	%f2859, %f2857, %f2858;
	setp.lt.f32 	%p2146, %f2859, %f5314;
	selp.f32 	%f538, %f2859, %f5314, %p2146;
	mov.f32 	%f5314, %f538;
$L__BB0_543:
	ld.param.u32 	%r4153, [memory_param_8];
	ld.param.u32 	%r3125, [memory_param_7];
	ld.param.u32 	%r2099, [memory_param_6];
	ld.param.u32 	%r1075, [memory_param_5];
	setp.ge.s32 	%p2147, %r116, %r1075;
	setp.ge.s32 	%p2148, %r115, %r3125;
	setp.ge.s32 	%p2149, %r26, %r2099;
	setp.ge.s32 	%p2150, %r25, %r4153;
	or.pred  	%p2151, %p2148, %p2150;
	or.pred  	%p2152, %p2151, %p2147;
	or.pred  	%p2153, %p2152, %p2149;
	@%p2153 bra 	$L__BB0_545;
	ld.global.nc.f32 	%f2860, [%rd8+44];
	ld.shared.f32 	%f2861, [%r105+1084];
	sub.f32 	%f2862, %f2860, %f2861;
	setp.lt.f32 	%p2154, %f2862, %f5314;
	selp.f32 	%f540, %f2862, %f5314, %p2154;
	mov.f32 	%f5314, %f540;
$L__BB0_545:
	ld.param.u32 	%r4154, [memory_param_8];
	ld.param.u32 	%r3126, [memory_param_7];
	ld.param.u32 	%r2100, [memory_param_6];
	ld.param.u32 	%r1076, [memory_param_5];
	setp.ge.s32 	%p2155, %r116, %r1076;
	setp.ge.s32 	%p2156, %r115, %r3126;
	setp.ge.s32 	%p2157, %r28, %r2100;
	setp.ge.s32 	%p2158, %r27, %r4154;
	or.pred  	%p2159, %p2156, %p2158;
	or.pred  	%p2160, %p2159, %p2155;
	or.pred  	%p2161, %p2160, %p2157;
	@%p2161 bra 	$L__BB0_547;
	ld.global.nc.f32 	%f2863, [%rd8+48];
	ld.shared.f32 	%f2864, [%r105+1088];
	sub.f32 	%f2865, %f2863, %f2864;
	setp.lt.f32 	%p2162, %f2865, %f5314;
	selp.f32 	%f542, %f2865, %f5314, %p2162;
	mov.f32 	%f5314, %f542;
$L__BB0_547:
	ld.param.u32 	%r4155, [memory_param_8];
	ld.param.u32 	%r3127, [memory_param_7];
	ld.param.u32 	%r2101, [memory_param_6];
	ld.param.u32 	%r1077, [memory_param_5];
	setp.ge.s32 	%p2163, %r116, %r1077;
	setp.ge.s32 	%p2164, %r115, %r3127;
	setp.ge.s32 	%p2165, %r30, %r2101;
	setp.ge.s32 	%p2166, %r29, %r4155;
	or.pred  	%p2167, %p2164, %p2166;
	or.pred  	%p2168, %p2167, %p2163;
	or.pred  	%p2169, %p2168, %p2165;
	@%p2169 bra 	$L__BB0_549;
	ld.global.nc.f32 	%f2866, [%rd8+52];
	ld.shared.f32 	%f2867, [%r105+1092];
	sub.f32 	%f2868, %f2866, %f2867;
	setp.lt.f32 	%p2170, %f2868, %f5314;
	selp.f32 	%f544, %f2868, %f5314, %p2170;
	mov.f32 	%f5314, %f544;
$L__BB0_549:
	ld.param.u32 	%r4156, [memory_param_8];
	ld.param.u32 	%r3128, [memory_param_7];
	ld.param.u32 	%r2102, [memory_param_6];
	ld.param.u32 	%r1078, [memory_param_5];
	setp.ge.s32 	%p2171, %r116, %r1078;
	setp.ge.s32 	%p2172, %r115, %r3128;
	setp.ge.s32 	%p2173, %r32, %r2102;
	setp.ge.s32 	%p2174, %r31, %r4156;
	or.pred  	%p2175, %p2172, %p2174;
	or.pred  	%p2176, %p2175, %p2171;
	or.pred  	%p2177, %p2176, %p2173;
	@%p2177 bra 	$L__BB0_551;
	ld.global.nc.f32 	%f2869, [%rd8+56];
	ld.shared.f32 	%f2870, [%r105+1096];
	sub.f32 	%f2871, %f2869, %f2870;
	setp.lt.f32 	%p2178, %f2871, %f5314;
	selp.f32 	%f546, %f2871, %f5314, %p2178;
	mov.f32 	%f5314, %f546;
$L__BB0_551:
	ld.param.u32 	%r4157, [memory_param_8];
	ld.param.u32 	%r3129, [memory_param_7];
	ld.param.u32 	%r2103, [memory_param_6];
	ld.param.u32 	%r1079, [memory_param_5];
	setp.ge.s32 	%p2179, %r116, %r1079;
	setp.ge.s32 	%p2180, %r115, %r3129;
	setp.ge.s32 	%p2181, %r34, %r2103;
	setp.ge.s32 	%p2182, %r33, %r4157;
	or.pred  	%p2183, %p2180, %p2182;
	or.pred  	%p2184, %p2183, %p2179;
	or.pred  	%p2185, %p2184, %p2181;
	@%p2185 bra 	$L__BB0_553;
	ld.global.nc.f32 	%f2872, [%rd8+60];
	ld.shared.f32 	%f2873, [%r105+1100];
	sub.f32 	%f2874, %f2872, %f2873;
	setp.lt.f32 	%p2186, %f2874, %f5314;
	selp.f32 	%f548, %f2874, %f5314, %p2186;
	mov.f32 	%f5314, %f548;
$L__BB0_553:
	ld.param.u32 	%r4158, [memory_param_8];
	ld.param.u32 	%r3130, [memory_param_7];
	ld.param.u32 	%r2104, [memory_param_6];
	ld.param.u32 	%r1080, [memory_param_5];
	setp.ge.s32 	%p2187, %r116, %r1080;
	setp.ge.s32 	%p2188, %r115, %r3130;
	setp.ge.s32 	%p2189, %r36, %r2104;
	setp.ge.s32 	%p2190, %r35, %r4158;
	or.pred  	%p2191, %p2188, %p2190;
	or.pred  	%p2192, %p2191, %p2187;
	or.pred  	%p2193, %p2192, %p2189;
	@%p2193 bra 	$L__BB0_555;
	ld.global.nc.f32 	%f2875, [%rd8+64];
	ld.shared.f32 	%f2876, [%r105+1104];
	sub.f32 	%f2877, %f2875, %f2876;
	setp.lt.f32 	%p2194, %f2877, %f5314;
	selp.f32 	%f550, %f2877, %f5314, %p2194;
	mov.f32 	%f5314, %f550;
$L__BB0_555:
	ld.param.u32 	%r4159, [memory_param_8];
	ld.param.u32 	%r3131, [memory_param_7];
	ld.param.u32 	%r2105, [memory_param_6];
	ld.param.u32 	%r1081, [memory_param_5];
	setp.ge.s32 	%p2195, %r116, %r1081;
	setp.ge.s32 	%p2196, %r115, %r3131;
	setp.ge.s32 	%p2197, %r38, %r2105;
	setp.ge.s32 	%p2198, %r37, %r4159;
	or.pred  	%p2199, %p2196, %p2198;
	or.pred  	%p2200, %p2199, %p2195;
	or.pred  	%p2201, %p2200, %p2197;
	@%p2201 bra 	$L__BB0_557;
	ld.global.nc.f32 	%f2878, [%rd8+68];
	ld.shared.f32 	%f2879, [%r105+1108];
	sub.f32 	%f2880, %f2878, %f2879;
	setp.lt.f32 	%p2202, %f2880, %f5314;
	selp.f32 	%f552, %f2880, %f5314, %p2202;
	mov.f32 	%f5314, %f552;
$L__BB0_557:
	ld.param.u32 	%r4160, [memory_param_8];
	ld.param.u32 	%r3132, [memory_param_7];
	ld.param.u32 	%r2106, [memory_param_6];
	ld.param.u32 	%r1082, [memory_param_5];
	setp.ge.s32 	%p2203, %r116, %r1082;
	setp.ge.s32 	%p2204, %r115, %r3132;
	setp.ge.s32 	%p2205, %r40, %r2106;
	setp.ge.s32 	%p2206, %r39, %r4160;
	or.pred  	%p2207, %p2204, %p2206;
	or.pred  	%p2208, %p2207, %p2203;
	or.pred  	%p2209, %p2208, %p2205;
	@%p2209 bra 	$L__BB0_559;
	ld.global.nc.f32 	%f2881, [%rd8+72];
	ld.shared.f32 	%f2882, [%r105+1112];
	sub.f32 	%f2883, %f2881, %f2882;
	setp.lt.f32 	%p2210, %f2883, %f5314;
	selp.f32 	%f554, %f2883, %f5314, %p2210;
	mov.f32 	%f5314, %f554;
$L__BB0_559:
	ld.param.u32 	%r4161, [memory_param_8];
	ld.param.u32 	%r3133, [memory_param_7];
	ld.param.u32 	%r2107, [memory_param_6];
	ld.param.u32 	%r1083, [memory_param_5];
	setp.ge.s32 	%p2211, %r116, %r1083;
	setp.ge.s32 	%p2212, %r115, %r3133;
	setp.ge.s32 	%p2213, %r42, %r2107;
	setp.ge.s32 	%p2214, %r41, %r4161;
	or.pred  	%p2215, %p2212, %p2214;
	or.pred  	%p2216, %p2215, %p2211;
	or.pred  	%p2217, %p2216, %p2213;
	@%p2217 bra 	$L__BB0_561;
	ld.global.nc.f32 	%f2884, [%rd8+76];
	ld.shared.f32 	%f2885, [%r105+1116];
	sub.f32 	%f2886, %f2884, %f2885;
	setp.lt.f32 	%p2218, %f2886, %f5314;
	selp.f32 	%f556, %f2886, %f5314, %p2218;
	mov.f32 	%f5314, %f556;
$L__BB0_561:
	ld.param.u32 	%r4162, [memory_param_8];
	ld.param.u32 	%r3134, [memory_param_7];
	ld.param.u32 	%r2108, [memory_param_6];
	ld.param.u32 	%r1084, [memory_param_5];
	setp.ge.s32 	%p2219, %r116, %r1084;
	setp.ge.s32 	%p2220, %r115, %r3134;
	add.s32 	%r353, %r11, 20;
	setp.ge.s32 	%p2221, %r353, %r2108;
	add.s32 	%r354, %r4913, 20;
	setp.ge.s32 	%p2222, %r354, %r4162;
	or.pred  	%p2223, %p2220, %p2222;
	or.pred  	%p2224, %p2223, %p2219;
	or.pred  	%p2225, %p2224, %p2221;
	@%p2225 bra 	$L__BB0_563;
	ld.global.nc.f32 	%f2887, [%rd8+80];
	ld.shared.f32 	%f2888, [%r105+1120];
	sub.f32 	%f2889, %f2887, %f2888;
	setp.lt.f32 	%p2226, %f2889, %f5314;
	selp.f32 	%f558, %f2889, %f5314, %p2226;
	mov.f32 	%f5314, %f558;
$L__BB0_563:
	ld.param.u32 	%r4163, [memory_param_8];
	ld.param.u32 	%r3135, [memory_param_7];
	ld.param.u32 	%r2109, [memory_param_6];
	ld.param.u32 	%r1085, [memory_param_5];
	setp.ge.s32 	%p2227, %r116, %r1085;
	setp.ge.s32 	%p2228, %r115, %r3135;
	add.s32 	%r355, %r11, 21;
	setp.ge.s32 	%p2229, %r355, %r2109;
	add.s32 	%r356, %r4913, 21;
	setp.ge.s32 	%p2230, %r356, %r4163;
	or.pred  	%p2231, %p2228, %p2230;
	or.pred  	%p2232, %p2231, %p2227;
	or.pred  	%p2233, %p2232, %p2229;
	@%p2233 bra 	$L__BB0_565;
	ld.global.nc.f32 	%f2890, [%rd8+84];
	ld.shared.f32 	%f2891, [%r105+1124];
	sub.f32 	%f2892, %f2890, %f2891;
	setp.lt.f32 	%p2234, %f2892, %f5314;
	selp.f32 	%f560, %f2892, %f5314, %p2234;
	mov.f32 	%f5314, %f560;
$L__BB0_565:
	ld.param.u32 	%r4164, [memory_param_8];
	ld.param.u32 	%r3136, [memory_param_7];
	ld.param.u32 	%r2110, [memory_param_6];
	ld.param.u32 	%r1086, [memory_param_5];
	setp.ge.s32 	%p2235, %r116, %r1086;
	setp.ge.s32 	%p2236, %r115, %r3136;
	add.s32 	%r357, %r11, 22;
	setp.ge.s32 	%p2237, %r357, %r2110;
	add.s32 	%r358, %r4913, 22;
	setp.ge.s32 	%p2238, %r358, %r4164;
	or.pred  	%p2239, %p2236, %p2238;
	or.pred  	%p2240, %p2239, %p2235;
	or.pred  	%p2241, %p2240, %p2237;
	@%p2241 bra 	$L__BB0_567;
	ld.global.nc.f32 	%f2893, [%rd8+88];
	ld.shared.f32 	%f2894, [%r105+1128];
	sub.f32 	%f2895, %f2893, %f2894;
	setp.lt.f32 	%p2242, %f2895, %f5314;
	selp.f32 	%f562, %f2895, %f5314, %p2242;
	mov.f32 	%f5314, %f562;
$L__BB0_567:
	ld.param.u32 	%r4165, [memory_param_8];
	ld.param.u32 	%r3137, [memory_param_7];
	ld.param.u32 	%r2111, [memory_param_6];
	ld.param.u32 	%r1087, [memory_param_5];
	setp.ge.s32 	%p2243, %r116, %r1087;
	setp.ge.s32 	%p2244, %r115, %r3137;
	add.s32 	%r359, %r11, 23;
	setp.ge.s32 	%p2245, %r359, %r2111;
	add.s32 	%r360, %r4913, 23;
	setp.ge.s32 	%p2246, %r360, %r4165;
	or.pred  	%p2247, %p2244, %p2246;
	or.pred  	%p2248, %p2247, %p2243;
	or.pred  	%p2249, %p2248, %p2245;
	@%p2249 bra 	$L__BB0_569;
	ld.global.nc.f32 	%f2896, [%rd8+92];
	ld.shared.f32 	%f2897, [%r105+1132];
	sub.f32 	%f2898, %f2896, %f2897;
	setp.lt.f32 	%p2250, %f2898, %f5314;
	selp.f32 	%f564, %f2898, %f5314, %p2250;
	mov.f32 	%f5314, %f564;
$L__BB0_569:
	ld.param.u32 	%r4166, [memory_param_8];
	ld.param.u32 	%r3138, [memory_param_7];
	ld.param.u32 	%r2112, [memory_param_6];
	ld.param.u32 	%r1088, [memory_param_5];
	setp.ge.s32 	%p2251, %r116, %r1088;
	setp.ge.s32 	%p2252, %r115, %r3138;
	add.s32 	%r361, %r11, 24;
	setp.ge.s32 	%p2253, %r361, %r2112;
	add.s32 	%r362, %r4913, 24;
	setp.ge.s32 	%p2254, %r362, %r4166;
	or.pred  	%p2255, %p2252, %p2254;
	or.pred  	%p2256, %p2255, %p2251;
	or.pred  	%p2257, %p2256, %p2253;
	@%p2257 bra 	$L__BB0_571;
	ld.global.nc.f32 	%f2899, [%rd8+96];
	ld.shared.f32 	%f2900, [%r105+1136];
	sub.f32 	%f2901, %f2899, %f2900;
	setp.lt.f32 	%p2258, %f2901, %f5314;
	selp.f32 	%f566, %f2901, %f5314, %p2258;
	mov.f32 	%f5314, %f566;
$L__BB0_571:
	ld.param.u32 	%r4167, [memory_param_8];
	ld.param.u32 	%r3139, [memory_param_7];
	ld.param.u32 	%r2113, [memory_param_6];
	ld.param.u32 	%r1089, [memory_param_5];
	setp.ge.s32 	%p2259, %r116, %r1089;
	setp.ge.s32 	%p2260, %r115, %r3139;
	setp.ge.s32 	%p2261, %r44, %r2113;
	setp.ge.s32 	%p2262, %r43, %r4167;
	or.pred  	%p2263, %p2260, %p2262;
	or.pred  	%p2264, %p2263, %p2259;
	or.pred  	%p2265, %p2264, %p2261;
	@%p2265 bra 	$L__BB0_573;
	ld.global.nc.f32 	%f2902, [%rd8+100];
	ld.shared.f32 	%f2903, [%r105+1140];
	sub.f32 	%f2904, %f2902, %f2903;
	setp.lt.f32 	%p2266, %f2904, %f5314;
	selp.f32 	%f568, %f2904, %f5314, %p2266;
	mov.f32 	%f5314, %f568;
$L__BB0_573:
	ld.param.u32 	%r4168, [memory_param_8];
	ld.param.u32 	%r3140, [memory_param_7];
	ld.param.u32 	%r2114, [memory_param_6];
	ld.param.u32 	%r1090, [memory_param_5];
	setp.ge.s32 	%p2267, %r116, %r1090;
	setp.ge.s32 	%p2268, %r115, %r3140;
	setp.ge.s32 	%p2269, %r46, %r2114;
	setp.ge.s32 	%p2270, %r45, %r4168;
	or.pred  	%p2271, %p2268, %p2270;
	or.pred  	%p2272, %p2271, %p2267;
	or.pred  	%p2273, %p2272, %p2269;
	@%p2273 bra 	$L__BB0_575;
	ld.global.nc.f32 	%f2905, [%rd8+104];
	ld.shared.f32 	%f2906, [%r105+1144];
	sub.f32 	%f2907, %f2905, %f2906;
	setp.lt.f32 	%p2274, %f2907, %f5314;
	selp.f32 	%f570, %f2907, %f5314, %p2274;
	mov.f32 	%f5314, %f570;
$L__BB0_575:
	ld.param.u32 	%r4169, [memory_param_8];
	ld.param.u32 	%r3141, [memory_param_7];
	ld.param.u32 	%r2115, [memory_param_6];
	ld.param.u32 	%r1091, [memory_param_5];
	setp.ge.s32 	%p2275, %r116, %r1091;
	setp.ge.s32 	%p2276, %r115, %r3141;
	setp.ge.s32 	%p2277, %r48, %r2115;
	setp.ge.s32 	%p2278, %r47, %r4169;
	or.pred  	%p2279, %p2276, %p2278;
	or.pred  	%p2280, %p2279, %p2275;
	or.pred  	%p2281, %p2280, %p2277;
	@%p2281 bra 	$L__BB0_577;
	ld.global.nc.f32 	%f2908, [%rd8+108];
	ld.shared.f32 	%f2909, [%r105+1148];
	sub.f32 	%f2910, %f2908, %f2909;
	setp.lt.f32 	%p2282, %f2910, %f5314;
	selp.f32 	%f572, %f2910, %f5314, %p2282;
	mov.f32 	%f5314, %f572;
$L__BB0_577:
	ld.param.u32 	%r4170, [memory_param_8];
	ld.param.u32 	%r3142, [memory_param_7];
	ld.param.u32 	%r2116, [memory_param_6];
	ld.param.u32 	%r1092, [memory_param_5];
	setp.ge.s32 	%p2283, %r116, %r1092;
	setp.ge.s32 	%p2284, %r115, %r3142;
	setp.ge.s32 	%p2285, %r50, %r2116;
	setp.ge.s32 	%p2286, %r49, %r4170;
	or.pred  	%p2287, %p2284, %p2286;
	or.pred  	%p2288, %p2287, %p2283;
	or.pred  	%p2289, %p2288, %p2285;
	@%p2289 bra 	$L__BB0_579;
	ld.global.nc.f32 	%f2911, [%rd8+112];
	ld.shared.f32 	%f2912, [%r105+1152];
	sub.f32 	%f2913, %f2911, %f2912;
	setp.lt.f32 	%p2290, %f2913, %f5314;
	selp.f32 	%f574, %f2913, %f5314, %p2290;
	mov.f32 	%f5314, %f574;
$L__BB0_579:
	ld.param.u32 	%r4171, [memory_param_8];
	ld.param.u32 	%r3143, [memory_param_7];
	ld.param.u32 	%r2117, [memory_param_6];
	ld.param.u32 	%r1093, [memory_param_5];
	setp.ge.s32 	%p2291, %r116, %r1093;
	setp.ge.s32 	%p2292, %r115, %r3143;
	setp.ge.s32 	%p2293, %r52, %r2117;
	setp.ge.s32 	%p2294, %r51, %r4171;
	or.pred  	%p2295, %p2292, %p2294;
	or.pred  	%p2296, %p2295, %p2291;
	or.pred  	%p2297, %p2296, %p2293;
	@%p2297 bra 	$L__BB0_581;
	ld.global.nc.f32 	%f2914, [%rd8+116];
	ld.shared.f32 	%f2915, [%r105+1156];
	sub.f32 	%f2916, %f2914, %f2915;
	setp.lt.f32 	%p2298, %f2916, %f5314;
	selp.f32 	%f576, %f2916, %f5314, %p2298;
	mov.f32 	%f5314, %f576;
$L__BB0_581:
	ld.param.u32 	%r4172, [memory_param_8];
	ld.param.u32 	%r3144, [memory_param_7];
	ld.param.u32 	%r2118, [memory_param_6];
	ld.param.u32 	%r1094, [memory_param_5];
	setp.ge.s32 	%p2299, %r116, %r1094;
	setp.ge.s32 	%p2300, %r115, %r3144;
	setp.ge.s32 	%p2301, %r54, %r2118;
	setp.ge.s32 	%p2302, %r53, %r4172;
	or.pred  	%p2303, %p2300, %p2302;
	or.pred  	%p2304, %p2303, %p2299;
	or.pred  	%p2305, %p2304, %p2301;
	@%p2305 bra 	$L__BB0_583;
	ld.global.nc.f32 	%f2917, [%rd8+120];
	ld.shared.f32 	%f2918, [%r105+1160];
	sub.f32 	%f2919, %f2917, %f2918;
	setp.lt.f32 	%p2306, %f2919, %f5314;
	selp.f32 	%f578, %f2919, %f5314, %p2306;
	mov.f32 	%f5314, %f578;
$L__BB0_583:
	ld.param.u32 	%r4173, [memory_param_8];
	ld.param.u32 	%r3145, [memory_param_7];
	ld.param.u32 	%r2119, [memory_param_6];
	ld.param.u32 	%r1095, [memory_param_5];
	setp.ge.s32 	%p2307, %r116, %r1095;
	setp.ge.s32 	%p2308, %r115, %r3145;
	setp.ge.s32 	%p2309, %r56, %r2119;
	setp.ge.s32 	%p2310, %r55, %r4173;
	or.pred  	%p2311, %p2308, %p2310;
	or.pred  	%p2312, %p2311, %p2307;
	or.pred  	%p2313, %p2312, %p2309;
	@%p2313 bra 	$L__BB0_585;
	ld.global.nc.f32 	%f2920, [%rd8+124];
	ld.shared.f32 	%f2921, [%r105+1164];
	sub.f32 	%f2922, %f2920, %f2921;
	setp.lt.f32 	%p2314, %f2922, %f5314;
	selp.f32 	%f580, %f2922, %f5314, %p2314;
	mov.f32 	%f5314, %f580;
$L__BB0_585:
	ld.param.u32 	%r4174, [memory_param_8];
	ld.param.u32 	%r3146, [memory_param_7];
	ld.param.u32 	%r2120, [memory_param_6];
	ld.param.u32 	%r1096, [memory_param_5];
	setp.ge.s32 	%p2315, %r116, %r1096;
	setp.ge.s32 	%p2316, %r115, %r3146;
	setp.ge.s32 	%p2317, %r58, %r2120;
	setp.ge.s32 	%p2318, %r57, %r4174;
	or.pred  	%p2319, %p2316, %p2318;
	or.pred  	%p2320, %p2319, %p2315;
	or.pred  	%p2321, %p2320, %p2317;
	@%p2321 bra 	$L__BB0_587;
	ld.global.nc.f32 	%f2923, [%rd8+128];
	ld.shared.f32 	%f2924, [%r105+1168];
	sub.f32 	%f2925, %f2923, %f2924;
	setp.lt.f32 	%p2322, %f2925, %f5314;
	selp.f32 	%f582, %f2925, %f5314, %p2322;
	mov.f32 	%f5314, %f582;
$L__BB0_587:
	ld.param.u32 	%r4175, [memory_param_8];
	ld.param.u32 	%r3147, [memory_param_7];
	ld.param.u32 	%r2121, [memory_param_6];
	ld.param.u32 	%r1097, [memory_param_5];
	setp.ge.s32 	%p2323, %r116, %r1097;
	setp.ge.s32 	%p2324, %r115, %r3147;
	setp.ge.s32 	%p2325, %r60, %r2121;
	setp.ge.s32 	%p2326, %r59, %r4175;
	or.pred  	%p2327, %p2324, %p2326;
	or.pred  	%p2328, %p2327, %p2323;
	or.pred  	%p2329, %p2328, %p2325;
	@%p2329 bra 	$L__BB0_589;
	ld.global.nc.f32 	%f2926, [%rd8+132];
	ld.shared.f32 	%f2927, [%r105+1172];
	sub.f32 	%f2928, %f2926, %f2927;
	setp.lt.f32 	%p2330, %f2928, %f5314;
	selp.f32 	%f584, %f2928, %f5314, %p2330;
	mov.f32 	%f5314, %f584;
$L__BB0_589:
	ld.param.u32 	%r4176, [memory_param_8];
	ld.param.u32 	%r3148, [memory_param_7];
	ld.param.u32 	%r2122, [memory_param_6];
	ld.param.u32 	%r1098, [memory_param_5];
	setp.ge.s32 	%p2331, %r116, %r1098;
	setp.ge.s32 	%p2332, %r115, %r3148;
	setp.ge.s32 	%p2333, %r62, %r2122;
	setp.ge.s32 	%p2334, %r61, %r4176;
	or.pred  	%p2335, %p2332, %p2334;
	or.pred  	%p2336, %p2335, %p2331;
	or.pred  	%p2337, %p2336, %p2333;
	@%p2337 bra 	$L__BB0_591;
	ld.global.nc.f32 	%f2929, [%rd8+136];
	ld.shared.f32 	%f2930, [%r105+1176];
	sub.f32 	%f2931, %f2929, %f2930;
	setp.lt.f32 	%p2338, %f2931, %f5314;
	selp.f32 	%f586, %f2931, %f5314, %p2338;
	mov.f32 	%f5314, %f586;
$L__BB0_591:
	ld.param.u32 	%r4177, [memory_param_8];
	ld.param.u32 	%r3149, [memory_param_7];
	ld.param.u32 	%r2123, [memory_param_6];
	ld.param.u32 	%r1099, [memory_param_5];
	setp.ge.s32 	%p2339, %r116, %r1099;
	setp.ge.s32 	%p2340, %r115, %r3149;
	setp.ge.s32 	%p2341, %r64, %r2123;
	setp.ge.s32 	%p2342, %r63, %r4177;
	or.pred  	%p2343, %p2340, %p2342;
	or.pred  	%p2344, %p2343, %p2339;
	or.pred  	%p2345, %p2344, %p2341;
	@%p2345 bra 	$L__BB0_593;
	ld.global.nc.f32 	%f2932, [%rd8+140];
	ld.shared.f32 	%f2933, [%r105+1180];
	sub.f32 	%f2934, %f2932, %f2933;
	setp.lt.f32 	%p2346, %f2934, %f5314;
	selp.f32 	%f588, %f2934, %f5314, %p2346;
	mov.f32 	%f5314, %f588;
$L__BB0_593:
	ld.param.u32 	%r4178, [memory_param_8];
	ld.param.u32 	%r3150, [memory_param_7];
	ld.param.u32 	%r2124, [memory_param_6];
	ld.param.u32 	%r1100, [memory_param_5];
	setp.ge.s32 	%p2347, %r116, %r1100;
	setp.ge.s32 	%p2348, %r115, %r3150;
	setp.ge.s32 	%p2349, %r66, %r2124;
	setp.ge.s32 	%p2350, %r65, %r4178;
	or.pred  	%p2351, %p2348, %p2350;
	or.pred  	%p2352, %p2351, %p2347;
	or.pred  	%p2353, %p2352, %p2349;
	@%p2353 bra 	$L__BB0_595;
	ld.global.nc.f32 	%f2935, [%rd8+144];
	ld.shared.f32 	%f2936, [%r105+1184];
	sub.f32 	%f2937, %f2935, %f2936;
	setp.lt.f32 	%p2354, %f2937, %f5314;
	selp.f32 	%f590, %f2937, %f5314, %p2354;
	mov.f32 	%f5314, %f590;
$L__BB0_595:
	ld.param.u32 	%r4179, [memory_param_8];
	ld.param.u32 	%r3151, [memory_param_7];
	ld.param.u32 	%r2125, [memory_param_6];
	ld.param.u32 	%r1101, [memory_param_5];
	setp.ge.s32 	%p2355, %r116, %r1101;
	setp.ge.s32 	%p2356, %r115, %r3151;
	setp.ge.s32 	%p2357, %r68, %r2125;
	setp.ge.s32 	%p2358, %r67, %r4179;
	or.pred  	%p2359, %p2356, %p2358;
	or.pred  	%p2360, %p2359, %p2355;
	or.pred  	%p2361, %p2360, %p2357;
	@%p2361 bra 	$L__BB0_597;
	ld.global.nc.f32 	%f2938, [%rd8+148];
	ld.shared.f32 	%f2939, [%r105+1188];
	sub.f32 	%f2940, %f2938, %f2939;
	setp.lt.f32 	%p2362, %f2940, %f5314;
	selp.f32 	%f592, %f2940, %f5314, %p2362;
	mov.f32 	%f5314, %f592;
$L__BB0_597:
	ld.param.u32 	%r4180, [memory_param_8];
	ld.param.u32 	%r3152, [memory_param_7];
	ld.param.u32 	%r2126, [memory_param_6];
	ld.param.u32 	%r1102, [memory_param_5];
	setp.ge.s32 	%p2363, %r116, %r1102;
	setp.ge.s32 	%p2364, %r115, %r3152;
	setp.ge.s32 	%p2365, %r70, %r2126;
	setp.ge.s32 	%p2366, %r69, %r4180;
	or.pred  	%p2367, %p2364, %p2366;
	or.pred  	%p2368, %p2367, %p2363;
	or.pred  	%p2369, %p2368, %p2365;
	@%p2369 bra 	$L__BB0_599;
	ld.global.nc.f32 	%f2941, [%rd8+152];
	ld.shared.f32 	%f2942, [%r105+1192];
	sub.f32 	%f2943, %f2941, %f2942;
	setp.lt.f32 	%p2370, %f2943, %f5314;
	selp.f32 	%f594, %f2943, %f5314, %p2370;
	mov.f32 	%f5314, %f594;
$L__BB0_599:
	ld.param.u32 	%r4181, [memory_param_8];
	ld.param.u32 	%r3153, [memory_param_7];
	ld.param.u32 	%r2127, [memory_param_6];
	ld.param.u32 	%r1103, [memory_param_5];
	setp.ge.s32 	%p2371, %r116, %r1103;
	setp.ge.s32 	%p2372, %r115, %r3153;
	setp.ge.s32 	%p2373, %r72, %r2127;
	setp.ge.s32 	%p2374, %r71, %r4181;
	or.pred  	%p2375, %p2372, %p2374;
	or.pred  	%p2376, %p2375, %p2371;
	or.pred  	%p2377, %p2376, %p2373;
	@%p2377 bra 	$L__BB0_601;
	ld.global.nc.f32 	%f2944, [%rd8+156];
	ld.shared.f32 	%f2945, [%r105+1196];
	sub.f32 	%f2946, %f2944, %f2945;
	setp.lt.f32 	%p2378, %f2946, %f5314;
	selp.f32 	%f596, %f2946, %f5314, %p2378;
	mov.f32 	%f5314, %f596;
$L__BB0_601:
	ld.param.u32 	%r4182, [memory_param_8];
	ld.param.u32 	%r3154, [memory_param_7];
	ld.param.u32 	%r2128, [memory_param_6];
	ld.param.u32 	%r1104, [memory_param_5];
	setp.ge.s32 	%p2379, %r116, %r1104;
	setp.ge.s32 	%p2380, %r115, %r3154;
	setp.ge.s32 	%p2381, %r74, %r2128;
	setp.ge.s32 	%p2382, %r73, %r4182;
	or.pred  	%p2383, %p2380, %p2382;
	or.pred  	%p2384, %p2383, %p2379;
	or.pred  	%p2385, %p2384, %p2381;
	@%p2385 bra 	$L__BB0_603;
	ld.global.nc.f32 	%f2947, [%rd8+160];
	ld.shared.f32 	%f2948, [%r105+1200];
	sub.f32 	%f2949, %f2947, %f2948;
	setp.lt.f32 	%p2386, %f2949, %f5314;
	selp.f32 	%f598, %f2949, %f5314, %p2386;
	mov.f32 	%f5314, %f598;
$L__BB0_603:
	ld.param.u32 	%r4183, [memory_param_8];
	ld.param.u32 	%r3155, [memory_param_7];
	ld.param.u32 	%r2129, [memory_param_6];
	ld.param.u32 	%r1105, [memory_param_5];
	setp.ge.s32 	%p2387, %r116, %r1105;
	setp.ge.s32 	%p2388, %r115, %r3155;
	setp.ge.s32 	%p2389, %r76, %r2129;
	setp.ge.s32 	%p2390, %r75, %r4183;
	or.pred  	%p2391, %p2388, %p2390;
	or.pred  	%p2392, %p2391, %p2387;
	or.pred  	%p2393, %p2392, %p2389;
	@%p2393 bra 	$L__BB0_605;
	ld.global.nc.f32 	%f2950, [%rd8+164];
	ld.shared.f32 	%f2951, [%r105+1204];
	sub.f32 	%f2952, %f2950, %f2951;
	setp.lt.f32 	%p2394, %f2952, %f5314;
	selp.f32 	%f600, %f2952, %f5314, %p2394;
	mov.f32 	%f5314, %f600;
$L__BB0_605:
	ld.param.u32 	%r4184, [memory_param_8];
	ld.param.u32 	%r3156, [memory_param_7];
	ld.param.u32 	%r2130, [memory_param_6];
	ld.param.u32 	%r1106, [memory_param_5];
	setp.ge.s32 	%p2395, %r116, %r1106;
	setp.ge.s32 	%p2396, %r115, %r3156;
	setp.ge.s32 	%p2397, %r78, %r2130;
	setp.ge.s32 	%p2398, %r77, %r4184;
	or.pred  	%p2399, %p2396, %p2398;
	or.pred  	%p2400, %p2399, %p2395;
	or.pred  	%p2401, %p2400, %p2397;
	@%p2401 bra 	$L__BB0_607;
	ld.global.nc.f32 	%f2953, [%rd8+168];
	ld.shared.f32 	%f2954, [%r105+1208];
	sub.f32 	%f2955, %f2953, %f2954;
	setp.lt.f32 	%p2402, %f2955, %f5314;
	selp.f32 	%f602, %f2955, %f5314, %p2402;
	mov.f32 	%f5314, %f602;
$L__BB0_607:
	ld.param.u32 	%r4185, [memory_param_8];
	ld.param.u32 	%r3157, [memory_param_7];
	ld.param.u32 	%r2131, [memory_param_6];
	ld.param.u32 	%r1107, [memory_param_5];
	setp.ge.s32 	%p2403, %r116, %r1107;
	setp.ge.s32 	%p2404, %r115, %r3157;
	setp.ge.s32 	%p2405, %r80, %r2131;
	setp.ge.s32 	%p2406, %r79, %r4185;
	or.pred  	%p2407, %p2404, %p2406;
	or.pred  	%p2408, %p2407, %p2403;
	or.pred  	%p2409, %p2408, %p2405;
	@%p2409 bra 	$L__BB0_609;
	ld.global.nc.f32 	%f2956, [%rd8+172];
	ld.shared.f32 	%f2957, [%r105+1212];
	sub.f32 	%f2958, %f2956, %f2957;
	setp.lt.f32 	%p2410, %f2958, %f5314;
	selp.f32 	%f604, %f2958, %f5314, %p2410;
	mov.f32 	%f5314, %f604;
$L__BB0_609:
	ld.param.u32 	%r4186, [memory_param_8];
	ld.param.u32 	%r3158, [memory_param_7];
	ld.param.u32 	%r2132, [memory_param_6];
	ld.param.u32 	%r1108, [memory_param_5];
	setp.ge.s32 	%p2411, %r116, %r1108;
	setp.ge.s32 	%p2412, %r115, %r3158;
	setp.ge.s32 	%p2413, %r82, %r2132;
	setp.ge.s32 	%p2414, %r81, %r4186;
	or.pred  	%p2415, %p2412, %p2414;
	or.pred  	%p2416, %p2415, %p2411;
	or.pred  	%p2417, %p2416, %p2413;
	@%p2417 bra 	$L__BB0_611;
	ld.global.nc.f32 	%f2959, [%rd8+176];
	ld.shared.f32 	%f2960, [%r105+1216];
	sub.f32 	%f2961, %f2959, %f2960;
	setp.lt.f32 	%p2418, %f2961, %f5314;
	selp.f32 	%f606, %f2961, %f5314, %p2418;
	mov.f32 	%f5314, %f606;
$L__BB0_611:
	ld.param.u32 	%r4187, [memory_param_8];
	ld.param.u32 	%r3159, [memory_param_7];
	ld.param.u32 	%r2133, [memory_param_6];
	ld.param.u32 	%r1109, [memory_param_5];
	setp.ge.s32 	%p2419, %r116, %r1109;
	setp.ge.s32 	%p2420, %r115, %r3159;
	setp.ge.s32 	%p2421, %r84, %r2133;
	setp.ge.s32 	%p2422, %r83, %r4187;
	or.pred  	%p2423, %p2420, %p2422;
	or.pred  	%p2424, %p2423, %p2419;
	or.pred  	%p2425, %p2424, %p2421;
	@%p2425 bra 	$L__BB0_613;
	ld.global.nc.f32 	%f2962, [%rd8+180];
	ld.shared.f32 	%f2963, [%r105+1220];
	sub.f32 	%f2964, %f2962, %f2963;
	setp.lt.f32 	%p2426, %f2964, %f5314;
	selp.f32 	%f608, %f2964, %f5314, %p2426;
	mov.f32 	%f5314, %f608;
$L__BB0_613:
	ld.param.u32 	%r4188, [memory_param_8];
	ld.param.u32 	%r3160, [memory_param_7];
	ld.param.u32 	%r2134, [memory_param_6];
	ld.param.u32 	%r1110, [memory_param_5];
	setp.ge.s32 	%p2427, %r116, %r1110;
	setp.ge.s32 	%p2428, %r115, %r3160;
	setp.ge.s32 	%p2429, %r86, %r2134;
	setp.ge.s32 	%p2430, %r85, %r4188;
	or.pred  	%p2431, %p2428, %p2430;
	or.pred  	%p2432, %p2431, %p2427;
	or.pred  	%p2433, %p2432, %p2429;
	@%p2433 bra 	$L__BB0_615;
	ld.global.nc.f32 	%f2965, [%rd8+184];
	ld.shared.f32 	%f2966, [%r105+1224];
	sub.f32 	%f2967, %f2965, %f2966;
	setp.lt.f32 	%p2434, %f2967, %f5314;
	selp.f32 	%f610, %f2967, %f5314, %p2434;
	mov.f32 	%f5314, %f610;
$L__BB0_615:
	ld.param.u32 	%r4189, [memory_param_8];
	ld.param.u32 	%r3161, [memory_param_7];
	ld.param.u32 	%r2135, [memory_param_6];
	ld.param.u32 	%r1111, [memory_param_5];
	setp.ge.s32 	%p2435, %r116, %r1111;
	setp.ge.s32 	%p2436, %r115, %r3161;
	add.s32 	%r363, %r11, 47;
	setp.ge.s32 	%p2437, %r363, %r2135;
	add.s32 	%r364, %r4913, 47;
	setp.ge.s32 	%p2438, %r364, %r4189;
	or.pred  	%p2439, %p2436, %p2438;
	or.pred  	%p2440, %p2439, %p2435;
	or.pred  	%p2441, %p2440, %p2437;
	@%p2441 bra 	$L__BB0_617;
	ld.global.nc.f32 	%f2968, [%rd8+188];
	ld.shared.f32 	%f2969, [%r105+1228];
	sub.f32 	%f2970, %f2968, %f2969;
	setp.lt.f32 	%p2442, %f2970, %f5314;
	selp.f32 	%f612, %f2970, %f5314, %p2442;
	mov.f32 	%f5314, %f612;
$L__BB0_617:
	ld.param.u32 	%r4190, [memory_param_8];
	ld.param.u32 	%r3162, [memory_param_7];
	ld.param.u32 	%r2136, [memory_param_6];
	ld.param.u32 	%r1112, [memory_param_5];
	setp.ge.s32 	%p2443, %r116, %r1112;
	setp.ge.s32 	%p2444, %r115, %r3162;
	add.s32 	%r365, %r11, 48;
	setp.ge.s32 	%p2445, %r365, %r2136;
	add.s32 	%r366, %r4913, 48;
	setp.ge.s32 	%p2446, %r366, %r4190;
	or.pred  	%p2447, %p2444, %p2446;
	or.pred  	%p2448, %p2447, %p2443;
	or.pred  	%p2449, %p2448, %p2445;
	@%p2449 bra 	$L__BB0_619;
	ld.global.nc.f32 	%f2971, [%rd8+192];
	ld.shared.f32 	%f2972, [%r105+1232];
	sub.f32 	%f2973, %f2971, %f2972;
	setp.lt.f32 	%p2450, %f2973, %f5314;
	selp.f32 	%f614, %f2973, %f5314, %p2450;
	mov.f32 	%f5314, %f614;
$L__BB0_619:
	ld.param.u32 	%r4191, [memory_param_8];
	ld.param.u32 	%r3163, [memory_param_7];
	ld.param.u32 	%r2137, [memory_param_6];
	ld.param.u32 	%r1113, [memory_param_5];
	setp.ge.s32 	%p2451, %r116, %r1113;
	setp.ge.s32 	%p2452, %r115, %r3163;
	add.s32 	%r367, %r11, 49;
	setp.ge.s32 	%p2453, %r367, %r2137;
	add.s32 	%r368, %r4913, 49;
	setp.ge.s32 	%p2454, %r368, %r4191;
	or.pred  	%p2455, %p2452, %p2454;
	or.pred  	%p2456, %p2455, %p2451;
	or.pred  	%p2457, %p2456, %p2453;
	@%p2457 bra 	$L__BB0_621;
	ld.global.nc.f32 	%f2974, [%rd8+196];
	ld.shared.f32 	%f2975, [%r105+1236];
	sub.f32 	%f2976, %f2974, %f2975;
	setp.lt.f32 	%p2458, %f2976, %f5314;
	selp.f32 	%f616, %f2976, %f5314, %p2458;
	mov.f32 	%f5314, %f616;
$L__BB0_621:
	ld.param.u32 	%r4192, [memory_param_8];
	ld.param.u32 	%r3164, [memory_param_7];
	ld.param.u32 	%r2138, [memory_param_6];
	ld.param.u32 	%r1114, [memory_param_5];
	setp.ge.s32 	%p2459, %r116, %r1114;
	setp.ge.s32 	%p2460, %r115, %r3164;
	add.s32 	%r369, %r11, 50;
	setp.ge.s32 	%p2461, %r369, %r2138;
	add.s32 	%r370, %r4913, 50;
	setp.ge.s32 	%p2462, %r370, %r4192;
	or.pred  	%p2463, %p2460, %p2462;
	or.pred  	%p2464, %p2463, %p2459;
	or.pred  	%p2465, %p2464, %p2461;
	@%p2465 bra 	$L__BB0_623;
	ld.global.nc.f32 	%f2977, [%rd8+200];
	ld.shared.f32 	%f2978, [%r105+1240];
	sub.f32 	%f2979, %f2977, %f2978;
	setp.lt.f32 	%p2466, %f2979, %f5314;
	selp.f32 	%f618, %f2979, %f5314, %p2466;
	mov.f32 	%f5314, %f618;
$L__BB0_623:
	ld.param.u32 	%r4193, [memory_param_8];
	ld.param.u32 	%r3165, [memory_param_7];
	ld.param.u32 	%r2139, [memory_param_6];
	ld.param.u32 	%r1115, [memory_param_5];
	setp.ge.s32 	%p2467, %r116, %r1115;
	setp.ge.s32 	%p2468, %r115, %r3165;
	add.s32 	%r371, %r11, 51;
	setp.ge.s32 	%p2469, %r371, %r2139;
	add.s32 	%r372, %r4913, 51;
	setp.ge.s32 	%p2470, %r372, %r4193;
	or.pred  	%p2471, %p2468, %p2470;
	or.pred  	%p2472, %p2471, %p2467;
	or.pred  	%p2473, %p2472, %p2469;
	@%p2473 bra 	$L__BB0_625;
	ld.global.nc.f32 	%f2980, [%rd8+204];
	ld.shared.f32 	%f2981, [%r105+1244];
	sub.f32 	%f2982, %f2980, %f2981;
	setp.lt.f32 	%p2474, %f2982, %f5314;
	selp.f32 	%f620, %f2982, %f5314, %p2474;
	mov.f32 	%f5314, %f620;
$L__BB0_625:
	ld.param.u32 	%r4194, [memory_param_8];
	ld.param.u32 	%r3166, [memory_param_7];
	ld.param.u32 	%r2140, [memory_param_6];
	ld.param.u32 	%r1116, [memory_param_5];
	setp.ge.s32 	%p2475, %r116, %r1116;
	setp.ge.s32 	%p2476, %r115, %r3166;
	add.s32 	%r373, %r11, 52;
	setp.ge.s32 	%p2477, %r373, %r2140;
	add.s32 	%r374, %r4913, 52;
	setp.ge.s32 	%p2478, %r374, %r4194;
	or.pred  	%p2479, %p2476, %p2478;
	or.pred  	%p2480, %p2479, %p2475;
	or.pred  	%p2481, %p2480, %p2477;
	@%p2481 bra 	$L__BB0_627;
	ld.global.nc.f32 	%f2983, [%rd8+208];
	ld.shared.f32 	%f2984, [%r105+1248];
	sub.f32 	%f2985, %f2983, %f2984;
	setp.lt.f32 	%p2482, %f2985, %f5314;
	selp.f32 	%f622, %f2985, %f5314, %p2482;
	mov.f32 	%f5314, %f622;
$L__BB0_627:
	ld.param.u32 	%r4195, [memory_param_8];
	ld.param.u32 	%r3167, [memory_param_7];
	ld.param.u32 	%r2141, [memory_param_6];
	ld.param.u32 	%r1117, [memory_param_5];
	setp.ge.s32 	%p2483, %r116, %r1117;
	setp.ge.s32 	%p2484, %r115, %r3167;
	add.s32 	%r375, %r11, 53;
	setp.ge.s32 	%p2485, %r375, %r2141;
	add.s32 	%r376, %r4913, 53;
	setp.ge.s32 	%p2486, %r376, %r4195;
	or.pred  	%p2487, %p2484, %p2486;
	or.pred  	%p2488, %p2487, %p2483;
	or.pred  	%p2489, %p2488, %p2485;
	@%p2489 bra 	$L__BB0_629;
	ld.global.nc.f32 	%f2986, [%rd8+212];
	ld.shared.f32 	%f2987, [%r105+1252];
	sub.f32 	%f2988, %f2986, %f2987;
	setp.lt.f32 	%p2490, %f2988, %f5314;
	selp.f32 	%f624, %f2988, %f5314, %p2490;
	mov.f32 	%f5314, %f624;
$L__BB0_629:
	ld.param.u32 	%r4196, [memory_param_8];
	ld.param.u32 	%r3168, [memory_param_7];
	ld.param.u32 	%r2142, [memory_param_6];
	ld.param.u32 	%r1118, [memory_param_5];
	setp.ge.s32 	%p2491, %r116, %r1118;
	setp.ge.s32 	%p2492, %r115, %r3168;
	add.s32 	%r377, %r11, 54;
	setp.ge.s32 	%p2493, %r377, %r2142;
	add.s32 	%r378, %r4913, 54;
	setp.ge.s32 	%p2494, %r378, %r4196;
	or.pred  	%p2495, %p2492, %p2494;
	or.pred  	%p2496, %p2495, %p2491;
	or.pred  	%p2497, %p2496, %p2493;
	@%p2497 bra 	$L__BB0_631;
	ld.global.nc.f32 	%f2989, [%rd8+216];
	ld.shared.f32 	%f2990, [%r105+1256];
	sub.f32 	%f2991, %f2989, %f2990;
	setp.lt.f32 	%p2498, %f2991, %f5314;
	selp.f32 	%f626, %f2991, %f5314, %p2498;
	mov.f32 	%f5314, %f626;
$L__BB0_631:
	ld.param.u32 	%r4197, [memory_param_8];
	ld.param.u32 	%r3169, [memory_param_7];
	ld.param.u32 	%r2143, [memory_param_6];
	ld.param.u32 	%r1119, [memory_param_5];
	setp.ge.s32 	%p2499, %r116, %r1119;
	setp.ge.s32 	%p2500, %r115, %r3169;
	add.s32 	%r379, %r11, 55;
	setp.ge.s32 	%p2501, %r379, %r2143;
	add.s32 	%r380, %r4913, 55;
	setp.ge.s32 	%p2502, %r380, %r4197;
	or.pred  	%p2503, %p2500, %p2502;
	or.pred  	%p2504, %p2503, %p2499;
	or.pred  	%p2505, %p2504, %p2501;
	@%p2505 bra 	$L__BB0_633;
	ld.global.nc.f32 	%f2992, [%rd8+220];
	ld.shared.f32 	%f2993, [%r105+1260];
	sub.f32 	%f2994, %f2992, %f2993;
	setp.lt.f32 	%p2506, %f2994, %f5314;
	selp.f32 	%f628, %f2994, %f5314, %p2506;
	mov.f32 	%f5314, %f628;
$L__BB0_633:
	ld.param.u32 	%r4198, [memory_param_8];
	ld.param.u32 	%r3170, [memory_param_7];
	ld.param.u32 	%r2144, [memory_param_6];
	ld.param.u32 	%r1120, [memory_param_5];
	setp.ge.s32 	%p2507, %r116, %r1120;
	setp.ge.s32 	%p2508, %r115, %r3170;
	add.s32 	%r381, %r11, 56;
	setp.ge.s32 	%p2509, %r381, %r2144;
	add.s32 	%r382, %r4913, 56;
	setp.ge.s32 	%p2510, %r382, %r4198;
	or.pred  	%p2511, %p2508, %p2510;
	or.pred  	%p2512, %p2511, %p2507;
	or.pred  	%p2513, %p2512, %p2509;
	@%p2513 bra 	$L__BB0_635;
	ld.global.nc.f32 	%f2995, [%rd8+224];
	ld.shared.f32 	%f2996, [%r105+1264];
	sub.f32 	%f2997, %f2995, %f2996;
	setp.lt.f32 	%p2514, %f2997, %f5314;
	selp.f32 	%f630, %f2997, %f5314, %p2514;
	mov.f32 	%f5314, %f630;
$L__BB0_635:
	ld.param.u32 	%r4199, [memory_param_8];
	ld.param.u32 	%r3171, [memory_param_7];
	ld.param.u32 	%r2145, [memory_param_6];
	ld.param.u32 	%r1121, [memory_param_5];
	setp.ge.s32 	%p2515, %r116, %r1121;
	setp.ge.s32 	%p2516, %r115, %r3171;
	setp.ge.s32 	%p2517, %r88, %r2145;
	setp.ge.s32 	%p2518, %r87, %r4199;
	or.pred  	%p2519, %p2516, %p2518;
	or.pred  	%p2520, %p2519, %p2515;
	or.pred  	%p2521, %p2520, %p2517;
	@%p2521 bra 	$L__BB0_637;
	ld.global.nc.f32 	%f2998, [%rd8+228];
	ld.shared.f32 	%f2999, [%r105+1268];
	sub.f32 	%f3000, %f2998, %f2999;
	setp.lt.f32 	%p2522, %f3000, %f5314;
	selp.f32 	%f632, %f3000, %f5314, %p2522;
	mov.f32 	%f5314, %f632;
$L__BB0_637:
	ld.param.u32 	%r4200, [memory_param_8];
	ld.param.u32 	%r3172, [memory_param_7];
	ld.param.u32 	%r2146, [memory_param_6];
	ld.param.u32 	%r1122, [memory_param_5];
	setp.ge.s32 	%p2523, %r116, %r1122;
	setp.ge.s32 	%p2524, %r115, %r3172;
	setp.ge.s32 	%p2525, %r90, %r2146;
	setp.ge.s32 	%p2526, %r89, %r4200;
	or.pred  	%p2527, %p2524, %p2526;
	or.pred  	%p2528, %p2527, %p2523;
	or.pred  	%p2529, %p2528, %p2525;
	@%p2529 bra 	$L__BB0_639;
	ld.global.nc.f32 	%f3001, [%rd8+232];
	ld.shared.f32 	%f3002, [%r105+1272];
	sub.f32 	%f3003, %f3001, %f3002;
	setp.lt.f32 	%p2530, %f3003, %f5314;
	selp.f32 	%f634, %f3003, %f5314, %p2530;
	mov.f32 	%f5314, %f634;
$L__BB0_639:
	ld.param.u32 	%r4201, [memory_param_8];
	ld.param.u32 	%r3173, [memory_param_7];
	ld.param.u32 	%r2147, [memory_param_6];
	ld.param.u32 	%r1123, [memory_param_5];
	setp.ge.s32 	%p2531, %r116, %r1123;
	setp.ge.s32 	%p2532, %r115, %r3173;
	setp.ge.s32 	%p2533, %r92, %r2147;
	setp.ge.s32 	%p2534, %r91, %r4201;
	or.pred  	%p2535, %p2532, %p2534;
	or.pred  	%p2536, %p2535, %p2531;
	or.pred  	%p2537, %p2536, %p2533;
	@%p2537 bra 	$L__BB0_641;
	ld.global.nc.f32 	%f3004, [%rd8+236];
	ld.shared.f32 	%f3005, [%r105+1276];
	sub.f32 	%f3006, %f3004, %f3005;
	setp.lt.f32 	%p2538, %f3006, %f5314;
	selp.f32 	%f636, %f3006, %f5314, %p2538;
	mov.f32 	%f5314, %f636;
$L__BB0_641:
	ld.param.u32 	%r4202, [memory_param_8];
	ld.param.u32 	%r3174, [memory_param_7];
	ld.param.u32 	%r2148, [memory_param_6];
	ld.param.u32 	%r1124, [memory_param_5];
	setp.ge.s32 	%p2539, %r116, %r1124;
	setp.ge.s32 	%p2540, %r115, %r3174;
	setp.ge.s32 	%p2541, %r94, %r2148;
	setp.ge.s32 	%p2542, %r93, %r4202;
	or.pred  	%p2543, %p2540, %p2542;
	or.pred  	%p2544, %p2543, %p2539;
	or.pred  	%p2545, %p2544, %p2541;
	@%p2545 bra 	$L__BB0_643;
	ld.global.nc.f32 	%f3007, [%rd8+240];
	ld.shared.f32 	%f3008, [%r105+1280];
	sub.f32 	%f3009, %f3007, %f3008;
	setp.lt.f32 	%p2546, %f3009, %f5314;
	selp.f32 	%f638, %f3009, %f5314, %p2546;
	mov.f32 	%f5314, %f638;
$L__BB0_643:
	ld.param.u32 	%r4203, [memory_param_8];
	ld.param.u32 	%r3175, [memory_param_7];
	ld.param.u32 	%r2149, [memory_param_6];
	ld.param.u32 	%r1125, [memory_param_5];
	setp.ge.s32 	%p2547, %r116, %r1125;
	setp.ge.s32 	%p2548, %r115, %r3175;
	setp.ge.s32 	%p2549, %r96, %r2149;
	setp.ge.s32 	%p2550, %r95, %r4203;
	or.pred  	%p2551, %p2548, %p2550;
	or.pred  	%p2552, %p2551, %p2547;
	or.pred  	%p2553, %p2552, %p2549;
	@%p2553 bra 	$L__BB0_645;
	ld.global.nc.f32 	%f3010, [%rd8+244];
	ld.shared.f32 	%f3011, [%r105+1284];
	sub.f32 	%f3012, %f3010, %f3011;
	setp.lt.f32 	%p2554, %f3012, %f5314;
	selp.f32 	%f640, %f3012, %f5314, %p2554;
	mov.f32 	%f5314, %f640;
$L__BB0_645:
	ld.param.u32 	%r4204, [memory_param_8];
	ld.param.u32 	%r3176, [memory_param_7];
	ld.param.u32 	%r2150, [memory_param_6];
	ld.param.u32 	%r1126, [memory_param_5];
	setp.ge.s32 	%p2555, %r116, %r1126;
	setp.ge.s32 	%p2556, %r115, %r3176;
	setp.ge.s32 	%p2557, %r98, %r2150;
	setp.ge.s32 	%p2558, %r97, %r4204;
	or.pred  	%p2559, %p2556, %p2558;
	or.pred  	%p2560, %p2559, %p2555;
	or.pred  	%p2561, %p2560, %p2557;
	@%p2561 bra 	$L__BB0_647;
	ld.global.nc.f32 	%f3013, [%rd8+248];
	ld.shared.f32 	%f3014, [%r105+1288];
	sub.f32 	%f3015, %f3013, %f3014;
	setp.lt.f32 	%p2562, %f3015, %f5314;
	selp.f32 	%f642, %f3015, %f5314, %p2562;
	mov.f32 	%f5314, %f642;
$L__BB0_647:
	ld.param.u32 	%r4205, [memory_param_8];
	ld.param.u32 	%r3177, [memory_param_7];
	ld.param.u32 	%r2151, [memory_param_6];
	ld.param.u32 	%r1127, [memory_param_5];
	setp.ge.s32 	%p2563, %r116, %r1127;
	setp.ge.s32 	%p2564, %r115, %r3177;
	setp.ge.s32 	%p2565, %r100, %r2151;
	setp.ge.s32 	%p2566, %r99, %r4205;
	or.pred  	%p2567, %p2564, %p2566;
	or.pred  	%p2568, %p2567, %p2563;
	or.pred  	%p2569, %p2568, %p2565;
	@%p2569 bra 	$L__BB0_649;
	ld.global.nc.f32 	%f3016, [%rd8+252];
	ld.shared.f32 	%f3017, [%r105+1292];
	sub.f32 	%f3018, %f3016, %f3017;
	setp.lt.f32 	%p2570, %f3018, %f5314;
	selp.f32 	%f644, %f3018, %f5314, %p2570;
	mov.f32 	%f5314, %f644;
$L__BB0_649:
	ld.param.u32 	%r4206, [memory_param_8];
	ld.param.u32 	%r3178, [memory_param_7];
	ld.param.u32 	%r2152, [memory_param_6];
	ld.param.u32 	%r1128, [memory_param_5];
	setp.ge.s32 	%p2571, %r11, %r2152;
	setp.ge.s32 	%p2572, %r4913, %r4206;
	add.s32 	%r118, %r102, 5;
	setp.ge.s32 	%p2573, %r118, %r3178;
	add.s32 	%r119, %r191, 5;
	setp.ge.s32 	%p2574, %r119, %r1128;
	mul.lo.s32 	%r120, %r119, %r2152;
	or.pred  	%p2575, %p2573, %p2572;
	or.pred  	%p2576, %p2575, %p2574;
	or.pred  	%p2577, %p2576, %p2571;
	@%p2577 bra 	$L__BB0_651;
	add.s32 	%r383, %r11, %r120;
	mul.wide.s32 	%rd57, %r383, 4;
	add.s64 	%rd58, %rd2, %rd57;
	ld.global.nc.f32 	%f3019, [%rd58];
	ld.shared.f32 	%f3020, [%r105+1300];
	sub.f32 	%f3021, %f3019, %f3020;
	setp.lt.f32 	%p2578, %f3021, %f5314;
	selp.f32 	%f646, %f3021, %f5314, %p2578;
	mov.f32 	%f5314, %f646;
$L__BB0_651:
	ld.param.u32 	%r4207, [memory_param_8];
	ld.param.u32 	%r3179, [memory_param_7];
	ld.param.u32 	%r2153, [memory_param_6];
	ld.param.u32 	%r1129, [memory_param_5];
	setp.ge.s32 	%p2579, %r119, %r1129;
	setp.ge.s32 	%p2580, %r118, %r3179;
	setp.ge.s32 	%p2581, %r13, %r2153;
	setp.ge.s32 	%p2582, %r12, %r4207;
	or.pred  	%p2583, %p2580, %p2582;
	or.pred  	%p2584, %p2583, %p2579;
	cvt.s64.s32 	%rd59, %r120;
	add.s64 	%rd60, %rd3, %rd59;
	shl.b64 	%rd61, %rd60, 2;
	add.s64 	%rd9, %rd2, %rd61;
	or.pred  	%p2585, %p2584, %p2581;
	@%p2585 bra 	$L__BB0_653;
	ld.global.nc.f32 	%f3022, [%rd9+4];
	ld.shared.f32 	%f3023, [%r105+1304];
	sub.f32 	%f3024, %f3022, %f3023;
	setp.lt.f32 	%p2586, %f3024, %f5314;
	selp.f32 	%f648, %f3024, %f5314, %p2586;
	mov.f32 	%f5314, %f648;
$L__BB0_653:
	ld.param.u32 	%r4208, [memory_param_8];
	ld.param.u32 	%r3180, [memory_param_7];
	ld.param.u32 	%r2154, [memory_param_6];
	ld.param.u32 	%r1130, [memory_param_5];
	setp.ge.s32 	%p2587, %r119, %r1130;
	setp.ge.s32 	%p2588, %r118, %r3180;
	setp.ge.s32 	%p2589, %r15, %r2154;
	setp.ge.s32 	%p2590, %r14, %r4208;
	or.pred  	%p2591, %p2588, %p2590;
	or.pred  	%p2592, %p2591, %p2587;
	or.pred  	%p2593, %p2592, %p2589;
	@%p2593 bra 	$L__BB0_655;
	ld.global.nc.f32 	%f3025, [%rd9+8];
	ld.shared.f32 	%f3026, [%r105+1308];
	sub.f32 	%f3027, %f3025, %f3026;
	setp.lt.f32 	%p2594, %f3027, %f5314;
	selp.f32 	%f650, %f3027, %f5314, %p2594;
	mov.f32 	%f5314, %f650;
$L__BB0_655:
	ld.param.u32 	%r4209, [memory_param_8];
	ld.param.u32 	%r3181, [memory_param_7];
	ld.param.u32 	%r2155, [memory_param_6];
	ld.param.u32 	%r1131, [memory_param_5];
	setp.ge.s32 	%p2595, %r119, %r1131;
	setp.ge.s32 	%p2596, %r118, %r3181;
	setp.ge.s32 	%p2597, %r17, %r2155;
	setp.ge.s32 	%p2598, %r16, %r4209;
	or.pred  	%p2599, %p2596, %p2598;
	or.pred  	%p2600, %p2599, %p2595;
	or.pred  	%p2601, %p2600, %p2597;
	@%p2601 bra 	$L__BB0_657;
	ld.global.nc.f32 	%f3028, [%rd9+12];
	ld.shared.f32 	%f3029, [%r105+1312];
	sub.f32 	%f3030, %f3028, %f3029;
	setp.lt.f32 	%p2602, %f3030, %f5314;
	selp.f32 	%f652, %f3030, %f5314, %p2602;
	mov.f32 	%f5314, %f652;
$L__BB0_657:
	ld.param.u32 	%r4210, [memory_param_8];
	ld.param.u32 	%r3182, [memory_param_7];
	ld.param.u32 	%r2156, [memory_param_6];
	ld.param.u32 	%r1132, [memory_param_5];
	setp.ge.s32 	%p2603, %r119, %r1132;
	setp.ge.s32 	%p2604, %r118, %r3182;
	setp.ge.s32 	%p2605, %r19, %r2156;
	setp.ge.s32 	%p2606, %r18, %r4210;
	or.pred  	%p2607, %p2604, %p2606;
	or.pred  	%p2608, %p2607, %p2603;
	or.pred  	%p2609, %p2608, %p2605;
	@%p2609 bra 	$L__BB0_659;
	ld.global.nc.f32 	%f3031, [%rd9+16];
	ld.shared.f32 	%f3032, [%r105+1316];
	sub.f32 	%f3033, %f3031, %f3032;
	setp.lt.f32 	%p2610, %f3033, %f5314;
	selp.f32 	%f654, %f3033, %f5314, %p2610;
	mov.f32 	%f5314, %f654;
$L__BB0_659:
	ld.param.u32 	%r4211, [memory_param_8];
	ld.param.u32 	%r3183, [memory_param_7];
	ld.param.u32 	%r2157, [memory_param_6];
	ld.param.u32 	%r1133, [memory_param_5];
	setp.ge.s32 	%p2611, %r119, %r1133;
	setp.ge.s32 	%p2612, %r118, %r3183;
	add.s32 	%r384, %r11, 5;
	setp.ge.s32 	%p2613, %r384, %r2157;
	setp.ge.s32 	%p2614, %r20, %r4211;
	or.pred  	%p2615, %p2612, %p2614;
	or.pred  	%p2616, %p2615, %p2611;
	or.pred  	%p2617, %p2616, %p2613;
	@%p2617 bra 	$L__BB0_661;
	ld.global.nc.f32 	%f3034, [%rd9+20];
	ld.shared.f32 	%f3035, [%r105+1320];
	sub.f32 	%f3036, %f3034, %f3035;
	setp.lt.f32 	%p2618, %f3036, %f5314;
	selp.f32 	%f656, %f3036, %f5314, %p2618;
	mov.f32 	%f5314, %f656;
$L__BB0_661:
	ld.param.u32 	%r4212, [memory_param_8];
	ld.param.u32 	%r3184, [memory_param_7];
	ld.param.u32 	%r2158, [memory_param_6];
	ld.param.u32 	%r1134, [memory_param_5];
	setp.ge.s32 	%p2619, %r119, %r1134;
	setp.ge.s32 	%p2620, %r118, %r3184;
	add.s32 	%r385, %r11, 6;
	setp.ge.s32 	%p2621, %r385, %r2158;
	add.s32 	%r386, %r4913, 6;
	setp.ge.s32 	%p2622, %r386, %r4212;
	or.pred  	%p2623, %p2620, %p2622;
	or.pred  	%p2624, %p2623, %p2619;
	or.pred  	%p2625, %p2624, %p2621;
	@%p2625 bra 	$L__BB0_663;
	ld.global.nc.f32 	%f3037, [%rd9+24];
	ld.shared.f32 	%f3038, [%r105+1324];
	sub.f32 	%f3039, %f3037, %f3038;
	setp.lt.f32 	%p2626, %f3039, %f5314;
	selp.f32 	%f658, %f3039, %f5314, %p2626;
	mov.f32 	%f5314, %f658;
$L__BB0_663:
	ld.param.u32 	%r4213, [memory_param_8];
	ld.param.u32 	%r3185, [memory_param_7];
	ld.param.u32 	%r2159, [memory_param_6];
	ld.param.u32 	%r1135, [memory_param_5];
	setp.ge.s32 	%p2627, %r119, %r1135;
	setp.ge.s32 	%p2628, %r118, %r3185;
	add.s32 	%r387, %r11, 7;
	setp.ge.s32 	%p2629, %r387, %r2159;
	add.s32 	%r388, %r4913, 7;
	setp.ge.s32 	%p2630, %r388, %r4213;
	or.pred  	%p2631, %p2628, %p2630;
	or.pred  	%p2632, %p2631, %p2627;
	or.pred  	%p2633, %p2632, %p2629;
	@%p2633 bra 	$L__BB0_665;
	ld.global.nc.f32 	%f3040, [%rd9+28];
	ld.shared.f32 	%f3041, [%r105+1328];
	sub.f32 	%f3042, %f3040, %f3041;
	setp.lt.f32 	%p2634, %f3042, %f5314;
	selp.f32 	%f660, %f3042, %f5314, %p2634;
	mov.f32 	%f5314, %f660;
$L__BB0_665:
	ld.param.u32 	%r4214, [memory_param_8];
	ld.param.u32 	%r3186, [memory_param_7];
	ld.param.u32 	%r2160, [memory_param_6];
	ld.param.u32 	%r1136, [memory_param_5];
	setp.ge.s32 	%p2635, %r119, %r1136;
	setp.ge.s32 	%p2636, %r118, %r3186;
	add.s32 	%r389, %r11, 8;
	setp.ge.s32 	%p2637, %r389, %r2160;
	add.s32 	%r390, %r4913, 8;
	setp.ge.s32 	%p2638, %r390, %r4214;
	or.pred  	%p2639, %p2636, %p2638;
	or.pred  	%p2640, %p2639, %p2635;
	or.pred  	%p2641, %p2640, %p2637;
	@%p2641 bra 	$L__BB0_667;
	ld.global.nc.f32 	%f3043, [%rd9+32];
	ld.shared.f32 	%f3044, [%r105+1332];
	sub.f32 	%f3045, %f3043, %f3044;
	setp.lt.f32 	%p2642, %f3045, %f5314;
	selp.f32 	%f662, %f3045, %f5314, %p2642;
	mov.f32 	%f5314, %f662;
$L__BB0_667:
	ld.param.u32 	%r4215, [memory_param_8];
	ld.param.u32 	%r3187, [memory_param_7];
	ld.param.u32 	%r2161, [memory_param_6];
	ld.param.u32 	%r1137, [memory_param_5];
	setp.ge.s32 	%p2643, %r119, %r1137;
	setp.ge.s32 	%p2644, %r118, %r3187;
	setp.ge.s32 	%p2645, %r22, %r2161;
	setp.ge.s32 	%p2646, %r21, %r4215;
	or.pred  	%p2647, %p2644, %p2646;
	or.pred  	%p2648, %p2647, %p2643;
	or.pred  	%p2649, %p2648, %p2645;
	@%p2649 bra 	$L__BB0_669;
	ld.global.nc.f32 	%f3046, [%rd9+36];
	ld.shared.f32 	%f3047, [%r105+1336];
	sub.f32 	%f3048, %f3046, %f3047;
	setp.lt.f32 	%p2650, %f3048, %f5314;
	selp.f32 	%f664, %f3048, %f5314, %p2650;
	mov.f32 	%f5314, %f664;
$L__BB0_669:
	ld.param.u32 	%r4216, [memory_param_8];
	ld.param.u32 	%r3188, [memory_param_7];
	ld.param.u32 	%r2162, [memory_param_6];
	ld.param.u32 	%r1138, [memory_param_5];
	setp.ge.s32 	%p2651, %r119, %r1138;
	setp.ge.s32 	%p2652, %r118, %r3188;
	setp.ge.s32 	%p2653, %r24, %r2162;
	setp.ge.s32 	%p2654, %r23, %r4216;
	or.pred  	%p2655, %p2652, %p2654;
	or.pred  	%p2656, %p2655, %p2651;
	or.pred  	%p2657, %p2656, %p2653;
	@%p2657 bra 	$L__BB0_671;
	ld.global.nc.f32 	%f3049, [%rd9+40];
	ld.shared.f32 	%f3050, [%r105+1340];
	sub.f32 	%f3051, %f3049, %f3050;
	setp.lt.f32 	%p2658, %f3051, %f5314;
	selp.f32 	%f666, %f3051, %f5314, %p2658;
	mov.f32 	%f5314, %f666;
$L__BB0_671:
	ld.param.u32 	%r4217, [memory_param_8];
	ld.param.u32 	%r3189, [memory_param_7];
	ld.param.u32 	%r2163, [memory_param_6];
	ld.param.u32 	%r1139, [memory_param_5];
	setp.ge.s32 	%p2659, %r119, %r1139;
	setp.ge.s32 	%p2660, %r118, %r3189;
	setp.ge.s32 	%p2661, %r26, %r2163;
	setp.ge.s32 	%p2662, %r25, %r4217;
	or.pred  	%p2663, %p2660, %p2662;
	or.pred  	%p2664, %p2663, %p2659;
	or.pred  	%p2665, %p2664, %p2661;
	@%p2665 bra 	$L__BB0_673;
	ld.global.nc.f32 	%f3052, [%rd9+44];
	ld.shared.f32 	%f3053, [%r105+1344];
	sub.f32 	%f3054, %f3052, %f3053;
	setp.lt.f32 	%p2666, %f3054, %f5314;
	selp.f32 	%f668, %f3054, %f5314, %p2666;
	mov.f32 	%f5314, %f668;
$L__BB0_673:
	ld.param.u32 	%r4218, [memory_param_8];
	ld.param.u32 	%r3190, [memory_param_7];
	ld.param.u32 	%r2164, [memory_param_6];
	ld.param.u32 	%r1140, [memory_param_5];
	setp.ge.s32 	%p2667, %r119, %r1140;
	setp.ge.s32 	%p2668, %r118, %r3190;
	setp.ge.s32 	%p2669, %r28, %r2164;
	setp.ge.s32 	%p2670, %r27, %r4218;
	or.pred  	%p2671, %p2668, %p2670;
	or.pred  	%p2672, %p2671, %p2667;
	or.pred  	%p2673, %p2672, %p2669;
	@%p2673 bra 	$L__BB0_675;
	ld.global.nc.f32 	%f3055, [%rd9+48];
	ld.shared.f32 	%f3056, [%r105+1348];
	sub.f32 	%f3057, %f3055, %f3056;
	setp.lt.f32 	%p2674, %f3057, %f5314;
	selp.f32 	%f670, %f3057, %f5314, %p2674;
	mov.f32 	%f5314, %f670;
$L__BB0_675:
	ld.param.u32 	%r4219, [memory_param_8];
	ld.param.u32 	%r3191, [memory_param_7];
	ld.param.u32 	%r2165, [memory_param_6];
	ld.param.u32 	%r1141, [memory_param_5];
	setp.ge.s32 	%p2675, %r119, %r1141;
	setp.ge.s32 	%p2676, %r118, %r3191;
	setp.ge.s32 	%p2677, %r30, %r2165;
	setp.ge.s32 	%p2678, %r29, %r4219;
	or.pred  	%p2679, %p2676, %p2678;
	or.pred  	%p2680, %p2679, %p2675;
	or.pred  	%p2681, %p2680, %p2677;
	@%p2681 bra 	$L__BB0_677;
	ld.global.nc.f32 	%f3058, [%rd9+52];
	ld.shared.f32 	%f3059, [%r105+1352];
	sub.f32 	%f3060, %f3058, %f3059;
	setp.lt.f32 	%p2682, %f3060, %f5314;
	selp.f32 	%f672, %f3060, %f5314, %p2682;
	mov.f32 	%f5314, %f672;
$L__BB0_677:
	ld.param.u32 	%r4220, [memory_param_8];
	ld.param.u32 	%r3192, [memory_param_7];
	ld.param.u32 	%r2166, [memory_param_6];
	ld.param.u32 	%r1142, [memory_param_5];
	setp.ge.s32 	%p2683, %r119, %r1142;
	setp.ge.s32 	%p2684, %r118, %r3192;
	setp.ge.s32 	%p2685, %r32, %r2166;
	setp.ge.s32 	%p2686, %r31, %r4220;
	or.pred  	%p2687, %p2684, %p2686;
	or.pred  	%p2688, %p2687, %p2683;
	or.pred  	%p2689, %p2688, %p2685;
	@%p2689 bra 	$L__BB0_679;
	ld.global.nc.f32 	%f3061, [%rd9+56];
	ld.shared.f32 	%f3062, [%r105+1356];
	sub.f32 	%f3063, %f3061, %f3062;
	setp.lt.f32 	%p2690, %f3063, %f5314;
	selp.f32 	%f674, %f3063, %f5314, %p2690;
	mov.f32 	%f5314, %f674;
$L__BB0_679:
	ld.param.u32 	%r4221, [memory_param_8];
	ld.param.u32 	%r3193, [memory_param_7];
	ld.param.u32 	%r2167, [memory_param_6];
	ld.param.u32 	%r1143, [memory_param_5];
	setp.ge.s32 	%p2691, %r119, %r1143;
	setp.ge.s32 	%p2692, %r118, %r3193;
	setp.ge.s32 	%p2693, %r34, %r2167;
	setp.ge.s32 	%p2694, %r33, %r4221;
	or.pred  	%p2695, %p2692, %p2694;
	or.pred  	%p2696, %p2695, %p2691;
	or.pred  	%p2697, %p2696, %p2693;
	@%p2697 bra 	$L__BB0_681;
	ld.global.nc.f32 	%f3064, [%rd9+60];
	ld.shared.f32 	%f3065, [%r105+1360];
	sub.f32 	%f3066, %f3064, %f3065;
	setp.lt.f32 	%p2698, %f3066, %f5314;
	selp.f32 	%f676, %f3066, %f5314, %p2698;
	mov.f32 	%f5314, %f676;
$L__BB0_681:
	ld.param.u32 	%r4222, [memory_param_8];
	ld.param.u32 	%r3194, [memory_param_7];
	ld.param.u32 	%r2168, [memory_param_6];
	ld.param.u32 	%r1144, [memory_param_5];
	setp.ge.s32 	%p2699, %r119, %r1144;
	setp.ge.s32 	%p2700, %r118, %r3194;
	setp.ge.s32 	%p2701, %r36, %r2168;
	setp.ge.s32 	%p2702, %r35, %r4222;
	or.pred  	%p2703, %p2700, %p2702;
	or.pred  	%p2704, %p2703, %p2699;
	or.pred  	%p2705, %p2704, %p2701;
	@%p2705 bra 	$L__BB0_683;
	ld.global.nc.f32 	%f3067, [%rd9+64];
	ld.shared.f32 	%f3068, [%r105+1364];
	sub.f32 	%f3069, %f3067, %f3068;
	setp.lt.f32 	%p2706, %f3069, %f5314;
	selp.f32 	%f678, %f3069, %f5314, %p2706;
	mov.f32 	%f5314, %f678;
$L__BB0_683:
	ld.param.u32 	%r4223, [memory_param_8];
	ld.param.u32 	%r3195, [memory_param_7];
	ld.param.u32 	%r2169, [memory_param_6];
	ld.param.u32 	%r1145, [memory_param_5];
	setp.ge.s32 	%p2707, %r119, %r1145;
	setp.ge.s32 	%p2708, %r118, %r3195;
	setp.ge.s32 	%p2709, %r38, %r2169;
	setp.ge.s32 	%p2710, %r37, %r4223;
	or.pred  	%p2711, %p2708, %p2710;
	or.pred  	%p2712, %p2711, %p2707;
	or.pred  	%p2713, %p2712, %p2709;
	@%p2713 bra 	$L__BB0_685;
	ld.global.nc.f32 	%f3070, [%rd9+68];
	ld.shared.f32 	%f3071, [%r105+1368];
	sub.f32 	%f3072, %f3070, %f3071;
	setp.lt.f32 	%p2714, %f3072, %f5314;
	selp.f32 	%f680, %f3072, %f5314, %p2714;
	mov.f32 	%f5314, %f680;
$L__BB0_685:
	ld.param.u32 	%r4224, [memory_param_8];
	ld.param.u32 	%r3196, [memory_param_7];
	ld.param.u32 	%r2170, [memory_param_6];
	ld.param.u32 	%r1146, [memory_param_5];
	setp.ge.s32 	%p2715, %r119, %r1146;
	setp.ge.s32 	%p2716, %r118, %r3196;
	setp.ge.s32 	%p2717, %r40, %r2170;
	setp.ge.s32 	%p2718, %r39, %r4224;
	or.pred  	%p2719, %p2716, %p2718;
	or.pred  	%p2720, %p2719, %p2715;
	or.pred  	%p2721, %p2720, %p2717;
	@%p2721 bra 	$L__BB0_687;
	ld.global.nc.f32 	%f3073, [%rd9+72];
	ld.shared.f32 	%f3074, [%r105+1372];
	sub.f32 	%f3075, %f3073, %f3074;
	setp.lt.f32 	%p2722, %f3075, %f5314;
	selp.f32 	%f682, %f3075, %f5314, %p2722;
	mov.f32 	%f5314, %f682;
$L__BB0_687:
	ld.param.u32 	%r4225, [memory_param_8];
	ld.param.u32 	%r3197, [memory_param_7];
	ld.param.u32 	%r2171, [memory_param_6];
	ld.param.u32 	%r1147, [memory_param_5];
	setp.ge.s32 	%p2723, %r119, %r1147;
	setp.ge.s32 	%p2724, %r118, %r3197;
	setp.ge.s32 	%p2725, %r42, %r2171;
	setp.ge.s32 	%p2726, %r41, %r4225;
	or.pred  	%p2727, %p2724, %p2726;
	or.pred  	%p2728, %p2727, %p2723;
	or.pred  	%p2729, %p2728, %p2725;
	@%p2729 bra 	$L__BB0_689;
	ld.global.nc.f32 	%f3076, [%rd9+76];
	ld.shared.f32 	%f3077, [%r105+1376];
	sub.f32 	%f3078, %f3076, %f3077;
	setp.lt.f32 	%p2730, %f3078, %f5314;
	selp.f32 	%f684, %f3078, %f5314, %p2730;
	mov.f32 	%f5314, %f684;
$L__BB0_689:
	ld.param.u32 	%r4226, [memory_param_8];
	ld.param.u32 	%r3198, [memory_param_7];
	ld.param.u32 	%r2172, [memory_param_6];
	ld.param.u32 	%r1148, [memory_param_5];
	setp.ge.s32 	%p2731, %r119, %r1148;
	setp.ge.s32 	%p2732, %r118, %r3198;
	add.s32 	%r391, %r11, 20;
	setp.ge.s32 	%p2733, %r391, %r2172;
	add.s32 	%r392, %r4913, 20;
	setp.ge.s32 	%p2734, %r392, %r4226;
	or.pred  	%p2735, %p2732, %p2734;
	or.pred  	%p2736, %p2735, %p2731;
	or.pred  	%p2737, %p2736, %p2733;
	@%p2737 bra 	$L__BB0_691;
	ld.global.nc.f32 	%f3079, [%rd9+80];
	ld.shared.f32 	%f3080, [%r105+1380];
	sub.f32 	%f3081, %f3079, %f3080;
	setp.lt.f32 	%p2738, %f3081, %f5314;
	selp.f32 	%f686, %f3081, %f5314, %p2738;
	mov.f32 	%f5314, %f686;
$L__BB0_691:
	ld.param.u32 	%r4227, [memory_param_8];
	ld.param.u32 	%r3199, [memory_param_7];
	ld.param.u32 	%r2173, [memory_param_6];
	ld.param.u32 	%r1149, [memory_param_5];
	setp.ge.s32 	%p2739, %r119, %r1149;
	setp.ge.s32 	%p2740, %r118, %r3199;
	add.s32 	%r393, %r11, 21;
	setp.ge.s32 	%p2741, %r393, %r2173;
	add.s32 	%r394, %r4913, 21;
	setp.ge.s32 	%p2742, %r394, %r4227;
	or.pred  	%p2743, %p2740, %p2742;
	or.pred  	%p2744, %p2743, %p2739;
	or.pred  	%p2745, %p2744, %p2741;
	@%p2745 bra 	$L__BB0_693;
	ld.global.nc.f32 	%f3082, [%rd9+84];
	ld.shared.f32 	%f3083, [%r105+1384];
	sub.f32 	%f3084, %f3082, %f3083;
	setp.lt.f32 	%p2746, %f3084, %f5314;
	selp.f32 	%f688, %f3084, %f5314, %p2746;
	mov.f32 	%f5314, %f688;
$L__BB0_693:
	ld.param.u32 	%r4228, [memory_param_8];
	ld.param.u32 	%r3200, [memory_param_7];
	ld.param.u32 	%r2174, [memory_param_6];
	ld.param.u32 	%r1150, [memory_param_5];
	setp.ge.s32 	%p2747, %r119, %r1150;
	setp.ge.s32 	%p2748, %r118, %r3200;
	add.s32 	%r395, %r11, 22;
	setp.ge.s32 	%p2749, %r395, %r2174;
	add.s32 	%r396, %r4913, 22;
	setp.ge.s32 	%p2750, %r396, %r4228;
	or.pred  	%p2751, %p2748, %p2750;
	or.pred  	%p2752, %p2751, %p2747;
	or.pred  	%p2753, %p2752, %p2749;
	@%p2753 bra 	$L__BB0_695;
	ld.global.nc.f32 	%f3085, [%rd9+88];
	ld.shared.f32 	%f3086, [%r105+1388];
	sub.f32 	%f3087, %f3085, %f3086;
	setp.lt.f32 	%p2754, %f3087, %f5314;
	selp.f32 	%f690, %f3087, %f5314, %p2754;
	mov.f32 	%f5314, %f690;
$L__BB0_695:
	ld.param.u32 	%r4229, [memory_param_8];
	ld.param.u32 	%r3201, [memory_param_7];
	ld.param.u32 	%r2175, [memory_param_6];
	ld.param.u32 	%r1151, [memory_param_5];
	setp.ge.s32 	%p2755, %r119, %r1151;
	setp.ge.s32 	%p2756, %r118, %r3201;
	add.s32 	%r397, %r11, 23;
	setp.ge.s32 	%p2757, %r397, %r2175;
	add.s32 	%r398, %r4913, 23;
	setp.ge.s32 	%p2758, %r398, %r4229;
	or.pred  	%p2759, %p2756, %p2758;
	or.pred  	%p2760, %p2759, %p2755;
	or.pred  	%p2761, %p2760, %p2757;
	@%p2761 bra 	$L__BB0_697;
	ld.global.nc.f32 	%f3088, [%rd9+92];
	ld.shared.f32 	%f3089, [%r105+1392];
	sub.f32 	%f3090, %f3088, %f3089;
	setp.lt.f32 	%p2762, %f3090, %f5314;
	selp.f32 	%f692, %f3090, %f5314, %p2762;
	mov.f32 	%f5314, %f692;
$L__BB0_697:
	ld.param.u32 	%r4230, [memory_param_8];
	ld.param.u32 	%r3202, [memory_param_7];
	ld.param.u32 	%r2176, [memory_param_6];
	ld.param.u32 	%r1152, [memory_param_5];
	setp.ge.s32 	%p2763, %r119, %r1152;
	setp.ge.s32 	%p2764, %r118, %r3202;
	add.s32 	%r399, %r11, 24;
	setp.ge.s32 	%p2765, %r399, %r2176;
	add.s32 	%r400, %r4913, 24;
	setp.ge.s32 	%p2766, %r400, %r4230;
	or.pred  	%p2767, %p2764, %p2766;
	or.pred  	%p2768, %p2767, %p2763;
	or.pred  	%p2769, %p2768, %p2765;
	@%p2769 bra 	$L__BB0_699;
	ld.global.nc.f32 	%f3091, [%rd9+96];
	ld.shared.f32 	%f3092, [%r105+1396];
	sub.f32 	%f3093, %f3091, %f3092;
	setp.lt.f32 	%p2770, %f3093, %f5314;
	selp.f32 	%f694, %f3093, %f5314, %p2770;
	mov.f32 	%f5314, %f694;
$L__BB0_699:
	ld.param.u32 	%r4231, [memory_param_8];
	ld.param.u32 	%r3203, [memory_param_7];
	ld.param.u32 	%r2177, [memory_param_6];
	ld.param.u32 	%r1153, [memory_param_5];
	setp.ge.s32 	%p2771, %r119, %r1153;
	setp.ge.s32 	%p2772, %r118, %r3203;
	setp.ge.s32 	%p2773, %r44, %r2177;
	setp.ge.s32 	%p2774, %r43, %r4231;
	or.pred  	%p2775, %p2772, %p2774;
	or.pred  	%p2776, %p2775, %p2771;
	or.pred  	%p2777, %p2776, %p2773;
	@%p2777 bra 	$L__BB0_701;
	ld.global.nc.f32 	%f3094, [%rd9+100];
	ld.shared.f32 	%f3095, [%r105+1400];
	sub.f32 	%f3096, %f3094, %f3095;
	setp.lt.f32 	%p2778, %f3096, %f5314;
	selp.f32 	%f696, %f3096, %f5314, %p2778;
	mov.f32 	%f5314, %f696;
$L__BB0_701:
	ld.param.u32 	%r4232, [memory_param_8];
	ld.param.u32 	%r3204, [memory_param_7];
	ld.param.u32 	%r2178, [memory_param_6];
	ld.param.u32 	%r1154, [memory_param_5];
	setp.ge.s32 	%p2779, %r119, %r1154;
	setp.ge.s32 	%p2780, %r118, %r3204;
	setp.ge.s32 	%p2781, %r46, %r2178;
	setp.ge.s32 	%p2782, %r45, %r4232;
	or.pred  	%p2783, %p2780, %p2782;
	or.pred  	%p2784, %p2783, %p2779;
	or.pred  	%p2785, %p2784, %p2781;
	@%p2785 bra 	$L__BB0_703;
	ld.global.nc.f32 	%f3097, [%rd9+104];
	ld.shared.f32 	%f3098, [%r105+1404];
	sub.f32 	%f3099, %f3097, %f3098;
	setp.lt.f32 	%p2786, %f3099, %f5314;
	selp.f32 	%f698, %f3099, %f5314, %p2786;
	mov.f32 	%f5314, %f698;
$L__BB0_703:
	ld.param.u32 	%r4233, [memory_param_8];
	ld.param.u32 	%r3205, [memory_param_7];
	ld.param.u32 	%r2179, [memory_param_6];
	ld.param.u32 	%r1155, [memory_param_5];
	setp.ge.s32 	%p2787, %r119, %r1155;
	setp.ge.s32 	%p2788, %r118, %r3205;
	setp.ge.s32 	%p2789, %r48, %r2179;
	setp.ge.s32 	%p2790, %r47, %r4233;
	or.pred  	%p2791, %p2788, %p2790;
	or.pred  	%p2792, %p2791, %p2787;
	or.pred  	%p2793, %p2792, %p2789;
	@%p2793 bra 	$L__BB0_705;
	ld.global.nc.f32 	%f3100, [%rd9+108];
	ld.shared.f32 	%f3101, [%r105+1408];
	sub.f32 	%f3102, %f3100, %f3101;
	setp.lt.f32 	%p2794, %f3102, %f5314;
	selp.f32 	%f700, %f3102, %f5314, %p2794;
	mov.f32 	%f5314, %f700;
$L__BB0_705:
	ld.param.u32 	%r4234, [memory_param_8];
	ld.param.u32 	%r3206, [memory_param_7];
	ld.param.u32 	%r2180, [memory_param_6];
	ld.param.u32 	%r1156, [memory_param_5];
	setp.ge.s32 	%p2795, %r119, %r1156;
	setp.ge.s32 	%p2796, %r118, %r3206;
	setp.ge.s32 	%p2797, %r50, %r2180;
	setp.ge.s32 	%p2798, %r49, %r4234;
	or.pred  	%p2799, %p2796, %p2798;
	or.pred  	%p2800, %p2799, %p2795;
	or.pred  	%p2801, %p2800, %p2797;
	@%p2801 bra 	$L__BB0_707;
	ld.global.nc.f32 	%f3103, [%rd9+112];
	ld.shared.f32 	%f3104, [%r105+1412];
	sub.f32 	%f3105, %f3103, %f3104;
	setp.lt.f32 	%p2802, %f3105, %f5314;
	selp.f32 	%f702, %f3105, %f5314, %p2802;
	mov.f32 	%f5314, %f702;
$L__BB0_707:
	ld.param.u32 	%r4235, [memory_param_8];
	ld.param.u32 	%r3207, [memory_param_7];
	ld.param.u32 	%r2181, [memory_param_6];
	ld.param.u32 	%r1157, [memory_param_5];
	setp.ge.s32 	%p2803, %r119, %r1157;
	setp.ge.s32 	%p2804, %r118, %r3207;
	setp.ge.s32 	%p2805, %r52, %r2181;
	setp.ge.s32 	%p2806, %r51, %r4235;
	or.pred  	%p2807, %p2804, %p2806;
	or.pred  	%p2808, %p2807, %p2803;
	or.pred  	%p2809, %p2808, %p2805;
	@%p2809 bra 	$L__BB0_709;
	ld.global.nc.f32 	%f3106, [%rd9+116];
	ld.shared.f32 	%f3107, [%r105+1416];
	sub.f32 	%f3108, %f3106, %f3107;
	setp.lt.f32 	%p2810, %f3108, %f5314;
	selp.f32 	%f704, %f3108, %f5314, %p2810;
	mov.f32 	%f5314, %f704;
$L__BB0_709:
	ld.param.u32 	%r4236, [memory_param_8];
	ld.param.u32 	%r3208, [memory_param_7];
	ld.param.u32 	%r2182, [memory_param_6];
	ld.param.u32 	%r1158, [memory_param_5];
	setp.ge.s32 	%p2811, %r119, %r1158;
	setp.ge.s32 	%p2812, %r118, %r3208;
	setp.ge.s32 	%p2813, %r54, %r2182;
	setp.ge.s32 	%p2814, %r53, %r4236;
	or.pred  	%p2815, %p2812, %p2814;
	or.pred  	%p2816, %p2815, %p2811;
	or.pred  	%p2817, %p2816, %p2813;
	@%p2817 bra 	$L__BB0_711;
	ld.global.nc.f32 	%f3109, [%rd9+120];
	ld.shared.f32 	%f3110, [%r105+1420];
	sub.f32 	%f3111, %f3109, %f3110;
	setp.lt.f32 	%p2818, %f3111, %f5314;
	selp.f32 	%f706, %f3111, %f5314, %p2818;
	mov.f32 	%f5314, %f706;
$L__BB0_711:
	ld.param.u32 	%r4237, [memory_param_8];
	ld.param.u32 	%r3209, [memory_param_7];
	ld.param.u32 	%r2183, [memory_param_6];
	ld.param.u32 	%r1159, [memory_param_5];
	setp.ge.s32 	%p2819, %r119, %r1159;
	setp.ge.s32 	%p2820, %r118, %r3209;
	setp.ge.s32 	%p2821, %r56, %r2183;
	setp.ge.s32 	%p2822, %r55, %r4237;
	or.pred  	%p2823, %p2820, %p2822;
	or.pred  	%p2824, %p2823, %p2819;
	or.pred  	%p2825, %p2824, %p2821;
	@%p2825 bra 	$L__BB0_713;
	ld.global.nc.f32 	%f3112, [%rd9+124];
	ld.shared.f32 	%f3113, [%r105+1424];
	sub.f32 	%f3114, %f3112, %f3113;
	setp.lt.f32 	%p2826, %f3114, %f5314;
	selp.f32 	%f708, %f3114, %f5314, %p2826;
	mov.f32 	%f5314, %f708;
$L__BB0_713:
	ld.param.u32 	%r4238, [memory_param_8];
	ld.param.u32 	%r3210, [memory_param_7];
	ld.param.u32 	%r2184, [memory_param_6];
	ld.param.u32 	%r1160, [memory_param_5];
	setp.ge.s32 	%p2827, %r119, %r1160;
	setp.ge.s32 	%p2828, %r118, %r3210;
	setp.ge.s32 	%p2829, %r58, %r2184;
	setp.ge.s32 	%p2830, %r57, %r4238;
	or.pred  	%p2831, %p2828, %p2830;
	or.pred  	%p2832, %p2831, %p2827;
	or.pred  	%p2833, %p2832, %p2829;
	@%p2833 bra 	$L__BB0_715;
	ld.global.nc.f32 	%f3115, [%rd9+128];
	ld.shared.f32 	%f3116, [%r105+1428];
	sub.f32 	%f3117, %f3115, %f3116;
	setp.lt.f32 	%p2834, %f3117, %f5314;
	selp.f32 	%f710, %f3117, %f5314, %p2834;
	mov.f32 	%f5314, %f710;
$L__BB0_715:
	ld.param.u32 	%r4239, [memory_param_8];
	ld.param.u32 	%r3211, [memory_param_7];
	ld.param.u32 	%r2185, [memory_param_6];
	ld.param.u32 	%r1161, [memory_param_5];
	setp.ge.s32 	%p2835, %r119, %r1161;
	setp.ge.s32 	%p2836, %r118, %r3211;
	setp.ge.s32 	%p2837, %r60, %r2185;
	setp.ge.s32 	%p2838, %r59, %r4239;
	or.pred  	%p2839, %p2836, %p2838;
	or.pred  	%p2840, %p2839, %p2835;
	or.pred  	%p2841, %p2840, %p2837;
	@%p2841 bra 	$L__BB0_717;
	ld.global.nc.f32 	%f3118, [%rd9+132];
	ld.shared.f32 	%f3119, [%r105+1432];
	sub.f32 	%f3120, %f3118, %f3119;
	setp.lt.f32 	%p2842, %f3120, %f5314;
	selp.f32 	%f712, %f3120, %f5314, %p2842;
	mov.f32 	%f5314, %f712;
$L__BB0_717:
	ld.param.u32 	%r4240, [memory_param_8];
	ld.param.u32 	%r3212, [memory_param_7];
	ld.param.u32 	%r2186, [memory_param_6];
	ld.param.u32 	%r1162, [memory_param_5];
	setp.ge.s32 	%p2843, %r119, %r1162;
	setp.ge.s32 	%p2844, %r118, %r3212;
	setp.ge.s32 	%p2845, %r62, %r2186;
	setp.ge.s32 	%p2846, %r61, %r4240;
	or.pred  	%p2847, %p2844, %p2846;
	or.pred  	%p2848, %p2847, %p2843;
	or.pred  	%p2849, %p2848, %p2845;
	@%p2849 bra 	$L__BB0_719;
	ld.global.nc.f32 	%f3121, [%rd9+136];
	ld.shared.f32 	%f3122, [%r105+1436];
	sub.f32 	%f3123, %f3121, %f3122;
	setp.lt.f32 	%p2850, %f3123, %f5314;
	selp.f32 	%f714, %f3123, %f5314, %p2850;
	mov.f32 	%f5314, %f714;
$L__BB0_719:
	mov.f32 	%f5492, %f5314;
	ld.param.u32 	%r4241, [memory_param_8];
	ld.param.u32 	%r3213, [memory_param_7];
	ld.param.u32 	%r2187, [memory_param_6];
	ld.param.u32 	%r1163, [memory_param_5];
	setp.ge.s32 	%p2851, %r119, %r1163;
	setp.ge.s32 	%p2852, %r118, %r3213;
	setp.ge.s32 	%p2853, %r64, %r2187;
	setp.ge.s32 	%p2854, %r63, %r4241;
	or.pred  	%p2855, %p2852, %p2854;
	or.pred  	%p2856, %p2855, %p2851;
	or.pred  	%p2857, %p2856, %p2853;
	@%p2857 bra 	$L__BB0_721;
	ld.global.nc.f32 	%f3124, [%rd9+140];
	ld.shared.f32 	%f3125, [%r105+1440];
	sub.f32 	%f3126, %f3124, %f3125;
	setp.lt.f32 	%p2858, %f3126, %f5492;
	selp.f32 	%f716, %f3126, %f5492, %p2858;
	mov.f32 	%f5492, %f716;
$L__BB0_721:
	ld.param.u32 	%r4242, [memory_param_8];
	ld.param.u32 	%r3214, [memory_param_7];
	ld.param.u32 	%r2188, [memory_param_6];
	ld.param.u32 	%r1164, [memory_param_5];
	setp.ge.s32 	%p2859, %r119, %r1164;
	setp.ge.s32 	%p2860, %r118, %r3214;
	setp.ge.s32 	%p2861, %r66, %r2188;
	setp.ge.s32 	%p2862, %r65, %r4242;
	or.pred  	%p2863, %p2860, %p2862;
	or.pred  	%p2864, %p2863, %p2859;
	or.pred  	%p2865, %p2864, %p2861;
	@%p2865 bra 	$L__BB0_723;
	ld.global.nc.f32 	%f3127, [%rd9+144];
	ld.shared.f32 	%f3128, [%r105+1444];
	sub.f32 	%f3129, %f3127, %f3128;
	setp.lt.f32 	%p2866, %f3129, %f5492;
	selp.f32 	%f718, %f3129, %f5492, %p2866;
	mov.f32 	%f5492, %f718;
$L__BB0_723:
	ld.param.u32 	%r4243, [memory_param_8];
	ld.param.u32 	%r3215, [memory_param_7];
	ld.param.u32 	%r2189, [memory_param_6];
	ld.param.u32 	%r1165, [memory_param_5];
	setp.ge.s32 	%p2867, %r119, %r1165;
	setp.ge.s32 	%p2868, %r118, %r3215;
	setp.ge.s32 	%p2869, %r68, %r2189;
	setp.ge.s32 	%p2870, %r67, %r4243;
	or.pred  	%p2871, %p2868, %p2870;
	or.pred  	%p2872, %p2871, %p2867;
	or.pred  	%p2873, %p2872, %p2869;
	@%p2873 bra 	$L__BB0_725;
	ld.global.nc.f32 	%f3130, [%rd9+148];
	ld.shared.f32 	%f3131, [%r105+1448];
	sub.f32 	%f3132, %f3130, %f3131;
	setp.lt.f32 	%p2874, %f3132, %f5492;
	selp.f32 	%f720, %f3132, %f5492, %p2874;
	mov.f32 	%f5492, %f720;
$L__BB0_725:
	ld.param.u32 	%r4244, [memory_param_8];
	ld.param.u32 	%r3216, [memory_param_7];
	ld.param.u32 	%r2190, [memory_param_6];
	ld.param.u32 	%r1166, [memory_param_5];
	setp.ge.s32 	%p2875, %r119, %r1166;
	setp.ge.s32 	%p2876, %r118, %r3216;
	setp.ge.s32 	%p2877, %r70, %r2190;
	setp.ge.s32 	%p2878, %r69, %r4244;
	or.pred  	%p2879, %p2876, %p2878;
	or.pred  	%p2880, %p2879, %p2875;
	or.pred  	%p2881, %p2880, %p2877;
	@%p2881 bra 	$L__BB0_727;
	ld.global.nc.f32 	%f3133, [%rd9+152];
	ld.shared.f32 	%f3134, [%r105+1452];
	sub.f32 	%f3135, %f3133, %f3134;
	setp.lt.f32 	%p2882, %f3135, %f5492;
	selp.f32 	%f722, %f3135, %f5492, %p2882;
	mov.f32 	%f5492, %f722;
$L__BB0_727:
	ld.param.u32 	%r4245, [memory_param_8];
	ld.param.u32 	%r3217, [memory_param_7];
	ld.param.u32 	%r2191, [memory_param_6];
	ld.param.u32 	%r1167, [memory_param_5];
	setp.ge.s32 	%p2883, %r119, %r1167;
	setp.ge.s32 	%p2884, %r118, %r3217;
	setp.ge.s32 	%p2885, %r72, %r2191;
	setp.ge.s32 	%p2886, %r71, %r4245;
	or.pred  	%p2887, %p2884, %p2886;
	or.pred  	%p2888, %p2887, %p2883;
	or.pred  	%p2889, %p2888, %p2885;
	@%p2889 bra 	$L__BB0_729;
	ld.global.nc.f32 	%f3136, [%rd9+156];
	ld.shared.f32 	%f3137, [%r105+1456];
	sub.f32 	%f3138, %f3136, %f3137;
	setp.lt.f32 	%p2890, %f3138, %f5492;
	selp.f32 	%f724, %f3138, %f5492, %p2890;
	mov.f32 	%f5492, %f724;
$L__BB0_729:
	ld.param.u32 	%r4246, [memory_param_8];
	ld.param.u32 	%r3218, [memory_param_7];
	ld.param.u32 	%r2192, [memory_param_6];
	ld.param.u32 	%r1168, [memory_param_5];
	setp.ge.s32 	%p2891, %r119, %r1168;
	setp.ge.s32 	%p2892, %r118, %r3218;
	setp.ge.s32 	%p2893, %r74, %r2192;
	setp.ge.s32 	%p2894, %r73, %r4246;
	or.pred  	%p2895, %p2892, %p2894;
	or.pred  	%p2896, %p2895, %p2891;
	or.pred  	%p2897, %p2896, %p2893;
	@%p2897 bra 	$L__BB0_731;
	ld.global.nc.f32 	%f3139, [%rd9+160];
	ld.shared.f32 	%f3140, [%r105+1460];
	sub.f32 	%f3141, %f3139, %f3140;
	setp.lt.f32 	%p2898, %f3141, %f5492;
	selp.f32 	%f726, %f3141, %f5492, %p2898;
	mov.f32 	%f5492, %f726;
$L__BB0_731:
	ld.param.u32 	%r4247, [memory_param_8];
	ld.param.u32 	%r3219, [memory_param_7];
	ld.param.u32 	%r2193, [memory_param_6];
	ld.param.u32 	%r1169, [memory_param_5];
	setp.ge.s32 	%p2899, %r119, %r1169;
	setp.ge.s32 	%p2900, %r118, %r3219;
	setp.ge.s32 	%p2901, %r76, %r2193;
	setp.ge.s32 	%p2902, %r75, %r4247;
	or.pred  	%p2903, %p2900, %p2902;
	or.pred  	%p2904, %p2903, %p2899;
	or.pred  	%p2905, %p2904, %p2901;
	@%p2905 bra 	$L__BB0_733;
	ld.global.nc.f32 	%f3142, [%rd9+164];
	ld.shared.f32 	%f3143, [%r105+1464];
	sub.f32 	%f3144, %f3142, %f3143;
	setp.lt.f32 	%p2906, %f3144, %f5492;
	selp.f32 	%f728, %f3144, %f5492, %p2906;
	mov.f32 	%f5492, %f728;
$L__BB0_733:
	ld.param.u32 	%r4248, [memory_param_8];
	ld.param.u32 	%r3220, [memory_param_7];
	ld.param.u32 	%r2194, [memory_param_6];
	ld.param.u32 	%r1170, [memory_param_5];
	setp.ge.s32 	%p2907, %r119, %r1170;
	setp.ge.s32 	%p2908, %r118, %r3220;
	setp.ge.s32 	%p2909, %r78, %r2194;
	setp.ge.s32 	%p2910, %r77, %r4248;
	or.pred  	%p2911, %p2908, %p2910;
	or.pred  	%p2912, %p2911, %p2907;
	or.pred  	%p2913, %p2912, %p2909;
	@%p2913 bra 	$L__BB0_735;
	ld.global.nc.f32 	%f3145, [%rd9+168];
	ld.shared.f32 	%f3146, [%r105+1468];
	sub.f32 	%f3147, %f3145, %f3146;
	setp.lt.f32 	%p2914, %f3147, %f5492;
	selp.f32 	%f730, %f3147, %f5492, %p2914;
	mov.f32 	%f5492, %f730;
$L__BB0_735:
	ld.param.u32 	%r4249, [memory_param_8];
	ld.param.u32 	%r3221, [memory_param_7];
	ld.param.u32 	%r2195, [memory_param_6];
	ld.param.u32 	%r1171, [memory_param_5];
	setp.ge.s32 	%p2915, %r119, %r1171;
	setp.ge.s32 	%p2916, %r118, %r3221;
	setp.ge.s32 	%p2917, %r80, %r2195;
	setp.ge.s32 	%p2918, %r79, %r4249;
	or.pred  	%p2919, %p2916, %p2918;
	or.pred  	%p2920, %p2919, %p2915;
	or.pred  	%p2921, %p2920, %p2917;
	@%p2921 bra 	$L__BB0_737;
	ld.global.nc.f32 	%f3148, [%rd9+172];
	ld.shared.f32 	%f3149, [%r105+1472];
	sub.f32 	%f3150, %f3148, %f3149;
	setp.lt.f32 	%p2922, %f3150, %f5492;
	selp.f32 	%f732, %f3150, %f5492, %p2922;
	mov.f32 	%f5492, %f732;
$L__BB0_737:
	ld.param.u32 	%r4250, [memory_param_8];
	ld.param.u32 	%r3222, [memory_param_7];
	ld.param.u32 	%r2196, [memory_param_6];
	ld.param.u32 	%r1172, [memory_param_5];
	setp.ge.s32 	%p2923, %r119, %r1172;
	setp.ge.s32 	%p2924, %r118, %r3222;
	setp.ge.s32 	%p2925, %r82, %r2196;
	setp.ge.s32 	%p2926, %r81, %r4250;
	or.pred  	%p2927, %p2924, %p2926;
	or.pred  	%p2928, %p2927, %p2923;
	or.pred  	%p2929, %p2928, %p2925;
	@%p2929 bra 	$L__BB0_739;
	ld.global.nc.f32 	%f3151, [%rd9+176];
	ld.shared.f32 	%f3152, [%r105+1476];
	sub.f32 	%f3153, %f3151, %f3152;
	setp.lt.f32 	%p2930, %f3153, %f5492;
	selp.f32 	%f734, %f3153, %f5492, %p2930;
	mov.f32 	%f5492, %f734;
$L__BB0_739:
	ld.param.u32 	%r4251, [memory_param_8];
	ld.param.u32 	%r3223, [memory_param_7];
	ld.param.u32 	%r2197, [memory_param_6];
	ld.param.u32 	%r1173, [memory_param_5];
	setp.ge.s32 	%p2931, %r119, %r1173;
	setp.ge.s32 	%p2932, %r118, %r3223;
	setp.ge.s32 	%p2933, %r84, %r2197;
	setp.ge.s32 	%p2934, %r83, %r4251;
	or.pred  	%p2935, %p2932, %p2934;
	or.pred  	%p2936, %p2935, %p2931;
	or.pred  	%p2937, %p2936, %p2933;
	@%p2937 bra 	$L__BB0_741;
	ld.global.nc.f32 	%f3154, [%rd9+180];
	ld.shared.f32 	%f3155, [%r105+1480];
	sub.f32 	%f3156, %f3154, %f3155;
	setp.lt.f32 	%p2938, %f3156, %f5492;
	selp.f32 	%f736, %f3156, %f5492, %p2938;
	mov.f32 	%f5492, %f736;
$L__BB0_741:
	ld.param.u32 	%r4252, [memory_param_8];
	ld.param.u32 	%r3224, [memory_param_7];
	ld.param.u32 	%r2198, [memory_param_6];
	ld.param.u32 	%r1174, [memory_param_5];
	setp.ge.s32 	%p2939, %r119, %r1174;
	setp.ge.s32 	%p2940, %r118, %r3224;
	setp.ge.s32 	%p2941, %r86, %r2198;
	setp.ge.s32 	%p2942, %r85, %r4252;
	or.pred  	%p2943, %p2940, %p2942;
	or.pred  	%p2944, %p2943, %p2939;
	or.pred  	%p2945, %p2944, %p2941;
	@%p2945 bra 	$L__BB0_743;
	ld.global.nc.f32 	%f3157, [%rd9+184];
	ld.shared.f32 	%f3158, [%r105+1484];
	sub.f32 	%f3159, %f3157, %f3158;
	setp.lt.f32 	%p2946, %f3159, %f5492;
	selp.f32 	%f738, %f3159, %f5492, %p2946;
	mov.f32 	%f5492, %f738;
$L__BB0_743:
	ld.param.u32 	%r4253, [memory_param_8];
	ld.param.u32 	%r3225, [memory_param_7];
	ld.param.u32 	%r2199, [memory_param_6];
	ld.param.u32 	%r1175, [memory_param_5];
	setp.ge.s32 	%p2947, %r119, %r1175;
	setp.ge.s32 	%p2948, %r118, %r3225;
	add.s32 	%r401, %r11, 47;
	setp.ge.s32 	%p2949, %r401, %r2199;
	add.s32 	%r402, %r4913, 47;
	setp.ge.s32 	%p2950, %r402, %r4253;
	or.pred  	%p2951, %p2948, %p2950;
	or.pred  	%p2952, %p2951, %p2947;
	or.pred  	%p2953, %p2952, %p2949;
	@%p2953 bra 	$L__BB0_745;
	ld.global.nc.f32 	%f3160, [%rd9+188];
	ld.shared.f32 	%f3161, [%r105+1488];
	sub.f32 	%f3162, %f3160, %f3161;
	setp.lt.f32 	%p2954, %f3162, %f5492;
	selp.f32 	%f740, %f3162, %f5492, %p2954;
	mov.f32 	%f5492, %f740;
$L__BB0_745:
	ld.param.u32 	%r4254, [memory_param_8];
	ld.param.u32 	%r3226, [memory_param_7];
	ld.param.u32 	%r2200, [memory_param_6];
	ld.param.u32 	%r1176, [memory_param_5];
	setp.ge.s32 	%p2955, %r119, %r1176;
	setp.ge.s32 	%p2956, %r118, %r3226;
	add.s32 	%r403, %r11, 48;
	setp.ge.s32 	%p2957, %r403, %r2200;
	add.s32 	%r404, %r4913, 48;
	setp.ge.s32 	%p2958, %r404, %r4254;
	or.pred  	%p2959, %p2956, %p2958;
	or.pred  	%p2960, %p2959, %p2955;
	or.pred  	%p2961, %p2960, %p2957;
	@%p2961 bra 	$L__BB0_747;
	ld.global.nc.f32 	%f3163, [%rd9+192];
	ld.shared.f32 	%f3164, [%r105+1492];
	sub.f32 	%f3165, %f3163, %f3164;
	setp.lt.f32 	%p2962, %f3165, %f5492;
	selp.f32 	%f742, %f3165, %f5492, %p2962;
	mov.f32 	%f5492, %f742;
$L__BB0_747:
	ld.param.u32 	%r4255, [memory_param_8];
	ld.param.u32 	%r3227, [memory_param_7];
	ld.param.u32 	%r2201, [memory_param_6];
	ld.param.u32 	%r1177, [memory_param_5];
	setp.ge.s32 	%p2963, %r119, %r1177;
	setp.ge.s32 	%p2964, %r118, %r3227;
	add.s32 	%r405, %r11, 49;
	setp.ge.s32 	%p2965, %r405, %r2201;
	add.s32 	%r406, %r4913, 49;
	setp.ge.s32 	%p2966, %r406, %r4255;
	or.pred  	%p2967, %p2964, %p2966;
	or.pred  	%p2968, %p2967, %p2963;
	or.pred  	%p2969, %p2968, %p2965;
	@%p2969 bra 	$L__BB0_749;
	ld.global.nc.f32 	%f3166, [%rd9+196];
	ld.shared.f32 	%f3167, [%r105+1496];
	sub.f32 	%f3168, %f3166, %f3167;
	setp.lt.f32 	%p2970, %f3168, %f5492;
	selp.f32 	%f744, %f3168, %f5492, %p2970;
	mov.f32 	%f5492, %f744;
$L__BB0_749:
	ld.param.u32 	%r4256, [memory_param_8];
	ld.param.u32 	%r3228, [memory_param_7];
	ld.param.u32 	%r2202, [memory_param_6];
	ld.param.u32 	%r1178, [memory_param_5];
	setp.ge.s32 	%p2971, %r119, %r1178;
	setp.ge.s32 	%p2972, %r118, %r3228;
	add.s32 	%r407, %r11, 50;
	setp.ge.s32 	%p2973, %r407, %r2202;
	add.s32 	%r408, %r4913, 50;
	setp.ge.s32 	%p2974, %r408, %r4256;
	or.pred  	%p2975, %p2972, %p2974;
	or.pred  	%p2976, %p2975, %p2971;
	or.pred  	%p2977, %p2976, %p2973;
	@%p2977 bra 	$L__BB0_751;
	ld.global.nc.f32 	%f3169, [%rd9+200];
	ld.shared.f32 	%f3170, [%r105+1500];
	sub.f32 	%f3171, %f3169, %f3170;
	setp.lt.f32 	%p2978, %f3171, %f5492;
	selp.f32 	%f746, %f3171, %f5492, %p2978;
	mov.f32 	%f5492, %f746;
$L__BB0_751:
	ld.param.u32 	%r4257, [memory_param_8];
	ld.param.u32 	%r3229, [memory_param_7];
	ld.param.u32 	%r2203, [memory_param_6];
	ld.param.u32 	%r1179, [memory_param_5];
	setp.ge.s32 	%p2979, %r119, %r1179;
	setp.ge.s32 	%p2980, %r118, %r3229;
	add.s32 	%r409, %r11, 51;
	setp.ge.s32 	%p2981, %r409, %r2203;
	add.s32 	%r410, %r4913, 51;
	setp.ge.s32 	%p2982, %r410, %r4257;
	or.pred  	%p2983, %p2980, %p2982;
	or.pred  	%p2984, %p2983, %p2979;
	or.pred  	%p2985, %p2984, %p2981;
	@%p2985 bra 	$L__BB0_753;
	ld.global.nc.f32 	%f3172, [%rd9+204];
	ld.shared.f32 	%f3173, [%r105+1504];
	sub.f32 	%f3174, %f3172, %f3173;
	setp.lt.f32 	%p2986, %f3174, %f5492;
	selp.f32 	%f748, %f3174, %f5492, %p2986;
	mov.f32 	%f5492, %f748;
$L__BB0_753:
	ld.param.u32 	%r4258, [memory_param_8];
	ld.param.u32 	%r3230, [memory_param_7];
	ld.param.u32 	%r2204, [memory_param_6];
	ld.param.u32 	%r1180, [memory_param_5];
	setp.ge.s32 	%p2987, %r119, %r1180;
	setp.ge.s32 	%p2988, %r118, %r3230;
	add.s32 	%r411, %r11, 52;
	setp.ge.s32 	%p2989, %r411, %r2204;
	add.s32 	%r412, %r4913, 52;
	setp.ge.s32 	%p2990, %r412, %r4258;
	or.pred  	%p2991, %p2988, %p2990;
	or.pred  	%p2992, %p2991, %p2987;
	or.pred  	%p2993, %p2992, %p2989;
	@%p2993 bra 	$L__BB0_755;
	ld.global.nc.f32 	%f3175, [%rd9+208];
	ld.shared.f32 	%f3176, [%r105+1508];
	sub.f32 	%f3177, %f3175, %f3176;
	setp.lt.f32 	%p2994, %f3177, %f5492;
	selp.f32 	%f750, %f3177, %f5492, %p2994;
	mov.f32 	%f5492, %f750;
$L__BB0_755:
	ld.param.u32 	%r4259, [memory_param_8];
	ld.param.u32 	%r3231, [memory_param_7];
	ld.param.u32 	%r2205, [memory_param_6];
	ld.param.u32 	%r1181, [memory_param_5];
	setp.ge.s32 	%p2995, %r119, %r1181;
	setp.ge.s32 	%p2996, %r118, %r3231;
	add.s32 	%r413, %r11, 53;
	setp.ge.s32 	%p2997, %r413, %r2205;
	add.s32 	%r414, %r4913, 53;
	setp.ge.s32 	%p2998, %r414, %r4259;
	or.pred  	%p2999, %p2996, %p2998;
	or.pred  	%p3000, %p2999, %p2995;
	or.pred  	%p3001, %p3000, %p2997;
	@%p3001 bra 	$L__BB0_757;
	ld.global.nc.f32 	%f3178, [%rd9+212];
	ld.shared.f32 	%f3179, [%r105+1512];
	sub.f32 	%f3180, %f3178, %f3179;
	setp.lt.f32 	%p3002, %f3180, %f5492;
	selp.f32 	%f752, %f3180, %f5492, %p3002;
	mov.f32 	%f5492, %f752;
$L__BB0_757:
	ld.param.u32 	%r4260, [memory_param_8];
	ld.param.u32 	%r3232, [memory_param_7];
	ld.param.u32 	%r2206, [memory_param_6];
	ld.param.u32 	%r1182, [memory_param_5];
	setp.ge.s32 	%p3003, %r119, %r1182;
	setp.ge.s32 	%p3004, %r118, %r3232;
	add.s32 	%r415, %r11, 54;
	setp.ge.s32 	%p3005, %r415, %r2206;
	add.s32 	%r416, %r4913, 54;
	setp.ge.s32 	%p3006, %r416, %r4260;
	or.pred  	%p3007, %p3004, %p3006;
	or.pred  	%p3008, %p3007, %p3003;
	or.pred  	%p3009, %p3008, %p3005;
	@%p3009 bra 	$L__BB0_759;
	ld.global.nc.f32 	%f3181, [%rd9+216];
	ld.shared.f32 	%f3182, [%r105+1516];
	sub.f32 	%f3183, %f3181, %f3182;
	setp.lt.f32 	%p3010, %f3183, %f5492;
	selp.f32 	%f754, %f3183, %f5492, %p3010;
	mov.f32 	%f5492, %f754;
$L__BB0_759:
	ld.param.u32 	%r4261, [memory_param_8];
	ld.param.u32 	%r3233, [memory_param_7];
	ld.param.u32 	%r2207, [memory_param_6];
	ld.param.u32 	%r1183, [memory_param_5];
	setp.ge.s32 	%p3011, %r119, %r1183;
	setp.ge.s32 	%p3012, %r118, %r3233;
	add.s32 	%r417, %r11, 55;
	setp.ge.s32 	%p3013, %r417, %r2207;
	add.s32 	%r418, %r4913, 55;
	setp.ge.s32 	%p3014, %r418, %r4261;
	or.pred  	%p3015, %p3012, %p3014;
	or.pred  	%p3016, %p3015, %p3011;
	or.pred  	%p3017, %p3016, %p3013;
	@%p3017 bra 	$L__BB0_761;
	ld.global.nc.f32 	%f3184, [%rd9+220];
	ld.shared.f32 	%f3185, [%r105+1520];
	sub.f32 	%f3186, %f3184, %f3185;
	setp.lt.f32 	%p3018, %f3186, %f5492;
	selp.f32 	%f756, %f3186, %f5492, %p3018;
	mov.f32 	%f5492, %f756;
$L__BB0_761:
	ld.param.u32 	%r4262, [memory_param_8];
	ld.param.u32 	%r3234, [memory_param_7];
	ld.param.u32 	%r2208, [memory_param_6];
	ld.param.u32 	%r1184, [memory_param_5];
	setp.ge.s32 	%p3019, %r119, %r1184;
	setp.ge.s32 	%p3020, %r118, %r3234;
	add.s32 	%r419, %r11, 56;
	setp.ge.s32 	%p3021, %r419, %r2208;
	add.s32 	%r420, %r4913, 56;
	setp.ge.s32 	%p3022, %r420, %r4262;
	or.pred  	%p3023, %p3020, %p3022;
	or.pred  	%p3024, %p3023, %p3019;
	or.pred  	%p3025, %p3024, %p3021;
	@%p3025 bra 	$L__BB0_763;
	ld.global.nc.f32 	%f3187, [%rd9+224];
	ld.shared.f32 	%f3188, [%r105+1524];
	sub.f32 	%f3189, %f3187, %f3188;
	setp.lt.f32 	%p3026, %f3189, %f5492;
	selp.f32 	%f758, %f3189, %f5492, %p3026;
	mov.f32 	%f5492, %f758;
$L__BB0_763:
	ld.param.u32 	%r4263, [memory_param_8];
	ld.param.u32 	%r3235, [memory_param_7];
	ld.param.u32 	%r2209, [memory_param_6];
	ld.param.u32 	%r1185, [memory_param_5];
	setp.ge.s32 	%p3027, %r119, %r1185;
	setp.ge.s32 	%p3028, %r118, %r3235;
	setp.ge.s32 	%p3029, %r88, %r2209;
	setp.ge.s32 	%p3030, %r87, %r4263;
	or.pred  	%p3031, %p3028, %p3030;
	or.pred  	%p3032, %p3031, %p3027;
	or.pred  	%p3033, %p3032, %p3029;
	@%p3033 bra 	$L__BB0_765;
	ld.global.nc.f32 	%f3190, [%rd9+228];
	ld.shared.f32 	%f3191, [%r105+1528];
	sub.f32 	%f3192, %f3190, %f3191;
	setp.lt.f32 	%p3034, %f3192, %f5492;
	selp.f32 	%f760, %f3192, %f5492, %p3034;
	mov.f32 	%f5492, %f760;
$L__BB0_765:
	ld.param.u32 	%r4264, [memory_param_8];
	ld.param.u32 	%r3236, [memory_param_7];
	ld.param.u32 	%r2210, [memory_param_6];
	ld.param.u32 	%r1186, [memory_param_5];
	setp.ge.s32 	%p3035, %r119, %r1186;
	setp.ge.s32 	%p3036, %r118, %r3236;
	setp.ge.s32 	%p3037, %r90, %r2210;
	setp.ge.s32 	%p3038, %r89, %r4264;
	or.pred  	%p3039, %p3036, %p3038;
	or.pred  	%p3040, %p3039, %p3035;
	or.pred  	%p3041, %p3040, %p3037;
	@%p3041 bra 	$L__BB0_767;
	ld.global.nc.f32 	%f3193, [%rd9+232];
	ld.shared.f32 	%f3194, [%r105+1532];
	sub.f32 	%f3195, %f3193, %f3194;
	setp.lt.f32 	%p3042, %f3195, %f5492;
	selp.f32 	%f762, %f3195, %f5492, %p3042;
	mov.f32 	%f5492, %f762;
$L__BB0_767:
	ld.param.u32 	%r4265, [memory_param_8];
	ld.param.u32 	%r3237, [memory_param_7];
	ld.param.u32 	%r2211, [memory_param_6];
	ld.param.u32 	%r1187, [memory_param_5];
	setp.ge.s32 	%p3043, %r119, %r1187;
	setp.ge.s32 	%p3044, %r118, %r3237;
	setp.ge.s32 	%p3045, %r92, %r2211;
	setp.ge.s32 	%p3046, %r91, %r4265;
	or.pred  	%p3047, %p3044, %p3046;
	or.pred  	%p3048, %p3047, %p3043;
	or.pred  	%p3049, %p3048, %p3045;
	@%p3049 bra 	$L__BB0_769;
	ld.global.nc.f32 	%f3196, [%rd9+236];
	ld.shared.f32 	%f3197, [%r105+1536];
	sub.f32 	%f3198, %f3196, %f3197;
	setp.lt.f32 	%p3050, %f3198, %f5492;
	selp.f32 	%f764, %f3198, %f5492, %p3050;
	mov.f32 	%f5492, %f764;
$L__BB0_769:
	ld.param.u32 	%r4266, [memory_param_8];
	ld.param.u32 	%r3238, [memory_param_7];
	ld.param.u32 	%r2212, [memory_param_6];
	ld.param.u32 	%r1188, [memory_param_5];
	setp.ge.s32 	%p3051, %r119, %r1188;
	setp.ge.s32 	%p3052, %r118, %r3238;
	setp.ge.s32 	%p3053, %r94, %r2212;
	setp.ge.s32 	%p3054, %r93, %r4266;
	or.pred  	%p3055, %p3052, %p3054;
	or.pred  	%p3056, %p3055, %p3051;
	or.pred  	%p3057, %p3056, %p3053;
	@%p3057 bra 	$L__BB0_771;
	ld.global.nc.f32 	%f3199, [%rd9+240];
	ld.shared.f32 	%f3200, [%r105+1540];
	sub.f32 	%f3201, %f3199, %f3200;
	setp.lt.f32 	%p3058, %f3201, %f5492;
	selp.f32 	%f766, %f3201, %f5492, %p3058;
	mov.f32 	%f5492, %f766;
$L__BB0_771:
	ld.param.u32 	%r4267, [memory_param_8];
	ld.param.u32 	%r3239, [memory_param_7];
	ld.param.u32 	%r2213, [memory_param_6];
	ld.param.u32 	%r1189, [memory_param_5];
	setp.ge.s32 	%p3059, %r119, %r1189;
	setp.ge.s32 	%p3060, %r118, %r3239;
	setp.ge.s32 	%p3061, %r96, %r2213;
	setp.ge.s32 	%p3062, %r95, %r4267;
	or.pred  	%p3063, %p3060, %p3062;
	or.pred  	%p3064, %p3063, %p3059;
	or.pred  	%p3065, %p3064, %p3061;
	@%p3065 bra 	$L__BB0_773;
	ld.global.nc.f32 	%f3202, [%rd9+244];
	ld.shared.f32 	%f3203, [%r105+1544];
	sub.f32 	%f3204, %f3202, %f3203;
	setp.lt.f32 	%p3066, %f3204, %f5492;
	selp.f32 	%f768, %f3204, %f5492, %p3066;
	mov.f32 	%f5492, %f768;
$L__BB0_773:
	ld.param.u32 	%r4268, [memory_param_8];
	ld.param.u32 	%r3240, [memory_param_7];
	ld.param.u32 	%r2214, [memory_param_6];
	ld.param.u32 	%r1190, [memory_param_5];
	setp.ge.s32 	%p3067, %r119, %r1190;
	setp.ge.s32 	%p3068, %r118, %r3240;
	setp.ge.s32 	%p3069, %r98, %r2214;
	setp.ge.s32 	%p3070, %r97, %r4268;
	or.pred  	%p3071, %p3068, %p3070;
	or.pred  	%p3072, %p3071, %p3067;
	or.pred  	%p3073, %p3072, %p3069;
	@%p3073 bra 	$L__BB0_775;
	ld.global.nc.f32 	%f3205, [%rd9+248];
	ld.shared.f32 	%f3206, [%r105+1548];
	sub.f32 	%f3207, %f3205, %f3206;
	setp.lt.f32 	%p3074, %f3207, %f5492;
	selp.f32 	%f770, %f3207, %f5492, %p3074;
	mov.f32 	%f5492, %f770;
$L__BB0_775:
	ld.param.u32 	%r4269, [memory_param_8];
	ld.param.u32 	%r3241, [memory_param_7];
	ld.param.u32 	%r2215, [memory_param_6];
	ld.param.u32 	%r1191, [memory_param_5];
	setp.ge.s32 	%p3075, %r119, %r1191;
	setp.ge.s32 	%p3076, %r118, %r3241;
	setp.ge.s32 	%p3077, %r100, %r2215;
	setp.ge.s32 	%p3078, %r99, %r4269;
	or.pred  	%p3079, %p3076, %p3078;
	or.pred  	%p3080, %p3079, %p3075;
	or.pred  	%p3081, %p3080, %p3077;
	@%p3081 bra 	$L__BB0_777;
	ld.global.nc.f32 	%f3208, [%rd9+252];
	ld.shared.f32 	%f3209, [%r105+1552];
	sub.f32 	%f3210, %f3208, %f3209;
	setp.lt.f32 	%p3082, %f3210, %f5492;
	selp.f32 	%f772, %f3210, %f5492, %p3082;
	mov.f32 	%f5492, %f772;
$L__BB0_777:
	ld.param.u32 	%r4270, [memory_param_8];
	ld.param.u32 	%r3242, [memory_param_7];
	ld.param.u32 	%r2216, [memory_param_6];
	ld.param.u32 	%r1192, [memory_param_5];
	setp.ge.s32 	%p3083, %r11, %r2216;
	setp.ge.s32 	%p3084, %r4913, %r4270;
	add.s32 	%r121, %r102, 6;
	setp.ge.s32 	%p3085, %r121, %r3242;
	add.s32 	%r122, %r191, 6;
	setp.ge.s32 	%p3086, %r122, %r1192;
	mul.lo.s32 	%r123, %r122, %r2216;
	or.pred  	%p3087, %p3085, %p3084;
	or.pred  	%p3088, %p3087, %p3086;
	or.pred  	%p3089, %p3088, %p3083;
	@%p3089 bra 	$L__BB0_779;
	add.s32 	%r421, %r11, %r123;
	mul.wide.s32 	%rd62, %r421, 4;
	add.s64 	%rd63, %rd2, %rd62;
	ld.global.nc.f32 	%f3211, [%rd63];
	ld.shared.f32 	%f3212, [%r105+1560];
	sub.f32 	%f3213, %f3211, %f3212;
	setp.lt.f32 	%p3090, %f3213, %f5492;
	selp.f32 	%f774, %f3213, %f5492, %p3090;
	mov.f32 	%f5492, %f774;
$L__BB0_779:
	ld.param.u32 	%r4271, [memory_param_8];
	ld.param.u32 	%r3243, [memory_param_7];
	ld.param.u32 	%r2217, [memory_param_6];
	ld.param.u32 	%r1193, [memory_param_5];
	setp.ge.s32 	%p3091, %r122, %r1193;
	setp.ge.s32 	%p3092, %r121, %r3243;
	setp.ge.s32 	%p3093, %r13, %r2217;
	setp.ge.s32 	%p3094, %r12, %r4271;
	or.pred  	%p3095, %p3092, %p3094;
	or.pred  	%p3096, %p3095, %p3091;
	cvt.s64.s32 	%rd64, %r123;
	add.s64 	%rd65, %rd3, %rd64;
	shl.b64 	%rd66, %rd65, 2;
	add.s64 	%rd10, %rd2, %rd66;
	or.pred  	%p3097, %p3096, %p3093;
	@%p3097 bra 	$L__BB0_781;
	ld.global.nc.f32 	%f3214, [%rd10+4];
	ld.shared.f32 	%f3215, [%r105+1564];
	sub.f32 	%f3216, %f3214, %f3215;
	setp.lt.f32 	%p3098, %f3216, %f5492;
	selp.f32 	%f776, %f3216, %f5492, %p3098;
	mov.f32 	%f5492, %f776;
$L__BB0_781:
	ld.param.u32 	%r4272, [memory_param_8];
	ld.param.u32 	%r3244, [memory_param_7];
	ld.param.u32 	%r2218, [memory_param_6];
	ld.param.u32 	%r1194, [memory_param_5];
	setp.ge.s32 	%p3099, %r122, %r1194;
	setp.ge.s32 	%p3100, %r121, %r3244;
	setp.ge.s32 	%p3101, %r15, %r2218;
	setp.ge.s32 	%p3102, %r14, %r4272;
	or.pred  	%p3103, %p3100, %p3102;
	or.pred  	%p3104, %p3103, %p3099;
	or.pred  	%p3105, %p3104, %p3101;
	@%p3105 bra 	$L__BB0_783;
	ld.global.nc.f32 	%f3217, [%rd10+8];
	ld.shared.f32 	%f3218, [%r105+1568];
	sub.f32 	%f3219, %f3217, %f3218;
	setp.lt.f32 	%p3106, %f3219, %f5492;
	selp.f32 	%f778, %f3219, %f5492, %p3106;
	mov.f32 	%f5492, %f778;
$L__BB0_783:
	ld.param.u32 	%r4273, [memory_param_8];
	ld.param.u32 	%r3245, [memory_param_7];
	ld.param.u32 	%r2219, [memory_param_6];
	ld.param.u32 	%r1195, [memory_param_5];
	setp.ge.s32 	%p3107, %r122, %r1195;
	setp.ge.s32 	%p3108, %r121, %r3245;
	setp.ge.s32 	%p3109, %r17, %r2219;
	setp.ge.s32 	%p3110, %r16, %r4273;
	or.pred  	%p3111, %p3108, %p3110;
	or.pred  	%p3112, %p3111, %p3107;
	or.pred  	%p3113, %p3112, %p3109;
	@%p3113 bra 	$L__BB0_785;
	ld.global.nc.f32 	%f3220, [%rd10+12];
	ld.shared.f32 	%f3221, [%r105+1572];
	sub.f32 	%f3222, %f3220, %f3221;
	setp.lt.f32 	%p3114, %f3222, %f5492;
	selp.f32 	%f780, %f3222, %f5492, %p3114;
	mov.f32 	%f5492, %f780;
$L__BB0_785:
	ld.param.u32 	%r4274, [memory_param_8];
	ld.param.u32 	%r3246, [memory_param_7];
	ld.param.u32 	%r2220, [memory_param_6];
	ld.param.u32 	%r1196, [memory_param_5];
	setp.ge.s32 	%p3115, %r122, %r1196;
	setp.ge.s32 	%p3116, %r121, %r3246;
	setp.ge.s32 	%p3117, %r19, %r2220;
	setp.ge.s32 	%p3118, %r18, %r4274;
	or.pred  	%p3119, %p3116, %p3118;
	or.pred  	%p3120, %p3119, %p3115;
	or.pred  	%p3121, %p3120, %p3117;
	@%p3121 bra 	$L__BB0_787;
	ld.global.nc.f32 	%f3223, [%rd10+16];
	ld.shared.f32 	%f3224, [%r105+1576];
	sub.f32 	%f3225, %f3223, %f3224;
	setp.lt.f32 	%p3122, %f3225, %f5492;
	selp.f32 	%f782, %f3225, %f5492, %p3122;
	mov.f32 	%f5492, %f782;
$L__BB0_787:
	ld.param.u32 	%r4275, [memory_param_8];
	ld.param.u32 	%r3247, [memory_param_7];
	ld.param.u32 	%r2221, [memory_param_6];
	ld.param.u32 	%r1197, [memory_param_5];
	setp.ge.s32 	%p3123, %r122, %r1197;
	setp.ge.s32 	%p3124, %r121, %r3247;
	add.s32 	%r422, %r11, 5;
	setp.ge.s32 	%p3125, %r422, %r2221;
	setp.ge.s32 	%p3126, %r20, %r4275;
	or.pred  	%p3127, %p3124, %p3126;
	or.pred  	%p3128, %p3127, %p3123;
	or.pred  	%p3129, %p3128, %p3125;
	@%p3129 bra 	$L__BB0_789;
	ld.global.nc.f32 	%f3226, [%rd10+20];
	ld.shared.f32 	%f3227, [%r105+1580];
	sub.f32 	%f3228, %f3226, %f3227;
	setp.lt.f32 	%p3130, %f3228, %f5492;
	selp.f32 	%f784, %f3228, %f5492, %p3130;
	mov.f32 	%f5492, %f784;
$L__BB0_789:
	ld.param.u32 	%r4276, [memory_param_8];
	ld.param.u32 	%r3248, [memory_param_7];
	ld.param.u32 	%r2222, [memory_param_6];
	ld.param.u32 	%r1198, [memory_param_5];
	setp.ge.s32 	%p3131, %r122, %r1198;
	setp.ge.s32 	%p3132, %r121, %r3248;
	add.s32 	%r423, %r11, 6;
	setp.ge.s32 	%p3133, %r423, %r2222;
	add.s32 	%r424, %r4913, 6;
	setp.ge.s32 	%p3134, %r424, %r4276;
	or.pred  	%p3135, %p3132, %p3134;
	or.pred  	%p3136, %p3135, %p3131;
	or.pred  	%p3137, %p3136, %p3133;
	@%p3137 bra 	$L__BB0_791;
	ld.global.nc.f32 	%f3229, [%rd10+24];
	ld.shared.f32 	%f3230, [%r105+1584];
	sub.f32 	%f3231, %f3229, %f3230;
	setp.lt.f32 	%p3138, %f3231, %f5492;
	selp.f32 	%f786, %f3231, %f5492, %p3138;
	mov.f32 	%f5492, %f786;
$L__BB0_791:
	ld.param.u32 	%r4277, [memory_param_8];
	ld.param.u32 	%r3249, [memory_param_7];
	ld.param.u32 	%r2223, [memory_param_6];
	ld.param.u32 	%r1199, [memory_param_5];
	setp.ge.s32 	%p3139, %r122, %r1199;
	setp.ge.s32 	%p3140, %r121, %r3249;
	add.s32 	%r425, %r11, 7;
	setp.ge.s32 	%p3141, %r425, %r2223;
	add.s32 	%r426, %r4913, 7;
	setp.ge.s32 	%p3142, %r426, %r4277;
	or.pred  	%p3143, %p3140, %p3142;
	or.pred  	%p3144, %p3143, %p3139;
	or.pred  	%p3145, %p3144, %p3141;
	@%p3145 bra 	$L__BB0_793;
	ld.global.nc.f32 	%f3232, [%rd10+28];
	ld.shared.f32 	%f3233, [%r105+1588];
	sub.f32 	%f3234, %f3232, %f3233;
	setp.lt.f32 	%p3146, %f3234, %f5492;
	selp.f32 	%f788, %f3234, %f5492, %p3146;
	mov.f32 	%f5492, %f788;
$L__BB0_793:
	ld.param.u32 	%r4278, [memory_param_8];
	ld.param.u32 	%r3250, [memory_param_7];
	ld.param.u32 	%r2224, [memory_param_6];
	ld.param.u32 	%r1200, [memory_param_5];
	setp.ge.s32 	%p3147, %r122, %r1200;
	setp.ge.s32 	%p3148, %r121, %r3250;
	add.s32 	%r427, %r11, 8;
	setp.ge.s32 	%p3149, %r427, %r2224;
	add.s32 	%r428, %r4913, 8;
	setp.ge.s32 	%p3150, %r428, %r4278;
	or.pred  	%p3151, %p3148, %p3150;
	or.pred  	%p3152, %p3151, %p3147;
	or.pred  	%p3153, %p3152, %p3149;
	@%p3153 bra 	$L__BB0_795;
	ld.global.nc.f32 	%f3235, [%rd10+32];
	ld.shared.f32 	%f3236, [%r105+1592];
	sub.f32 	%f3237, %f3235, %f3236;
	setp.lt.f32 	%p3154, %f3237, %f5492;
	selp.f32 	%f790, %f3237, %f5492, %p3154;
	mov.f32 	%f5492, %f790;
$L__BB0_795:
	ld.param.u32 	%r4279, [memory_param_8];
	ld.param.u32 	%r3251, [memory_param_7];
	ld.param.u32 	%r2225, [memory_param_6];
	ld.param.u32 	%r1201, [memory_param_5];
	setp.ge.s32 	%p3155, %r122, %r1201;
	setp.ge.s32 	%p3156, %r121, %r3251;
	setp.ge.s32 	%p3157, %r22, %r2225;
	setp.ge.s32 	%p3158, %r21, %r4279;
	or.pred  	%p3159, %p3156, %p3158;
	or.pred  	%p3160, %p3159, %p3155;
	or.pred  	%p3161, %p3160, %p3157;
	@%p3161 bra 	$L__BB0_797;
	ld.global.nc.f32 	%f3238, [%rd10+36];
	ld.shared.f32 	%f3239, [%r105+1596];
	sub.f32 	%f3240, %f3238, %f3239;
	setp.lt.f32 	%p3162, %f3240, %f5492;
	selp.f32 	%f792, %f3240, %f5492, %p3162;
	mov.f32 	%f5492, %f792;
$L__BB0_797:
	ld.param.u32 	%r4280, [memory_param_8];
	ld.param.u32 	%r3252, [memory_param_7];
	ld.param.u32 	%r2226, [memory_param_6];
	ld.param.u32 	%r1202, [memory_param_5];
	setp.ge.s32 	%p3163, %r122, %r1202;
	setp.ge.s32 	%p3164, %r121, %r3252;
	setp.ge.s32 	%p3165, %r24, %r2226;
	setp.ge.s32 	%p3166, %r23, %r4280;
	or.pred  	%p3167, %p3164, %p3166;
	or.pred  	%p3168, %p3167, %p3163;
	or.pred  	%p3169, %p3168, %p3165;
	@%p3169 bra 	$L__BB0_799;
	ld.global.nc.f32 	%f3241, [%rd10+40];
	ld.shared.f32 	%f3242, [%r105+1600];
	sub.f32 	%f3243, %f3241, %f3242;
	setp.lt.f32 	%p3170, %f3243, %f5492;
	selp.f32 	%f794, %f3243, %f5492, %p3170;
	mov.f32 	%f5492, %f794;
$L__BB0_799:
	ld.param.u32 	%r4281, [memory_param_8];
	ld.param.u32 	%r3253, [memory_param_7];
	ld.param.u32 	%r2227, [memory_param_6];
	ld.param.u32 	%r1203, [memory_param_5];
	setp.ge.s32 	%p3171, %r122, %r1203;
	setp.ge.s32 	%p3172, %r121, %r3253;
	setp.ge.s32 	%p3173, %r26, %r2227;
	setp.ge.s32 	%p3174, %r25, %r4281;
	or.pred  	%p3175, %p3172, %p3174;
	or.pred  	%p3176, %p3175, %p3171;
	or.pred  	%p3177, %p3176, %p3173;
	@%p3177 bra 	$L__BB0_801;
	ld.global.nc.f32 	%f3244, [%rd10+44];
	ld.shared.f32 	%f3245, [%r105+1604];
	sub.f32 	%f3246, %f3244, %f3245;
	setp.lt.f32 	%p3178, %f3246, %f5492;
	selp.f32 	%f796, %f3246, %f5492, %p3178;
	mov.f32 	%f5492, %f796;
$L__BB0_801:
	ld.param.u32 	%r4282, [memory_param_8];
	ld.param.u32 	%r3254, [memory_param_7];
	ld.param.u32 	%r2228, [memory_param_6];
	ld.param.u32 	%r1204, [memory_param_5];
	setp.ge.s32 	%p3179, %r122, %r1204;
	setp.ge.s32 	%p3180, %r121, %r3254;
	setp.ge.s32 	%p3181, %r28, %r2228;
	setp.ge.s32 	%p3182, %r27, %r4282;
	or.pred  	%p3183, %p3180, %p3182;
	or.pred  	%p3184, %p3183, %p3179;
	or.pred  	%p3185, %p3184, %p3181;
	@%p3185 bra 	$L__BB0_803;
	ld.global.nc.f32 	%f3247, [%rd10+48];
	ld.shared.f32 	%f3248, [%r105+1608];
	sub.f32 	%f3249, %f3247, %f3248;
	setp.lt.f32 	%p3186, %f3249, %f5492;
	selp.f32 	%f798, %f3249, %f5492, %p3186;
	mov.f32 	%f5492, %f798;
$L__BB0_803:
	ld.param.u32 	%r4283, [memory_param_8];
	ld.param.u32 	%r3255, [memory_param_7];
	ld.param.u32 	%r2229, [memory_param_6];
	ld.param.u32 	%r1205, [memory_param_5];
	setp.ge.s32 	%p3187, %r122, %r1205;
	setp.ge.s32 	%p3188, %r121, %r3255;
	setp.ge.s32 	%p3189, %r30, %r2229;
	setp.ge.s32 	%p3190, %r29, %r4283;
	or.pred  	%p3191, %p3188, %p3190;
	or.pred  	%p3192, %p3191, %p3187;
	or.pred  	%p3193, %p3192, %p3189;
	@%p3193 bra 	$L__BB0_805;
	ld.global.nc.f32 	%f3250, [%rd10+52];
	ld.shared.f32 	%f3251, [%r105+1612];
	sub.f32 	%f3252, %f3250, %f3251;
	setp.lt.f32 	%p3194, %f3252, %f5492;
	selp.f32 	%f800, %f3252, %f5492, %p3194;
	mov.f32 	%f5492, %f800;
$L__BB0_805:
	ld.param.u32 	%r4284, [memory_param_8];
	ld.param.u32 	%r3256, [memory_param_7];
	ld.param.u32 	%r2230, [memory_param_6];
	ld.param.u32 	%r1206, [memory_param_5];
	setp.ge.s32 	%p3195, %r122, %r1206;
	setp.ge.s32 	%p3196, %r121, %r3256;
	setp.ge.s32 	%p3197, %r32, %r2230;
	setp.ge.s32 	%p3198, %r31, %r4284;
	or.pred  	%p3199, %p3196, %p3198;
	or.pred  	%p3200, %p3199, %p3195;
	or.pred  	%p3201, %p3200, %p3197;
	@%p3201 bra 	$L__BB0_807;
	ld.global.nc.f32 	%f3253, [%rd10+56];
	ld.shared.f32 	%f3254, [%r105+1616];
	sub.f32 	%f3255, %f3253, %f3254;
	setp.lt.f32 	%p3202, %f3255, %f5492;
	selp.f32 	%f802, %f3255, %f5492, %p3202;
	mov.f32 	%f5492, %f802;
$L__BB0_807:
	ld.param.u32 	%r4285, [memory_param_8];
	ld.param.u32 	%r3257, [memory_param_7];
	ld.param.u32 	%r2231, [memory_param_6];
	ld.param.u32 	%r1207, [memory_param_5];
	setp.ge.s32 	%p3203, %r122, %r1207;
	setp.ge.s32 	%p3204, %r121, %r3257;
	setp.ge.s32 	%p3205, %r34, %r2231;
	setp.ge.s32 	%p3206, %r33, %r4285;
	or.pred  	%p3207, %p3204, %p3206;
	or.pred  	%p3208, %p3207, %p3203;
	or.pred  	%p3209, %p3208, %p3205;
	@%p3209 bra 	$L__BB0_809;
	ld.global.nc.f32 	%f3256, [%rd10+60];
	ld.shared.f32 	%f3257, [%r105+1620];
	sub.f32 	%f3258, %f3256, %f3257;
	setp.lt.f32 	%p3210, %f3258, %f5492;
	selp.f32 	%f804, %f3258, %f5492, %p3210;
	mov.f32 	%f5492, %f804;
$L__BB0_809:
	ld.param.u32 	%r4286, [memory_param_8];
	ld.param.u32 	%r3258, [memory_param_7];
	ld.param.u32 	%r2232, [memory_param_6];
	ld.param.u32 	%r1208, [memory_param_5];
	setp.ge.s32 	%p3211, %r122, %r1208;
	setp.ge.s32 	%p3212, %r121, %r3258;
	setp.ge.s32 	%p3213, %r36, %r2232;
	setp.ge.s32 	%p3214, %r35, %r4286;
	or.pred  	%p3215, %p3212, %p3214;
	or.pred  	%p3216, %p3215, %p3211;
	or.pred  	%p3217, %p3216, %p3213;
	@%p3217 bra 	$L__BB0_811;
	ld.global.nc.f32 	%f3259, [%rd10+64];
	ld.shared.f32 	%f3260, [%r105+1624];
	sub.f32 	%f3261, %f3259, %f3260;
	setp.lt.f32 	%p3218, %f3261, %f5492;
	selp.f32 	%f806, %f3261, %f5492, %p3218;
	mov.f32 	%f5492, %f806;
$L__BB0_811:
	ld.param.u32 	%r4287, [memory_param_8];
	ld.param.u32 	%r3259, [memory_param_7];
	ld.param.u32 	%r2233, [memory_param_6];
	ld.param.u32 	%r1209, [memory_param_5];
	setp.ge.s32 	%p3219, %r122, %r1209;
	setp.ge.s32 	%p3220, %r121, %r3259;
	setp.ge.s32 	%p3221, %r38, %r2233;
	setp.ge.s32 	%p3222, %r37, %r4287;
	or.pred  	%p3223, %p3220, %p3222;
	or.pred  	%p3224, %p3223, %p3219;
	or.pred  	%p3225, %p3224, %p3221;
	@%p3225 bra 	$L__BB0_813;
	ld.global.nc.f32 	%f3262, [%rd10+68];
	ld.shared.f32 	%f3263, [%r105+1628];
	sub.f32 	%f3264, %f3262, %f3263;
	setp.lt.f32 	%p3226, %f3264, %f5492;
	selp.f32 	%f808, %f3264, %f5492, %p3226;
	mov.f32 	%f5492, %f808;
$L__BB0_813:
	ld.param.u32 	%r4288, [memory_param_8];
	ld.param.u32 	%r3260, [memory_param_7];
	ld.param.u32 	%r2234, [memory_param_6];
	ld.param.u32 	%r1210, [memory_param_5];
	setp.ge.s32 	%p3227, %r122, %r1210;
	setp.ge.s32 	%p3228, %r121, %r3260;
	setp.ge.s32 	%p3229, %r40, %r2234;
	setp.ge.s32 	%p3230, %r39, %r4288;
	or.pred  	%p3231, %p3228, %p3230;
	or.pred  	%p3232, %p3231, %p3227;
	or.pred  	%p3233, %p3232, %p3229;
	@%p3233 bra 	$L__BB0_815;
	ld.global.nc.f32 	%f3265, [%rd10+72];
	ld.shared.f32 	%f3266, [%r105+1632];
	sub.f32 	%f3267, %f3265, %f3266;
	setp.lt.f32 	%p3234, %f3267, %f5492;
	selp.f32 	%f810, %f3267, %f5492, %p3234;
	mov.f32 	%f5492, %f810;
$L__BB0_815:
	ld.param.u32 	%r4289, [memory_param_8];
	ld.param.u32 	%r3261, [memory_param_7];
	ld.param.u32 	%r2235, [memory_param_6];
	ld.param.u32 	%r1211, [memory_param_5];
	setp.ge.s32 	%p3235, %r122, %r1211;
	setp.ge.s32 	%p3236, %r121, %r3261;
	setp.ge.s32 	%p3237, %r42, %r2235;
	setp.ge.s32 	%p3238, %r41, %r4289;
	or.pred  	%p3239, %p3236, %p3238;
	or.pred  	%p3240, %p3239, %p3235;
	or.pred  	%p3241, %p3240, %p3237;
	@%p3241 bra 	$L__BB0_817;
	ld.global.nc.f32 	%f3268, [%rd10+76];
	ld.shared.f32 	%f3269, [%r105+1636];
	sub.f32 	%f3270, %f3268, %f3269;
	setp.lt.f32 	%p3242, %f3270, %f5492;
	selp.f32 	%f812, %f3270, %f5492, %p3242;
	mov.f32 	%f5492, %f812;
$L__BB0_817:
	ld.param.u32 	%r4290, [memory_param_8];
	ld.param.u32 	%r3262, [memory_param_7];
	ld.param.u32 	%r2236, [memory_param_6];
	ld.param.u32 	%r1212, [memory_param_5];
	setp.ge.s32 	%p3243, %r122, %r1212;
	setp.ge.s32 	%p3244, %r121, %r3262;
	add.s32 	%r429, %r11, 20;
	setp.ge.s32 	%p3245, %r429, %r2236;
	add.s32 	%r430, %r4913, 20;
	setp.ge.s32 	%p3246, %r430, %r4290;
	or.pred  	%p3247, %p3244, %p3246;
	or.pred  	%p3248, %p3247, %p3243;
	or.pred  	%p3249, %p3248, %p3245;
	@%p3249 bra 	$L__BB0_819;
	ld.global.nc.f32 	%f3271, [%rd10+80];
	ld.shared.f32 	%f3272, [%r105+1640];
	sub.f32 	%f3273, %f3271, %f3272;
	setp.lt.f32 	%p3250, %f3273, %f5492;
	selp.f32 	%f814, %f3273, %f5492, %p3250;
	mov.f32 	%f5492, %f814;
$L__BB0_819:
	ld.param.u32 	%r4291, [memory_param_8];
	ld.param.u32 	%r3263, [memory_param_7];
	ld.param.u32 	%r2237, [memory_param_6];
	ld.param.u32 	%r1213, [memory_param_5];
	setp.ge.s32 	%p3251, %r122, %r1213;
	setp.ge.s32 	%p3252, %r121, %r3263;
	add.s32 	%r431, %r11, 21;
	setp.ge.s32 	%p3253, %r431, %r2237;
	add.s32 	%r432, %r4913, 21;
	setp.ge.s32 	%p3254, %r432, %r4291;
	or.pred  	%p3255, %p3252, %p3254;
	or.pred  	%p3256, %p3255, %p3251;
	or.pred  	%p3257, %p3256, %p3253;
	@%p3257 bra 	$L__BB0_821;
	ld.global.nc.f32 	%f3274, [%rd10+84];
	ld.shared.f32 	%f3275, [%r105+1644];
	sub.f32 	%f3276, %f3274, %f3275;
	setp.lt.f32 	%p3258, %f3276, %f5492;
	selp.f32 	%f816, %f3276, %f5492, %p3258;
	mov.f32 	%f5492, %f816;
$L__BB0_821:
	ld.param.u32 	%r4292, [memory_param_8];
	ld.param.u32 	%r3264, [memory_param_7];
	ld.param.u32 	%r2238, [memory_param_6];
	ld.param.u32 	%r1214, [memory_param_5];
	setp.ge.s32 	%p3259, %r122, %r1214;
	setp.ge.s32 	%p3260, %r121, %r3264;
	add.s32 	%r433, %r11, 22;
	setp.ge.s32 	%p3261, %r433, %r2238;
	add.s32 	%r434, %r4913, 22;
	setp.ge.s32 	%p3262, %r434, %r4292;
	or.pred  	%p3263, %p3260, %p3262;
	or.pred  	%p3264, %p3263, %p3259;
	or.pred  	%p3265, %p3264, %p3261;
	@%p3265 bra 	$L__BB0_823;
	ld.global.nc.f32 	%f3277, [%rd10+88];
	ld.shared.f32 	%f3278, [%r105+1648];
	sub.f32 	%f3279, %f3277, %f3278;
	setp.lt.f32 	%p3266, %f3279, %f5492;
	selp.f32 	%f818, %f3279, %f5492, %p3266;
	mov.f32 	%f5492, %f818;
$L__BB0_823:
	ld.param.u32 	%r4293, [memory_param_8];
	ld.param.u32 	%r3265, [memory_param_7];
	ld.param.u32 	%r2239, [memory_param_6];
	ld.param.u32 	%r1215, [memory_param_5];
	setp.ge.s32 	%p3267, %r122, %r1215;
	setp.ge.s32 	%p3268, %r121, %r3265;
	add.s32 	%r435, %r11, 23;
	setp.ge.s32 	%p3269, %r435, %r2239;
	add.s32 	%r436, %r4913, 23;
	setp.ge.s32 	%p3270, %r436, %r4293;
	or.pred  	%p3271, %p3268, %p3270;
	or.pred  	%p3272, %p3271, %p3267;
	or.pred  	%p3273, %p3272, %p3269;
	@%p3273 bra 	$L__BB0_825;
	ld.global.nc.f32 	%f3280, [%rd10+92];
	ld.shared.f32 	%f3281, [%r105+1652];
	sub.f32 	%f3282, %f3280, %f3281;
	setp.lt.f32 	%p3274, %f3282, %f5492;
	selp.f32 	%f820, %f3282, %f5492, %p3274;
	mov.f32 	%f5492, %f820;
$L__BB0_825:
	ld.param.u32 	%r4294, [memory_param_8];
	ld.param.u32 	%r3266, [memory_param_7];
	ld.param.u32 	%r2240, [memory_param_6];
	ld.param.u32 	%r1216, [memory_param_5];
	setp.ge.s32 	%p3275, %r122, %r1216;
	setp.ge.s32 	%p3276, %r121, %r3266;
	add.s32 	%r437, %r11, 24;
	setp.ge.s32 	%p3277, %r437, %r2240;
	add.s32 	%r438, %r4913, 24;
	setp.ge.s32 	%p3278, %r438, %r4294;
	or.pred  	%p3279, %p3276, %p3278;
	or.pred  	%p3280, %p3279, %p3275;
	or.pred  	%p3281, %p3280, %p3277;
	@%p3281 bra 	$L__BB0_827;
	ld.global.nc.f32 	%f3283, [%rd10+96];
	ld.shared.f32 	%f3284, [%r105+1656];
	sub.f32 	%f3285, %f3283, %f3284;
	setp.lt.f32 	%p3282, %f3285, %f5492;
	selp.f32 	%f822, %f3285, %f5492, %p3282;
	mov.f32 	%f5492, %f822;
$L__BB0_827:
	ld.param.u32 	%r4295, [memory_param_8];
	ld.param.u32 	%r3267, [memory_param_7];
	ld.param.u32 	%r2241, [memory_param_6];
	ld.param.u32 	%r1217, [memory_param_5];
	setp.ge.s32 	%p3283, %r122, %r1217;
	setp.ge.s32 	%p3284, %r121, %r3267;
	setp.ge.s32 	%p3285, %r44, %r2241;
	setp.ge.s32 	%p3286, %r43, %r4295;
	or.pred  	%p3287, %p3284, %p3286;
	or.pred  	%p3288, %p3287, %p3283;
	or.pred  	%p3289, %p3288, %p3285;
	@%p3289 bra 	$L__BB0_829;
	ld.global.nc.f32 	%f3286, [%rd10+100];
	ld.shared.f32 	%f3287, [%r105+1660];
	sub.f32 	%f3288, %f3286, %f3287;
	setp.lt.f32 	%p3290, %f3288, %f5492;
	selp.f32 	%f824, %f3288, %f5492, %p3290;
	mov.f32 	%f5492, %f824;
$L__BB0_829:
	ld.param.u32 	%r4296, [memory_param_8];
	ld.param.u32 	%r3268, [memory_param_7];
	ld.param.u32 	%r2242, [memory_param_6];
	ld.param.u32 	%r1218, [memory_param_5];
	setp.ge.s32 	%p3291, %r122, %r1218;
	setp.ge.s32 	%p3292, %r121, %r3268;
	setp.ge.s32 	%p3293, %r46, %r2242;
	setp.ge.s32 	%p3294, %r45, %r4296;
	or.pred  	%p3295, %p3292, %p3294;
	or.pred  	%p3296, %p3295, %p3291;
	or.pred  	%p3297, %p3296, %p3293;
	@%p3297 bra 	$L__BB0_831;
	ld.global.nc.f32 	%f3289, [%rd10+104];
	ld.shared.f32 	%f3290, [%r105+1664];
	sub.f32 	%f3291, %f3289, %f3290;
	setp.lt.f32 	%p3298, %f3291, %f5492;
	selp.f32 	%f826, %f3291, %f5492, %p3298;
	mov.f32 	%f5492, %f826;
$L__BB0_831:
	ld.param.u32 	%r4297, [memory_param_8];
	ld.param.u32 	%r3269, [memory_param_7];
	ld.param.u32 	%r2243, [memory_param_6];
	ld.param.u32 	%r1219, [memory_param_5];
	setp.ge.s32 	%p3299, %r122, %r1219;
	setp.ge.s32 	%p3300, %r121, %r3269;
	setp.ge.s32 	%p3301, %r48, %r2243;
	setp.ge.s32 	%p3302, %r47, %r4297;
	or.pred  	%p3303, %p3300, %p3302;
	or.pred  	%p3304, %p3303, %p3299;
	or.pred  	%p3305, %p3304, %p3301;
	@%p3305 bra 	$L__BB0_833;
	ld.global.nc.f32 	%f3292, [%rd10+108];
	ld.shared.f32 	%f3293, [%r105+1668];
	sub.f32 	%f3294, %f3292, %f3293;
	setp.lt.f32 	%p3306, %f3294, %f5492;
	selp.f32 	%f828, %f3294, %f5492, %p3306;
	mov.f32 	%f5492, %f828;
$L__BB0_833:
	ld.param.u32 	%r4298, [memory_param_8];
	ld.param.u32 	%r3270, [memory_param_7];
	ld.param.u32 	%r2244, [memory_param_6];
	ld.param.u32 	%r1220, [memory_param_5];
	setp.ge.s32 	%p3307, %r122, %r1220;
	setp.ge.s32 	%p3308, %r121, %r3270;
	setp.ge.s32 	%p3309, %r50, %r2244;
	setp.ge.s32 	%p3310, %r49, %r4298;
	or.pred  	%p3311, %p3308, %p3310;
	or.pred  	%p3312, %p3311, %p3307;
	or.pred  	%p3313, %p3312, %p3309;
	@%p3313 bra 	$L__BB0_835;
	ld.global.nc.f32 	%f3295, [%rd10+112];
	ld.shared.f32 	%f3296, [%r105+1672];
	sub.f32 	%f3297, %f3295, %f3296;
	setp.lt.f32 	%p3314, %f3297, %f5492;
	selp.f32 	%f830, %f3297, %f5492, %p3314;
	mov.f32 	%f5492, %f830;
$L__BB0_835:
	ld.param.u32 	%r4299, [memory_param_8];
	ld.param.u32 	%r3271, [memory_param_7];
	ld.param.u32 	%r2245, [memory_param_6];
	ld.param.u32 	%r1221, [memory_param_5];
	setp.ge.s32 	%p3315, %r122, %r1221;
	setp.ge.s32 	%p3316, %r121, %r3271;
	setp.ge.s32 	%p3317, %r52, %r2245;
	setp.ge.s32 	%p3318, %r51, %r4299;
	or.pred  	%p3319, %p3316, %p3318;
	or.pred  	%p3320, %p3319, %p3315;
	or.pred  	%p3321, %p3320, %p3317;
	@%p3321 bra 	$L__BB0_837;
	ld.global.nc.f32 	%f3298, [%rd10+116];
	ld.shared.f32 	%f3299, [%r105+1676];
	sub.f32 	%f3300, %f3298, %f3299;
	setp.lt.f32 	%p3322, %f3300, %f5492;
	selp.f32 	%f832, %f3300, %f5492, %p3322;
	mov.f32 	%f5492, %f832;
$L__BB0_837:
	ld.param.u32 	%r4300, [memory_param_8];
	ld.param.u32 	%r3272, [memory_param_7];
	ld.param.u32 	%r2246, [memory_param_6];
	ld.param.u32 	%r1222, [memory_param_5];
	setp.ge.s32 	%p3323, %r122, %r1222;
	setp.ge.s32 	%p3324, %r121, %r3272;
	setp.ge.s32 	%p3325, %r54, %r2246;
	setp.ge.s32 	%p3326, %r53, %r4300;
	or.pred  	%p3327, %p3324, %p3326;
	or.pred  	%p3328, %p3327, %p3323;
	or.pred  	%p3329, %p3328, %p3325;
	@%p3329 bra 	$L__BB0_839;
	ld.global.nc.f32 	%f3301, [%rd10+120];
	ld.shared.f32 	%f3302, [%r105+1680];
	sub.f32 	%f3303, %f3301, %f3302;
	setp.lt.f32 	%p3330, %f3303, %f5492;
	selp.f32 	%f834, %f3303, %f5492, %p3330;
	mov.f32 	%f5492, %f834;
$L__BB0_839:
	ld.param.u32 	%r4301, [memory_param_8];
	ld.param.u32 	%r3273, [memory_param_7];
	ld.param.u32 	%r2247, [memory_param_6];
	ld.param.u32 	%r1223, [memory_param_5];
	setp.ge.s32 	%p3331, %r122, %r1223;
	setp.ge.s32 	%p3332, %r121, %r3273;
	setp.ge.s32 	%p3333, %r56, %r2247;
	setp.ge.s32 	%p3334, %r55, %r4301;
	or.pred  	%p3335, %p3332, %p3334;
	or.pred  	%p3336, %p3335, %p3331;
	or.pred  	%p3337, %p3336, %p3333;
	@%p3337 bra 	$L__BB0_841;
	ld.global.nc.f32 	%f3304, [%rd10+124];
	ld.shared.f32 	%f3305, [%r105+1684];
	sub.f32 	%f3306, %f3304, %f3305;
	setp.lt.f32 	%p3338, %f3306, %f5492;
	selp.f32 	%f836, %f3306, %f5492, %p3338;
	mov.f32 	%f5492, %f836;
$L__BB0_841:
	ld.param.u32 	%r4302, [memory_param_8];
	ld.param.u32 	%r3274, [memory_param_7];
	ld.param.u32 	%r2248, [memory_param_6];
	ld.param.u32 	%r1224, [memory_param_5];
	setp.ge.s32 	%p3339, %r122, %r1224;
	setp.ge.s32 	%p3340, %r121, %r3274;
	setp.ge.s32 	%p3341, %r58, %r2248;
	setp.ge.s32 	%p3342, %r57, %r4302;
	or.pred  	%p3343, %p3340, %p3342;
	or.pred  	%p3344, %p3343, %p3339;
	or.pred  	%p3345, %p3344, %p3341;
	@%p3345 bra 	$L__BB0_843;
	ld.global.nc.f32 	%f3307, [%rd10+128];
	ld.shared.f32 	%f3308, [%r105+1688];
	sub.f32 	%f3309, %f3307, %f3308;
	setp.lt.f32 	%p3346, %f3309, %f5492;
	selp.f32 	%f838, %f3309, %f5492, %p3346;
	mov.f32 	%f5492, %f838;
$L__BB0_843:
	ld.param.u32 	%r4303, [memory_param_8];
	ld.param.u32 	%r3275, [memory_param_7];
	ld.param.u32 	%r2249, [memory_param_6];
	ld.param.u32 	%r1225, [memory_param_5];
	setp.ge.s32 	%p3347, %r122, %r1225;
	setp.ge.s32 	%p3348, %r121, %r3275;
	setp.ge.s32 	%p3349, %r60, %r2249;
	setp.ge.s32 	%p3350, %r59, %r4303;
	or.pred  	%p3351, %p3348, %p3350;
	or.pred  	%p3352, %p3351, %p3347;
	or.pred  	%p3353, %p3352, %p3349;
	@%p3353 bra 	$L__BB0_845;
	ld.global.nc.f32 	%f3310, [%rd10+132];
	ld.shared.f32 	%f3311, [%r105+1692];
	sub.f32 	%f3312, %f3310, %f3311;
	setp.lt.f32 	%p3354, %f3312, %f5492;
	selp.f32 	%f840, %f3312, %f5492, %p3354;
	mov.f32 	%f5492, %f840;
$L__BB0_845:
	ld.param.u32 	%r4304, [memory_param_8];
	ld.param.u32 	%r3276, [memory_param_7];
	ld.param.u32 	%r2250, [memory_param_6];
	ld.param.u32 	%r1226, [memory_param_5];
	setp.ge.s32 	%p3355, %r122, %r1226;
	setp.ge.s32 	%p3356, %r121, %r3276;
	setp.ge.s32 	%p3357, %r62, %r2250;
	setp.ge.s32 	%p3358, %r61, %r4304;
	or.pred  	%p3359, %p3356, %p3358;
	or.pred  	%p3360, %p3359, %p3355;
	or.pred  	%p3361, %p3360, %p3357;
	@%p3361 bra 	$L__BB0_847;
	ld.global.nc.f32 	%f3313, [%rd10+136];
	ld.shared.f32 	%f3314, [%r105+1696];
	sub.f32 	%f3315, %f3313, %f3314;
	setp.lt.f32 	%p3362, %f3315, %f5492;
	selp.f32 	%f842, %f3315, %f5492, %p3362;
	mov.f32 	%f5492, %f842;
$L__BB0_847:
	ld.param.u32 	%r4305, [memory_param_8];
	ld.param.u32 	%r3277, [memory_param_7];
	ld.param.u32 	%r2251, [memory_param_6];
	ld.param.u32 	%r1227, [memory_param_5];
	setp.ge.s32 	%p3363, %r122, %r1227;
	setp.ge.s32 	%p3364, %r121, %r3277;
	setp.ge.s32 	%p3365, %r64, %r2251;
	setp.ge.s32 	%p3366, %r63, %r4305;
	or.pred  	%p3367, %p3364, %p3366;
	or.pred  	%p3368, %p3367, %p3363;
	or.pred  	%p3369, %p3368, %p3365;
	@%p3369 bra 	$L__BB0_849;
	ld.global.nc.f32 	%f3316, [%rd10+140];
	ld.shared.f32 	%f3317, [%r105+1700];
	sub.f32 	%f3318, %f3316, %f3317;
	setp.lt.f32 	%p3370, %f3318, %f5492;
	selp.f32 	%f844, %f3318, %f5492, %p3370;
	mov.f32 	%f5492, %f844;
$L__BB0_849:
	ld.param.u32 	%r4306, [memory_param_8];
	ld.param.u32 	%r3278, [memory_param_7];
	ld.param.u32 	%r2252, [memory_param_6];
	ld.param.u32 	%r1228, [memory_param_5];
	setp.ge.s32 	%p3371, %r122, %r1228;
	setp.ge.s32 	%p3372, %r121, %r3278;
	setp.ge.s32 	%p3373, %r66, %r2252;
	setp.ge.s32 	%p3374, %r65, %r4306;
	or.pred  	%p3375, %p3372, %p3374;
	or.pred  	%p3376, %p3375, %p3371;
	or.pred  	%p3377, %p3376, %p3373;
	@%p3377 bra 	$L__BB0_851;
	ld.global.nc.f32 	%f3319, [%rd10+144];
	ld.shared.f32 	%f3320, [%r105+1704];
	sub.f32 	%f3321, %f3319, %f3320;
	setp.lt.f32 	%p3378, %f3321, %f5492;
	selp.f32 	%f846, %f3321, %f5492, %p3378;
	mov.f32 	%f5492, %f846;
$L__BB0_851:
	ld.param.u32 	%r4307, [memory_param_8];
	ld.param.u32 	%r3279, [memory_param_7];
	ld.param.u32 	%r2253, [memory_param_6];
	ld.param.u32 	%r1229, [memory_param_5];
	setp.ge.s32 	%p3379, %r122, %r1229;
	setp.ge.s32 	%p3380, %r121, %r3279;
	setp.ge.s32 	%p3381, %r68, %r2253;
	setp.ge.s32 	%p3382, %r67, %r4307;
	or.pred  	%p3383, %p3380, %p3382;
	or.pred  	%p3384, %p3383, %p3379;
	or.pred  	%p3385, %p3384, %p3381;
	@%p3385 bra 	$L__BB0_853;
	ld.global.nc.f32 	%f3322, [%rd10+148];
	ld.shared.f32 	%f3323, [%r105+1708];
	sub.f32 	%f3324, %f3322, %f3323;
	setp.lt.f32 	%p3386, %f3324, %f5492;
	selp.f32 	%f848, %f3324, %f5492, %p3386;
	mov.f32 	%f5492, %f848;
$L__BB0_853:
	ld.param.u32 	%r4308, [memory_param_8];
	ld.param.u32 	%r3280, [memory_param_7];
	ld.param.u32 	%r2254, [memory_param_6];
	ld.param.u32 	%r1230, [memory_param_5];
	setp.ge.s32 	%p3387, %r122, %r1230;
	setp.ge.s32 	%p3388, %r121, %r3280;
	setp.ge.s32 	%p3389, %r70, %r2254;
	setp.ge.s32 	%p3390, %r69, %r4308;
	or.pred  	%p3391, %p3388, %p3390;
	or.pred  	%p3392, %p3391, %p3387;
	or.pred  	%p3393, %p3392, %p3389;
	@%p3393 bra 	$L__BB0_855;
	ld.global.nc.f32 	%f3325, [%rd10+152];
	ld.shared.f32 	%f3326, [%r105+1712];
	sub.f32 	%f3327, %f3325, %f3326;
	setp.lt.f32 	%p3394, %f3327, %f5492;
	selp.f32 	%f850, %f3327, %f5492, %p3394;
	mov.f32 	%f5492, %f850;
$L__BB0_855:
	ld.param.u32 	%r4309, [memory_param_8];
	ld.param.u32 	%r3281, [memory_param_7];
	ld.param.u32 	%r2255, [memory_param_6];
	ld.param.u32 	%r1231, [memory_param_5];
	setp.ge.s32 	%p3395, %r122, %r1231;
	setp.ge.s32 	%p3396, %r121, %r3281;
	setp.ge.s32 	%p3397, %r72, %r2255;
	setp.ge.s32 	%p3398, %r71, %r4309;
	or.pred  	%p3399, %p3396, %p3398;
	or.pred  	%p3400, %p3399, %p3395;
	or.pred  	%p3401, %p3400, %p3397;
	@%p3401 bra 	$L__BB0_857;
	ld.global.nc.f32 	%f3328, [%rd10+156];
	ld.shared.f32 	%f3329, [%r105+1716];
	sub.f32 	%f3330, %f3328, %f3329;
	setp.lt.f32 	%p3402, %f3330, %f5492;
	selp.f32 	%f852, %f3330, %f5492, %p3402;
	mov.f32 	%f5492, %f852;
$L__BB0_857:
	ld.param.u32 	%r4310, [memory_param_8];
	ld.param.u32 	%r3282, [memory_param_7];
	ld.param.u32 	%r2256, [memory_param_6];
	ld.param.u32 	%r1232, [memory_param_5];
	setp.ge.s32 	%p3403, %r122, %r1232;
	setp.ge.s32 	%p3404, %r121, %r3282;
	setp.ge.s32 	%p3405, %r74, %r2256;
	setp.ge.s32 	%p3406, %r73, %r4310;
	or.pred  	%p3407, %p3404, %p3406;
	or.pred  	%p3408, %p3407, %p3403;
	or.pred  	%p3409, %p3408, %p3405;
	@%p3409 bra 	$L__BB0_859;
	ld.global.nc.f32 	%f3331, [%rd10+160];
	ld.shared.f32 	%f3332, [%r105+1720];
	sub.f32 	%f3333, %f3331, %f3332;
	setp.lt.f32 	%p3410, %f3333, %f5492;
	selp.f32 	%f854, %f3333, %f5492, %p3410;
	mov.f32 	%f5492, %f854;
$L__BB0_859:
	ld.param.u32 	%r4311, [memory_param_8];
	ld.param.u32 	%r3283, [memory_param_7];
	ld.param.u32 	%r2257, [memory_param_6];
	ld.param.u32 	%r1233, [memory_param_5];
	setp.ge.s32 	%p3411, %r122, %r1233;
	setp.ge.s32 	%p3412, %r121, %r3283;
	setp.ge.s32 	%p3413, %r76, %r2257;
	setp.ge.s32 	%p3414, %r75, %r4311;
	or.pred  	%p3415, %p3412, %p3414;
	or.pred  	%p3416, %p3415, %p3411;
	or.pred  	%p3417, %p3416, %p3413;
	@%p3417 bra 	$L__BB0_861;
	ld.global.nc.f32 	%f3334, [%rd10+164];
	ld.shared.f32 	%f3335, [%r105+1724];
	sub.f32 	%f3336, %f3334, %f3335;
	setp.lt.f32 	%p3418, %f3336, %f5492;
	selp.f32 	%f856, %f3336, %f5492, %p3418;
	mov.f32 	%f5492, %f856;
$L__BB0_861:
	ld.param.u32 	%r4312, [memory_param_8];
	ld.param.u32 	%r3284, [memory_param_7];
	ld.param.u32 	%r2258, [memory_param_6];
	ld.param.u32 	%r1234, [memory_param_5];
	setp.ge.s32 	%p3419, %r122, %r1234;
	setp.ge.s32 	%p3420, %r121, %r3284;
	setp.ge.s32 	%p3421, %r78, %r2258;
	setp.ge.s32 	%p3422, %r77, %r4312;
	or.pred  	%p3423, %p3420, %p3422;
	or.pred  	%p3424, %p3423, %p3419;
	or.pred  	%p3425, %p3424, %p3421;
	@%p3425 bra 	$L__BB0_863;
	ld.global.nc.f32 	%f3337, [%rd10+168];
	ld.shared.f32 	%f3338, [%r105+1728];
	sub.f32 	%f3339, %f3337, %f3338;
	setp.lt.f32 	%p3426, %f3339, %f5492;
	selp.f32 	%f858, %f3339, %f5492, %p3426;
	mov.f32 	%f5492, %f858;
$L__BB0_863:
	ld.param.u32 	%r4313, [memory_param_8];
	ld.param.u32 	%r3285, [memory_param_7];
	ld.param.u32 	%r2259, [memory_param_6];
	ld.param.u32 	%r1235, [memory_param_5];
	setp.ge.s32 	%p3427, %r122, %r1235;
	setp.ge.s32 	%p3428, %r121, %r3285;
	setp.ge.s32 	%p3429, %r80, %r2259;
	setp.ge.s32 	%p3430, %r79, %r4313;
	or.pred  	%p3431, %p3428, %p3430;
	or.pred  	%p3432, %p3431, %p3427;
	or.pred  	%p3433, %p3432, %p3429;
	@%p3433 bra 	$L__BB0_865;
	ld.global.nc.f32 	%f3340, [%rd10+172];
	ld.shared.f32 	%f3341, [%r105+1732];
	sub.f32 	%f3342, %f3340, %f3341;
	setp.lt.f32 	%p3434, %f3342, %f5492;
	selp.f32 	%f860, %f3342, %f5492, %p3434;
	mov.f32 	%f5492, %f860;
$L__BB0_865:
	ld.param.u32 	%r4314, [memory_param_8];
	ld.param.u32 	%r3286, [memory_param_7];
	ld.param.u32 	%r2260, [memory_param_6];
	ld.param.u32 	%r1236, [memory_param_5];
	setp.ge.s32 	%p3435, %r122, %r1236;
	setp.ge.s32 	%p3436, %r121, %r3286;
	setp.ge.s32 	%p3437, %r82, %r2260;
	setp.ge.s32 	%p3438, %r81, %r4314;
	or.pred  	%p3439, %p3436, %p3438;
	or.pred  	%p3440, %p3439, %p3435;
	or.pred  	%p3441, %p3440, %p3437;
	@%p3441 bra 	$L__BB0_867;
	ld.global.nc.f32 	%f3343, [%rd10+176];
	ld.shared.f32 	%f3344, [%r105+1736];
	sub.f32 	%f3345, %f3343, %f3344;
	setp.lt.f32 	%p3442, %f3345, %f5492;
	selp.f32 	%f862, %f3345, %f5492, %p3442;
	mov.f32 	%f5492, %f862;
$L__BB0_867:
	ld.param.u32 	%r4315, [memory_param_8];
	ld.param.u32 	%r3287, [memory_param_7];
	ld.param.u32 	%r2261, [memory_param_6];
	ld.param.u32 	%r1237, [memory_param_5];
	setp.ge.s32 	%p3443, %r122, %r1237;
	setp.ge.s32 	%p3444, %r121, %r3287;
	setp.ge.s32 	%p3445, %r84, %r2261;
	setp.ge.s32 	%p3446, %r83, %r4315;
	or.pred  	%p3447, %p3444, %p3446;
	or.pred  	%p3448, %p3447, %p3443;
	or.pred  	%p3449, %p3448, %p3445;
	@%p3449 bra 	$L__BB0_869;
	ld.global.nc.f32 	%f3346, [%rd10+180];
	ld.shared.f32 	%f3347, [%r105+1740];
	sub.f32 	%f3348, %f3346, %f3347;
	setp.lt.f32 	%p3450, %f3348, %f5492;
	selp.f32 	%f864, %f3348, %f5492, %p3450;
	mov.f32 	%f5492, %f864;
$L__BB0_869:
	ld.param.u32 	%r4316, [memory_param_8];
	ld.param.u32 	%r3288, [memory_param_7];
	ld.param.u32 	%r2262, [memory_param_6];
	ld.param.u32 	%r1238, [memory_param_5];
	setp.ge.s32 	%p3451, %r122, %r1238;
	setp.ge.s32 	%p3452, %r121, %r3288;
	setp.ge.s32 	%p3453, %r86, %r2262;
	setp.ge.s32 	%p3454, %r85, %r4316;
	or.pred  	%p3455, %p3452, %p3454;
	or.pred  	%p3456, %p3455, %p3451;
	or.pred  	%p3457, %p3456, %p3453;
	@%p3457 bra 	$L__BB0_871;
	ld.global.nc.f32 	%f3349, [%rd10+184];
	ld.shared.f32 	%f3350, [%r105+1744];
	sub.f32 	%f3351, %f3349, %f3350;
	setp.lt.f32 	%p3458, %f3351, %f5492;
	selp.f32 	%f866, %f3351, %f5492, %p3458;
	mov.f32 	%f5492, %f866;
$L__BB0_871:
	ld.param.u32 	%r4317, [memory_param_8];
	ld.param.u32 	%r3289, [memory_param_7];
	ld.param.u32 	%r2263, [memory_param_6];
	ld.param.u32 	%r1239, [memory_param_5];
	setp.ge.s32 	%p3459, %r122, %r1239;
	setp.ge.s32 	%p3460, %r121, %r3289;
	add.s32 	%r439, %r11, 47;
	setp.ge.s32 	%p3461, %r439, %r2263;
	add.s32 	%r440, %r4913, 47;
	setp.ge.s32 	%p3462, %r440, %r4317;
	or.pred  	%p3463, %p3460, %p3462;
	or.pred  	%p3464, %p3463, %p3459;
	or.pred  	%p3465, %p3464, %p3461;
	@%p3465 bra 	$L__BB0_873;
	ld.global.nc.f32 	%f3352, [%rd10+188];
	ld.shared.f32 	%f3353, [%r105+1748];
	sub.f32 	%f3354, %f3352, %f3353;
	setp.lt.f32 	%p3466, %f3354, %f5492;
	selp.f32 	%f868, %f3354, %f5492, %p3466;
	mov.f32 	%f5492, %f868;
$L__BB0_873:
	ld.param.u32 	%r4318, [memory_param_8];
	ld.param.u32 	%r3290, [memory_param_7];
	ld.param.u32 	%r2264, [memory_param_6];
	ld.param.u32 	%r1240, [memory_param_5];
	setp.ge.s32 	%p3467, %r122, %r1240;
	setp.ge.s32 	%p3468, %r121, %r3290;
	add.s32 	%r441, %r11, 48;
	setp.ge.s32 	%p3469, %r441, %r2264;
	add.s32 	%r442, %r4913, 48;
	setp.ge.s32 	%p3470, %r442, %r4318;
	or.pred  	%p3471, %p3468, %p3470;
	or.pred  	%p3472, %p3471, %p3467;
	or.pred  	%p3473, %p3472, %p3469;
	@%p3473 bra 	$L__BB0_875;
	ld.global.nc.f32 	%f3355, [%rd10+192];
	ld.shared.f32 	%f3356, [%r105+1752];
	sub.f32 	%f3357, %f3355, %f3356;
	setp.lt.f32 	%p3474, %f3357, %f5492;
	selp.f32 	%f870, %f3357, %f5492, %p3474;
	mov.f32 	%f5492, %f870;
$L__BB0_875:
	ld.param.u32 	%r4319, [memory_param_8];
	ld.param.u32 	%r3291, [memory_param_7];
	ld.param.u32 	%r2265, [memory_param_6];
	ld.param.u32 	%r1241, [memory_param_5];
	setp.ge.s32 	%p3475, %r122, %r1241;
	setp.ge.s32 	%p3476, %r121, %r3291;
	add.s32 	%r443, %r11, 49;
	setp.ge.s32 	%p3477, %r443, %r2265;
	add.s32 	%r444, %r4913, 49;
	setp.ge.s32 	%p3478, %r444, %r4319;
	or.pred  	%p3479, %p3476, %p3478;
	or.pred  	%p3480, %p3479, %p3475;
	or.pred  	%p3481, %p3480, %p3477;
	@%p3481 bra 	$L__BB0_877;
	ld.global.nc.f32 	%f3358, [%rd10+196];
	ld.shared.f32 	%f3359, [%r105+1756];
	sub.f32 	%f3360, %f3358, %f3359;
	setp.lt.f32 	%p3482, %f3360, %f5492;
	selp.f32 	%f872, %f3360, %f5492, %p3482;
	mov.f32 	%f5492, %f872;
$L__BB0_877:
	ld.param.u32 	%r4320, [memory_param_8];
	ld.param.u32 	%r3292, [memory_param_7];
	ld.param.u32 	%r2266, [memory_param_6];
	ld.param.u32 	%r1242, [memory_param_5];
	setp.ge.s32 	%p3483, %r122, %r1242;
	setp.ge.s32 	%p3484, %r121, %r3292;
	add.s32 	%r445, %r11, 50;
	setp.ge.s32 	%p3485, %r445, %r2266;
	add.s32 	%r446, %r4913, 50;
	setp.ge.s32 	%p3486, %r446, %r4320;
	or.pred  	%p3487, %p3484, %p3486;
	or.pred  	%p3488, %p3487, %p3483;
	or.pred  	%p3489, %p3488, %p3485;
	@%p3489 bra 	$L__BB0_879;
	ld.global.nc.f32 	%f3361, [%rd10+200];
	ld.shared.f32 	%f3362, [%r105+1760];
	sub.f32 	%f3363, %f3361, %f3362;
	setp.lt.f32 	%p3490, %f3363, %f5492;
	selp.f32 	%f874, %f3363, %f5492, %p3490;
	mov.f32 	%f5492, %f874;
$L__BB0_879:
	ld.param.u32 	%r4321, [memory_param_8];
	ld.param.u32 	%r3293, [memory_param_7];
	ld.param.u32 	%r2267, [memory_param_6];
	ld.param.u32 	%r1243, [memory_param_5];
	setp.ge.s32 	%p3491, %r122, %r1243;
	setp.ge.s32 	%p3492, %r121, %r3293;
	add.s32 	%r447, %r11, 51;
	setp.ge.s32 	%p3493, %r447, %r2267;
	add.s32 	%r448, %r4913, 51;
	setp.ge.s32 	%p3494, %r448, %r4321;
	or.pred  	%p3495, %p3492, %p3494;
	or.pred  	%p3496, %p3495, %p3491;
	or.pred  	%p3497, %p3496, %p3493;
	@%p3497 bra 	$L__BB0_881;
	ld.global.nc.f32 	%f3364, [%rd10+204];
	ld.shared.f32 	%f3365, [%r105+1764];
	sub.f32 	%f3366, %f3364, %f3365;
	setp.lt.f32 	%p3498, %f3366, %f5492;
	selp.f32 	%f876, %f3366, %f5492, %p3498;
	mov.f32 	%f5492, %f876;
$L__BB0_881:
	ld.param.u32 	%r4322, [memory_param_8];
	ld.param.u32 	%r3294, [memory_param_7];
	ld.param.u32 	%r2268, [memory_param_6];
	ld.param.u32 	%r1244, [memory_param_5];
	setp.ge.s32 	%p3499, %r122, %r1244;
	setp.ge.s32 	%p3500, %r121, %r3294;
	add.s32 	%r449, %r11, 52;
	setp.ge.s32 	%p3501, %r449, %r2268;
	add.s32 	%r450, %r4913, 52;
	setp.ge.s32 	%p3502, %r450, %r4322;
	or.pred  	%p3503, %p3500, %p3502;
	or.pred  	%p3504, %p3503, %p3499;
	or.pred  	%p3505, %p3504, %p3501;
	@%p3505 bra 	$L__BB0_883;
	ld.global.nc.f32 	%f3367, [%rd10+208];
	ld.shared.f32 	%f3368, [%r105+1768];
	sub.f32 	%f3369, %f3367, %f3368;
	setp.lt.f32 	%p3506, %f3369, %f5492;
	selp.f32 	%f878, %f3369, %f5492, %p3506;
	mov.f32 	%f5492, %f878;
$L__BB0_883:
	ld.param.u32 	%r4323, [memory_param_8];
	ld.param.u32 	%r3295, [memory_param_7];
	ld.param.u32 	%r2269, [memory_param_6];
	ld.param.u32 	%r1245, [memory_param_5];
	setp.ge.s32 	%p3507, %r122, %r1245;
	setp.ge.s32 	%p3508, %r121, %r3295;
	add.s32 	%r451, %r11, 53;
	setp.ge.s32 	%p3509, %r451, %r2269;
	add.s32 	%r452, %r4913, 53;
	setp.ge.s32 	%p3510, %r452, %r4323;
	or.pred  	%p3511, %p3508, %p3510;
	or.pred  	%p3512, %p3511, %p3507;
	or.pred  	%p3513, %p3512, %p3509;
	@%p3513 bra 	$L__BB0_885;
	ld.global.nc.f32 	%f3370, [%rd10+212];
	ld.shared.f32 	%f3371, [%r105+1772];
	sub.f32 	%f3372, %f3370, %f3371;
	setp.lt.f32 	%p3514, %f3372, %f5492;
	selp.f32 	%f880, %f3372, %f5492, %p3514;
	mov.f32 	%f5492, %f880;
$L__BB0_885:
	ld.param.u32 	%r4324, [memory_param_8];
	ld.param.u32 	%r3296, [memory_param_7];
	ld.param.u32 	%r2270, [memory_param_6];
	ld.param.u32 	%r1246, [memory_param_5];
	setp.ge.s32 	%p3515, %r122, %r1246;
	setp.ge.s32 	%p3516, %r121, %r3296;
	add.s32 	%r453, %r11, 54;
	setp.ge.s32 	%p3517, %r453, %r2270;
	add.s32 	%r454, %r4913, 54;
	setp.ge.s32 	%p3518, %r454, %r4324;
	or.pred  	%p3519, %p3516, %p3518;
	or.pred  	%p3520, %p3519, %p3515;
	or.pred  	%p3521, %p3520, %p3517;
	@%p3521 bra 	$L__BB0_887;
	ld.global.nc.f32 	%f3373, [%rd10+216];
	ld.shared.f32 	%f3374, [%r105+1776];
	sub.f32 	%f3375, %f3373, %f3374;
	setp.lt.f32 	%p3522, %f3375, %f5492;
	selp.f32 	%f882, %f3375, %f5492, %p3522;
	mov.f32 	%f5492, %f882;
$L__BB0_887:
	ld.param.u32 	%r4325, [memory_param_8];
	ld.param.u32 	%r3297, [memory_param_7];
	ld.param.u32 	%r2271, [memory_param_6];
	ld.param.u32 	%r1247, [memory_param_5];
	setp.ge.s32 	%p3523, %r122, %r1247;
	setp.ge.s32 	%p3524, %r121, %r3297;
	add.s32 	%r455, %r11, 55;
	setp.ge.s32 	%p3525, %r455, %r2271;
	add.s32 	%r456, %r4913, 55;
	setp.ge.s32 	%p3526, %r456, %r4325;
	or.pred  	%p3527, %p3524, %p3526;
	or.pred  	%p3528, %p3527, %p3523;
	or.pred  	%p3529, %p3528, %p3525;
	@%p3529 bra 	$L__BB0_889;
	ld.global.nc.f32 	%f3376, [%rd10+220];
	ld.shared.f32 	%f3377, [%r105+1780];
	sub.f32 	%f3378, %f3376, %f3377;
	setp.lt.f32 	%p3530, %f3378, %f5492;
	selp.f32 	%f884, %f3378, %f5492, %p3530;
	mov.f32 	%f5492, %f884;
$L__BB0_889:
	ld.param.u32 	%r4326, [memory_param_8];
	ld.param.u32 	%r3298, [memory_param_7];
	ld.param.u32 	%r2272, [memory_param_6];
	ld.param.u32 	%r1248, [memory_param_5];
	setp.ge.s32 	%p3531, %r122, %r1248;
	setp.ge.s32 	%p3532, %r121, %r3298;
	add.s32 	%r457, %r11, 56;
	setp.ge.s32 	%p3533, %r457, %r2272;
	add.s32 	%r458, %r4913, 56;
	setp.ge.s32 	%p3534, %r458, %r4326;
	or.pred  	%p3535, %p3532, %p3534;
	or.pred  	%p3536, %p3535, %p3531;
	or.pred  	%p3537, %p3536, %p3533;
	@%p3537 bra 	$L__BB0_891;
	ld.global.nc.f32 	%f3379, [%rd10+224];
	ld.shared.f32 	%f3380, [%r105+1784];
	sub.f32 	%f3381, %f3379, %f3380;
	setp.lt.f32 	%p3538, %f3381, %f5492;
	selp.f32 	%f886, %f3381, %f5492, %p3538;
	mov.f32 	%f5492, %f886;
$L__BB0_891:
	ld.param.u32 	%r4327, [memory_param_8];
	ld.param.u32 	%r3299, [memory_param_7];
	ld.param.u32 	%r2273, [memory_param_6];
	ld.param.u32 	%r1249, [memory_param_5];
	setp.ge.s32 	%p3539, %r122, %r1249;
	setp.ge.s32 	%p3540, %r121, %r3299;
	setp.ge.s32 	%p3541, %r88, %r2273;
	setp.ge.s32 	%p3542, %r87, %r4327;
	or.pred  	%p3543, %p3540, %p3542;
	or.pred  	%p3544, %p3543, %p3539;
	or.pred  	%p3545, %p3544, %p3541;
	@%p3545 bra 	$L__BB0_893;
	ld.global.nc.f32 	%f3382, [%rd10+228];
	ld.shared.f32 	%f3383, [%r105+1788];
	sub.f32 	%f3384, %f3382, %f3383;
	setp.lt.f32 	%p3546, %f3384, %f5492;
	selp.f32 	%f888, %f3384, %f5492, %p3546;
	mov.f32 	%f5492, %f888;
$L__BB0_893:
	ld.param.u32 	%r4328, [memory_param_8];
	ld.param.u32 	%r3300, [memory_param_7];
	ld.param.u32 	%r2274, [memory_param_6];
	ld.param.u32 	%r1250, [memory_param_5];
	setp.ge.s32 	%p3547, %r122, %r1250;
	setp.ge.s32 	%p3548, %r121, %r3300;
	setp.ge.s32 	%p3549, %r90, %r2274;
	setp.ge.s32 	%p3550, %r89, %r4328;
	or.pred  	%p3551, %p3548, %p3550;
	or.pred  	%p3552, %p3551, %p3547;
	or.pred  	%p3553, %p3552, %p3549;
	@%p3553 bra 	$L__BB0_895;
	ld.global.nc.f32 	%f3385, [%rd10+232];
	ld.shared.f32 	%f3386, [%r105+1792];
	sub.f32 	%f3387, %f3385, %f3386;
	setp.lt.f32 	%p3554, %f3387, %f5492;
	selp.f32 	%f890, %f3387, %f5492, %p3554;
	mov.f32 	%f5492, %f890;
$L__BB0_895:
	ld.param.u32 	%r4329, [memory_param_8];
	ld.param.u32 	%r3301, [memory_param_7];
	ld.param.u32 	%r2275, [memory_param_6];
	ld.param.u32 	%r1251, [memory_param_5];
	setp.ge.s32 	%p3555, %r122, %r1251;
	setp.ge.s32 	%p3556, %r121, %r3301;
	setp.ge.s32 	%p3557, %r92, %r2275;
	setp.ge.s32 	%p3558, %r91, %r4329;
	or.pred  	%p3559, %p3556, %p3558;
	or.pred  	%p3560, %p3559, %p3555;
	or.pred  	%p3561, %p3560, %p3557;
	@%p3561 bra 	$L__BB0_897;
	ld.global.nc.f32 	%f3388, [%rd10+236];
	ld.shared.f32 	%f3389, [%r105+1796];
	sub.f32 	%f3390, %f3388, %f3389;
	setp.lt.f32 	%p3562, %f3390, %f5492;
	selp.f32 	%f892, %f3390, %f5492, %p3562;
	mov.f32 	%f5492, %f892;
$L__BB0_897:
	ld.param.u32 	%r4330, [memory_param_8];
	ld.param.u32 	%r3302, [memory_param_7];
	ld.param.u32 	%r2276, [memory_param_6];
	ld.param.u32 	%r1252, [memory_param_5];
	setp.ge.s32 	%p3563, %r122, %r1252;
	setp.ge.s32 	%p3564, %r121, %r3302;
	setp.ge.s32 	%p3565, %r94, %r2276;
	setp.ge.s32 	%p3566, %r93, %r4330;
	or.pred  	%p3567, %p3564, %p3566;
	or.pred  	%p3568, %p3567, %p3563;
	or.pred  	%p3569, %p3568, %p3565;
	@%p3569 bra 	$L__BB0_899;
	ld.global.nc.f32 	%f3391, [%rd10+240];
	ld.shared.f32 	%f3392, [%r105+1800];
	sub.f32 	%f3393, %f3391, %f3392;
	setp.lt.f32 	%p3570, %f3393, %f5492;
	selp.f32 	%f894, %f3393, %f5492, %p3570;
	mov.f32 	%f5492, %f894;
$L__BB0_899:
	ld.param.u32 	%r4331, [memory_param_8];
	ld.param.u32 	%r3303, [memory_param_7];
	ld.param.u32 	%r2277, [memory_param_6];
	ld.param.u32 	%r1253, [memory_param_5];
	setp.ge.s32 	%p3571, %r122, %r1253;
	setp.ge.s32 	%p3572, %r121, %r3303;
	setp.ge.s32 	%p3573, %r96, %r2277;
	setp.ge.s32 	%p3574, %r95, %r4331;
	or.pred  	%p3575, %p3572, %p3574;
	or.pred  	%p3576, %p3575, %p3571;
	or.pred  	%p3577, %p3576, %p3573;
	@%p3577 bra 	$L__BB0_901;
	ld.global.nc.f32 	%f3394, [%rd10+244];
	ld.shared.f32 	%f3395, [%r105+1804];
	sub.f32 	%f3396, %f3394, %f3395;
	setp.lt.f32 	%p3578, %f3396, %f5492;
	selp.f32 	%f896, %f3396, %f5492, %p3578;
	mov.f32 	%f5492, %f896;
$L__BB0_901:
	ld.param.u32 	%r4332, [memory_param_8];
	ld.param.u32 	%r3304, [memory_param_7];
	ld.param.u32 	%r2278, [memory_param_6];
	ld.param.u32 	%r1254, [memory_param_5];
	setp.ge.s32 	%p3579, %r122, %r1254;
	setp.ge.s32 	%p3580, %r121, %r3304;
	setp.ge.s32 	%p3581, %r98, %r2278;
	setp.ge.s32 	%p3582, %r97, %r4332;
	or.pred  	%p3583, %p3580, %p3582;
	or.pred  	%p3584, %p3583, %p3579;
	or.pred  	%p3585, %p3584, %p3581;
	@%p3585 bra 	$L__BB0_903;
	ld.global.nc.f32 	%f3397, [%rd10+248];
	ld.shared.f32 	%f3398, [%r105+1808];
	sub.f32 	%f3399, %f3397, %f3398;
	setp.lt.f32 	%p3586, %f3399, %f5492;
	selp.f32 	%f898, %f3399, %f5492, %p3586;
	mov.f32 	%f5492, %f898;
$L__BB0_903:
	ld.param.u32 	%r4333, [memory_param_8];
	ld.param.u32 	%r3305, [memory_param_7];
	ld.param.u32 	%r2279, [memory_param_6];
	ld.param.u32 	%r1255, [memory_param_5];
	setp.ge.s32 	%p3587, %r122, %r1255;
	setp.ge.s32 	%p3588, %r121, %r3305;
	setp.ge.s32 	%p3589, %r100, %r2279;
	setp.ge.s32 	%p3590, %r99, %r4333;
	or.pred  	%p3591, %p3588, %p3590;
	or.pred  	%p3592, %p3591, %p3587;
	or.pred  	%p3593, %p3592, %p3589;
	@%p3593 bra 	$L__BB0_905;
	ld.global.nc.f32 	%f3400, [%rd10+252];
	ld.shared.f32 	%f3401, [%r105+1812];
	sub.f32 	%f3402, %f3400, %f3401;
	setp.lt.f32 	%p3594, %f3402, %f5492;
	selp.f32 	%f900, %f3402, %f5492, %p3594;
	mov.f32 	%f5492, %f900;
$L__BB0_905:
	ld.param.u32 	%r4334, [memory_param_8];
	ld.param.u32 	%r3306, [memory_param_7];
	ld.param.u32 	%r2280, [memory_param_6];
	ld.param.u32 	%r1256, [memory_param_5];
	setp.ge.s32 	%p3595, %r11, %r2280;
	setp.ge.s32 	%p3596, %r4913, %r4334;
	add.s32 	%r124, %r102, 7;
	setp.ge.s32 	%p3597, %r124, %r3306;
	add.s32 	%r125, %r191, 7;
	setp.ge.s32 	%p3598, %r125, %r1256;
	mul.lo.s32 	%r126, %r125, %r2280;
	or.pred  	%p3599, %p3597, %p3596;
	or.pred  	%p3600, %p3599, %p3598;
	or.pred  	%p3601, %p3600, %p3595;
	@%p3601 bra 	$L__BB0_907;
	add.s32 	%r459, %r11, %r126;
	mul.wide.s32 	%rd67, %r459, 4;
	add.s64 	%rd68, %rd2, %rd67;
	ld.global.nc.f32 	%f3403, [%rd68];
	ld.shared.f32 	%f3404, [%r105+1820];
	sub.f32 	%f3405, %f3403, %f3404;
	setp.lt.f32 	%p3602, %f3405, %f5492;
	selp.f32 	%f902, %f3405, %f5492, %p3602;
	mov.f32 	%f5492, %f902;
$L__BB0_907:
	ld.param.u32 	%r4335, [memory_param_8];
	ld.param.u32 	%r3307, [memory_param_7];
	ld.param.u32 	%r2281, [memory_param_6];
	ld.param.u32 	%r1257, [memory_param_5];
	setp.ge.s32 	%p3603, %r125, %r1257;
	setp.ge.s32 	%p3604, %r124, %r3307;
	setp.ge.s32 	%p3605, %r13, %r2281;
	setp.ge.s32 	%p3606, %r12, %r4335;
	or.pred  	%p3607, %p3604, %p3606;
	or.pred  	%p3608, %p3607, %p3603;
	cvt.s64.s32 	%rd69, %r126;
	add.s64 	%rd70, %rd3, %rd69;
	shl.b64 	%rd71, %rd70, 2;
	add.s64 	%rd11, %rd2, %rd71;
	or.pred  	%p3609, %p3608, %p3605;
	@%p3609 bra 	$L__BB0_909;
	ld.global.nc.f32 	%f3406, [%rd11+4];
	ld.shared.f32 	%f3407, [%r105+1824];
	sub.f32 	%f3408, %f3406, %f3407;
	setp.lt.f32 	%p3610, %f3408, %f5492;
	selp.f32 	%f904, %f3408, %f5492, %p3610;
	mov.f32 	%f5492, %f904;
$L__BB0_909:
	ld.param.u32 	%r4336, [memory_param_8];
	ld.param.u32 	%r3308, [memory_param_7];
	ld.param.u32 	%r2282, [memory_param_6];
	ld.param.u32 	%r1258, [memory_param_5];
	setp.ge.s32 	%p3611, %r125, %r1258;
	setp.ge.s32 	%p3612, %r124, %r3308;
	setp.ge.s32 	%p3613, %r15, %r2282;
	setp.ge.s32 	%p3614, %r14, %r4336;
	or.pred  	%p3615, %p3612, %p3614;
	or.pred  	%p3616, %p3615, %p3611;
	or.pred  	%p3617, %p3616, %p3613;
	@%p3617 bra 	$L__BB0_911;
	ld.global.nc.f32 	%f3409, [%rd11+8];
	ld.shared.f32 	%f3410, [%r105+1828];
	sub.f32 	%f3411, %f3409, %f3410;
	setp.lt.f32 	%p3618, %f3411, %f5492;
	selp.f32 	%f906, %f3411, %f5492, %p3618;
	mov.f32 	%f5492, %f906;
$L__BB0_911:
	ld.param.u32 	%r4337, [memory_param_8];
	ld.param.u32 	%r3309, [memory_param_7];
	ld.param.u32 	%r2283, [memory_param_6];
	ld.param.u32 	%r1259, [memory_param_5];
	setp.ge.s32 	%p3619, %r125, %r1259;
	setp.ge.s32 	%p3620, %r124, %r3309;
	setp.ge.s32 	%p3621, %r17, %r2283;
	setp.ge.s32 	%p3622, %r16, %r4337;
	or.pred  	%p3623, %p3620, %p3622;
	or.pred  	%p3624, %p3623, %p3619;
	or.pred  	%p3625, %p3624, %p3621;
	@%p3625 bra 	$L__BB0_913;
	ld.global.nc.f32 	%f3412, [%rd11+12];
	ld.shared.f32 	%f3413, [%r105+1832];
	sub.f32 	%f3414, %f3412, %f3413;
	setp.lt.f32 	%p3626, %f3414, %f5492;
	selp.f32 	%f908, %f3414, %f5492, %p3626;
	mov.f32 	%f5492, %f908;
$L__BB0_913:
	ld.param.u32 	%r4338, [memory_param_8];
	ld.param.u32 	%r3310, [memory_param_7];
	ld.param.u32 	%r2284, [memory_param_6];
	ld.param.u32 	%r1260, [memory_param_5];
	setp.ge.s32 	%p3627, %r125, %r1260;
	setp.ge.s32 	%p3628, %r124, %r3310;
	setp.ge.s32 	%p3629, %r19, %r2284;
	setp.ge.s32 	%p3630, %r18, %r4338;
	or.pred  	%p3631, %p3628, %p3630;
	or.pred  	%p3632, %p3631, %p3627;
	or.pred  	%p3633, %p3632, %p3629;
	@%p3633 bra 	$L__BB0_915;
	ld.global.nc.f32 	%f3415, [%rd11+16];
	ld.shared.f32 	%f3416, [%r105+1836];
	sub.f32 	%f3417, %f3415, %f3416;
	setp.lt.f32 	%p3634, %f3417, %f5492;
	selp.f32 	%f910, %f3417, %f5492, %p3634;
	mov.f32 	%f5492, %f910;
$L__BB0_915:
	ld.param.u32 	%r4339, [memory_param_8];
	ld.param.u32 	%r3311, [memory_param_7];
	ld.param.u32 	%r2285, [memory_param_6];
	ld.param.u32 	%r1261, [memory_param_5];
	setp.ge.s32 	%p3635, %r125, %r1261;
	setp.ge.s32 	%p3636, %r124, %r3311;
	add.s32 	%r460, %r11, 5;
	setp.ge.s32 	%p3637, %r460, %r2285;
	setp.ge.s32 	%p3638, %r20, %r4339;
	or.pred  	%p3639, %p3636, %p3638;
	or.pred  	%p3640, %p3639, %p3635;
	or.pred  	%p3641, %p3640, %p3637;
	@%p3641 bra 	$L__BB0_917;
	ld.global.nc.f32 	%f3418, [%rd11+20];
	ld.shared.f32 	%f3419, [%r105+1840];
	sub.f32 	%f3420, %f3418, %f3419;
	setp.lt.f32 	%p3642, %f3420, %f5492;
	selp.f32 	%f912, %f3420, %f5492, %p3642;
	mov.f32 	%f5492, %f912;
$L__BB0_917:
	ld.param.u32 	%r4340, [memory_param_8];
	ld.param.u32 	%r3312, [memory_param_7];
	ld.param.u32 	%r2286, [memory_param_6];
	ld.param.u32 	%r1262, [memory_param_5];
	setp.ge.s32 	%p3643, %r125, %r1262;
	setp.ge.s32 	%p3644, %r124, %r3312;
	add.s32 	%r461, %r11, 6;
	setp.ge.s32 	%p3645, %r461, %r2286;
	add.s32 	%r462, %r4913, 6;
	setp.ge.s32 	%p3646, %r462, %r4340;
	or.pred  	%p3647, %p3644, %p3646;
	or.pred  	%p3648, %p3647, %p3643;
	or.pred  	%p3649, %p3648, %p3645;
	@%p3649 bra 	$L__BB0_919;
	ld.global.nc.f32 	%f3421, [%rd11+24];
	ld.shared.f32 	%f3422, [%r105+1844];
	sub.f32 	%f3423, %f3421, %f3422;
	setp.lt.f32 	%p3650, %f3423, %f5492;
	selp.f32 	%f914, %f3423, %f5492, %p3650;
	mov.f32 	%f5492, %f914;
$L__BB0_919:
	ld.param.u32 	%r4341, [memory_param_8];
	ld.param.u32 	%r3313, [memory_param_7];
	ld.param.u32 	%r2287, [memory_param_6];
	ld.param.u32 	%r1263, [memory_param_5];
	setp.ge.s32 	%p3651, %r125, %r1263;
	setp.ge.s32 	%p3652, %r124, %r3313;
	add.s32 	%r463, %r11, 7;
	setp.ge.s32 	%p3653, %r463, %r2287;
	add.s32 	%r464, %r4913, 7;
	setp.ge.s32 	%p3654, %r464, %r4341;
	or.pred  	%p3655, %p3652, %p3654;
	or.pred  	%p3656, %p3655, %p3651;
	or.pred  	%p3657, %p3656, %p3653;
	@%p3657 bra 	$L__BB0_921;
	ld.global.nc.f32 	%f3424, [%rd11+28];
	ld.shared.f32 	%f3425, [%r105+1848];
	sub.f32 	%f3426, %f3424, %f3425;
	setp.lt.f32 	%p3658, %f3426, %f5492;
	selp.f32 	%f916, %f3426, %f5492, %p3658;
	mov.f32 	%f5492, %f916;
$L__BB0_921:
	ld.param.u32 	%r4342, [memory_param_8];
	ld.param.u32 	%r3314, [memory_param_7];
	ld.param.u32 	%r2288, [memory_param_6];
	ld.param.u32 	%r1264, [memory_param_5];
	setp.ge.s32 	%p3659, %r125, %r1264;
	setp.ge.s32 	%p3660, %r124, %r3314;
	add.s32 	%r465, %r11, 8;
	setp.ge.s32 	%p3661, %r465, %r2288;
	add.s32 	%r466, %r4913, 8;
	setp.ge.s32 	%p3662, %r466, %r4342;
	or.pred  	%p3663, %p3660, %p3662;
	or.pred  	%p3664, %p3663, %p3659;
	or.pred  	%p3665, %p3664, %p3661;
	@%p3665 bra 	$L__BB0_923;
	ld.global.nc.f32 	%f3427, [%rd11+32];
	ld.shared.f32 	%f3428, [%r105+1852];
	sub.f32 	%f3429, %f3427, %f3428;
	setp.lt.f32 	%p3666, %f3429, %f5492;
	selp.f32 	%f918, %f3429, %f5492, %p3666;
	mov.f32 	%f5492, %f918;
$L__BB0_923:
	ld.param.u32 	%r4343, [memory_param_8];
	ld.param.u32 	%r3315, [memory_param_7];
	ld.param.u32 	%r2289, [memory_param_6];
	ld.param.u32 	%r1265, [memory_param_5];
	setp.ge.s32 	%p3667, %r125, %r1265;
	setp.ge.s32 	%p3668, %r124, %r3315;
	setp.ge.s32 	%p3669, %r22, %r2289;
	setp.ge.s32 	%p3670, %r21, %r4343;
	or.pred  	%p3671, %p3668, %p3670;
	or.pred  	%p3672, %p3671, %p3667;
	or.pred  	%p3673, %p3672, %p3669;
	@%p3673 bra 	$L__BB0_925;
	ld.global.nc.f32 	%f3430, [%rd11+36];
	ld.shared.f32 	%f3431, [%r105+1856];
	sub.f32 	%f3432, %f3430, %f3431;
	setp.lt.f32 	%p3674, %f3432, %f5492;
	selp.f32 	%f920, %f3432, %f5492, %p3674;
	mov.f32 	%f5492, %f920;
$L__BB0_925:
	ld.param.u32 	%r4344, [memory_param_8];
	ld.param.u32 	%r3316, [memory_param_7];
	ld.param.u32 	%r2290, [memory_param_6];
	ld.param.u32 	%r1266, [memory_param_5];
	setp.ge.s32 	%p3675, %r125, %r1266;
	setp.ge.s32 	%p3676, %r124, %r3316;
	setp.ge.s32 	%p3677, %r24, %r2290;
	setp.ge.s32 	%p3678, %r23, %r4344;
	or.pred  	%p3679, %p3676, %p3678;
	or.pred  	%p3680, %p3679, %p3675;
	or.pred  	%p3681, %p3680, %p3677;
	@%p3681 bra 	$L__BB0_927;
	ld.global.nc.f32 	%f3433, [%rd11+40];
	ld.shared.f32 	%f3434, [%r105+1860];
	sub.f32 	%f3435, %f3433, %f3434;
	setp.lt.f32 	%p3682, %f3435, %f5492;
	selp.f32 	%f922, %f3435, %f5492, %p3682;
	mov.f32 	%f5492, %f922;
$L__BB0_927:
	ld.param.u32 	%r4345, [memory_param_8];
	ld.param.u32 	%r3317, [memory_param_7];
	ld.param.u32 	%r2291, [memory_param_6];
	ld.param.u32 	%r1267, [memory_param_5];
	setp.ge.s32 	%p3683, %r125, %r1267;
	setp.ge.s32 	%p3684, %r124, %r3317;
	setp.ge.s32 	%p3685, %r26, %r2291;
	setp.ge.s32 	%p3686, %r25, %r4345;
	or.pred  	%p3687, %p3684, %p3686;
	or.pred  	%p3688, %p3687, %p3683;
	or.pred  	%p3689, %p3688, %p3685;
	@%p3689 bra 	$L__BB0_929;
	ld.global.nc.f32 	%f3436, [%rd11+44];
	ld.shared.f32 	%f3437, [%r105+1864];
	sub.f32 	%f3438, %f3436, %f3437;
	setp.lt.f32 	%p3690, %f3438, %f5492;
	selp.f32 	%f924, %f3438, %f5492, %p3690;
	mov.f32 	%f5492, %f924;
$L__BB0_929:
	ld.param.u32 	%r4346, [memory_param_8];
	ld.param.u32 	%r3318, [memory_param_7];
	ld.param.u32 	%r2292, [memory_param_6];
	ld.param.u32 	%r1268, [memory_param_5];
	setp.ge.s32 	%p3691, %r125, %r1268;
	setp.ge.s32 	%p3692, %r124, %r3318;
	setp.ge.s32 	%p3693, %r28, %r2292;
	setp.ge.s32 	%p3694, %r27, %r4346;
	or.pred  	%p3695, %p3692, %p3694;
	or.pred  	%p3696, %p3695, %p3691;
	or.pred  	%p3697, %p3696, %p3693;
	@%p3697 bra 	$L__BB0_931;
	ld.global.nc.f32 	%f3439, [%rd11+48];
	ld.shared.f32 	%f3440, [%r105+1868];
	sub.f32 	%f3441, %f3439, %f3440;
	setp.lt.f32 	%p3698, %f3441, %f5492;
	selp.f32 	%f926, %f3441, %f5492, %p3698;
	mov.f32 	%f5492, %f926;
$L__BB0_931:
	ld.param.u32 	%r4347, [memory_param_8];
	ld.param.u32 	%r3319, [memory_param_7];
	ld.param.u32 	%r2293, [memory_param_6];
	ld.param.u32 	%r1269, [memory_param_5];
	setp.ge.s32 	%p3699, %r125, %r1269;
	setp.ge.s32 	%p3700, %r124, %r3319;
	setp.ge.s32 	%p3701, %r30, %r2293;
	setp.ge.s32 	%p3702, %r29, %r4347;
	or.pred  	%p3703, %p3700, %p3702;
	or.pred  	%p3704, %p3703, %p3699;
	or.pred  	%p3705, %p3704, %p3701;
	@%p3705 bra 	$L__BB0_933;
	ld.global.nc.f32 	%f3442, [%rd11+52];
	ld.shared.f32 	%f3443, [%r105+1872];
	sub.f32 	%f3444, %f3442, %f3443;
	setp.lt.f32 	%p3706, %f3444, %f5492;
	selp.f32 	%f928, %f3444, %f5492, %p3706;
	mov.f32 	%f5492, %f928;
$L__BB0_933:
	ld.param.u32 	%r4348, [memory_param_8];
	ld.param.u32 	%r3320, [memory_param_7];
	ld.param.u32 	%r2294, [memory_param_6];
	ld.param.u32 	%r1270, [memory_param_5];
	setp.ge.s32 	%p3707, %r125, %r1270;
	setp.ge.s32 	%p3708, %r124, %r3320;
	setp.ge.s32 	%p3709, %r32, %r2294;
	setp.ge.s32 	%p3710, %r31, %r4348;
	or.pred  	%p3711, %p3708, %p3710;
	or.pred  	%p3712, %p3711, %p3707;
	or.pred  	%p3713, %p3712, %p3709;
	@%p3713 bra 	$L__BB0_935;
	ld.global.nc.f32 	%f3445, [%rd11+56];
	ld.shared.f32 	%f3446, [%r105+1876];
	sub.f32 	%f3447, %f3445, %f3446;
	setp.lt.f32 	%p3714, %f3447, %f5492;
	selp.f32 	%f930, %f3447, %f5492, %p3714;
	mov.f32 	%f5492, %f930;
$L__BB0_935:
	ld.param.u32 	%r4349, [memory_param_8];
	ld.param.u32 	%r3321, [memory_param_7];
	ld.param.u32 	%r2295, [memory_param_6];
	ld.param.u32 	%r1271, [memory_param_5];
	setp.ge.s32 	%p3715, %r125, %r1271;
	setp.ge.s32 	%p3716, %r124, %r3321;
	setp.ge.s32 	%p3717, %r34, %r2295;
	setp.ge.s32 	%p3718, %r33, %r4349;
	or.pred  	%p3719, %p3716, %p3718;
	or.pred  	%p3720, %p3719, %p3715;
	or.pred  	%p3721, %p3720, %p3717;
	@%p3721 bra 	$L__BB0_937;
	ld.global.nc.f32 	%f3448, [%rd11+60];
	ld.shared.f32 	%f3449, [%r105+1880];
	sub.f32 	%f3450, %f3448, %f3449;
	setp.lt.f32 	%p3722, %f3450, %f5492;
	selp.f32 	%f932, %f3450, %f5492, %p3722;
	mov.f32 	%f5492, %f932;
$L__BB0_937:
	ld.param.u32 	%r4350, [memory_param_8];
	ld.param.u32 	%r3322, [memory_param_7];
	ld.param.u32 	%r2296, [memory_param_6];
	ld.param.u32 	%r1272, [memory_param_5];
	setp.ge.s32 	%p3723, %r125, %r1272;
	setp.ge.s32 	%p3724, %r124, %r3322;
	setp.ge.s32 	%p3725, %r36, %r2296;
	setp.ge.s32 	%p3726, %r35, %r4350;
	or.pred  	%p3727, %p3724, %p3726;
	or.pred  	%p3728, %p3727, %p3723;
	or.pred  	%p3729, %p3728, %p3725;
	@%p3729 bra 	$L__BB0_939;
	ld.global.nc.f32 	%f3451, [%rd11+64];
	ld.shared.f32 	%f3452, [%r105+1884];
	sub.f32 	%f3453, %f3451, %f3452;
	setp.lt.f32 	%p3730, %f3453, %f5492;
	selp.f32 	%f934, %f3453, %f5492, %p3730;
	mov.f32 	%f5492, %f934;
$L__BB0_939:
	ld.param.u32 	%r4351, [memory_param_8];
	ld.param.u32 	%r3323, [memory_param_7];
	ld.param.u32 	%r2297, [memory_param_6];
	ld.param.u32 	%r1273, [memory_param_5];
	setp.ge.s32 	%p3731, %r125, %r1273;
	setp.ge.s32 	%p3732, %r124, %r3323;
	setp.ge.s32 	%p3733, %r38, %r2297;
	setp.ge.s32 	%p3734, %r37, %r4351;
	or.pred  	%p3735, %p3732, %p3734;
	or.pred  	%p3736, %p3735, %p3731;
	or.pred  	%p3737, %p3736, %p3733;
	@%p3737 bra 	$L__BB0_941;
	ld.global.nc.f32 	%f3454, [%rd11+68];
	ld.shared.f32 	%f3455, [%r105+1888];
	sub.f32 	%f3456, %f3454, %f3455;
	setp.lt.f32 	%p3738, %f3456, %f5492;
	selp.f32 	%f936, %f3456, %f5492, %p3738;
	mov.f32 	%f5492, %f936;
$L__BB0_941:
	ld.param.u32 	%r4352, [memory_param_8];
	ld.param.u32 	%r3324, [memory_param_7];
	ld.param.u32 	%r2298, [memory_param_6];
	ld.param.u32 	%r1274, [memory_param_5];
	setp.ge.s32 	%p3739, %r125, %r1274;
	setp.ge.s32 	%p3740, %r124, %r3324;
	setp.ge.s32 	%p3741, %r40, %r2298;
	setp.ge.s32 	%p3742, %r39, %r4352;
	or.pred  	%p3743, %p3740, %p3742;
	or.pred  	%p3744, %p3743, %p3739;
	or.pred  	%p3745, %p3744, %p3741;
	@%p3745 bra 	$L__BB0_943;
	ld.global.nc.f32 	%f3457, [%rd11+72];
	ld.shared.f32 	%f3458, [%r105+1892];
	sub.f32 	%f3459, %f3457, %f3458;
	setp.lt.f32 	%p3746, %f3459, %f5492;
	selp.f32 	%f938, %f3459, %f5492, %p3746;
	mov.f32 	%f5492, %f938;
$L__BB0_943:
	ld.param.u32 	%r4353, [memory_param_8];
	ld.param.u32 	%r3325, [memory_param_7];
	ld.param.u32 	%r2299, [memory_param_6];
	ld.param.u32 	%r1275, [memory_param_5];
	setp.ge.s32 	%p3747, %r125, %r1275;
	setp.ge.s32 	%p3748, %r124, %r3325;
	setp.ge.s32 	%p3749, %r42, %r2299;
	setp.ge.s32 	%p3750, %r41, %r4353;
	or.pred  	%p3751, %p3748, %p3750;
	or.pred  	%p3752, %p3751, %p3747;
	or.pred  	%p3753, %p3752, %p3749;
	@%p3753 bra 	$L__BB0_945;
	ld.global.nc.f32 	%f3460, [%rd11+76];
	ld.shared.f32 	%f3461, [%r105+1896];
	sub.f32 	%f3462, %f3460, %f3461;
	setp.lt.f32 	%p3754, %f3462, %f5492;
	selp.f32 	%f940, %f3462, %f5492, %p3754;
	mov.f32 	%f5492, %f940;
$L__BB0_945:
	ld.param.u32 	%r4354, [memory_param_8];
	ld.param.u32 	%r3326, [memory_param_7];
	ld.param.u32 	%r2300, [memory_param_6];
	ld.param.u32 	%r1276, [memory_param_5];
	setp.ge.s32 	%p3755, %r125, %r1276;
	setp.ge.s32 	%p3756, %r124, %r3326;
	add.s32 	%r467, %r11, 20;
	setp.ge.s32 	%p3757, %r467, %r2300;
	add.s32 	%r468, %r4913, 20;
	setp.ge.s32 	%p3758, %r468, %r4354;
	or.pred  	%p3759, %p3756, %p3758;
	or.pred  	%p3760, %p3759, %p3755;
	or.pred  	%p3761, %p3760, %p3757;
	@%p3761 bra 	$L__BB0_947;
	ld.global.nc.f32 	%f3463, [%rd11+80];
	ld.shared.f32 	%f3464, [%r105+1900];
	sub.f32 	%f3465, %f3463, %f3464;
	setp.lt.f32 	%p3762, %f3465, %f5492;
	selp.f32 	%f942, %f3465, %f5492, %p3762;
	mov.f32 	%f5492, %f942;
$L__BB0_947:
	ld.param.u32 	%r4355, [memory_param_8];
	ld.param.u32 	%r3327, [memory_param_7];
	ld.param.u32 	%r2301, [memory_param_6];
	ld.param.u32 	%r1277, [memory_param_5];
	setp.ge.s32 	%p3763, %r125, %r1277;
	setp.ge.s32 	%p3764, %r124, %r3327;
	add.s32 	%r469, %r11, 21;
	setp.ge.s32 	%p3765, %r469, %r2301;
	add.s32 	%r470, %r4913, 21;
	setp.ge.s32 	%p3766, %r470, %r4355;
	or.pred  	%p3767, %p3764, %p3766;
	or.pred  	%p3768, %p3767, %p3763;
	or.pred  	%p3769, %p3768, %p3765;
	@%p3769 bra 	$L__BB0_949;
	ld.global.nc.f32 	%f3466, [%rd11+84];
	ld.shared.f32 	%f3467, [%r105+1904];
	sub.f32 	%f3468, %f3466, %f3467;
	setp.lt.f32 	%p3770, %f3468, %f5492;
	selp.f32 	%f944, %f3468, %f5492, %p3770;
	mov.f32 	%f5492, %f944;
$L__BB0_949:
	ld.param.u32 	%r4356, [memory_param_8];
	ld.param.u32 	%r3328, [memory_param_7];
	ld.param.u32 	%r2302, [memory_param_6];
	ld.param.u32 	%r1278, [memory_param_5];
	setp.ge.s32 	%p3771, %r125, %r1278;
	setp.ge.s32 	%p3772, %r124, %r3328;
	add.s32 	%r471, %r11, 22;
	setp.ge.s32 	%p3773, %r471, %r2302;
	add.s32 	%r472, %r4913, 22;
	setp.ge.s32 	%p3774, %r472, %r4356;
	or.pred  	%p3775, %p3772, %p3774;
	or.pred  	%p3776, %p3775, %p3771;
	or.pred  	%p3777, %p3776, %p3773;
	@%p3777 bra 	$L__BB0_951;
	ld.global.nc.f32 	%f3469, [%rd11+88];
	ld.shared.f32 	%f3470, [%r105+1908];
	sub.f32 	%f3471, %f3469, %f3470;
	setp.lt.f32 	%p3778, %f3471, %f5492;
	selp.f32 	%f946, %f3471, %f5492, %p3778;
	mov.f32 	%f5492, %f946;
$L__BB0_951:
	ld.param.u32 	%r4357, [memory_param_8];
	ld.param.u32 	%r3329, [memory_param_7];
	ld.param.u32 	%r2303, [memory_param_6];
	ld.param.u32 	%r1279, [memory_param_5];
	setp.ge.s32 	%p3779, %r125, %r1279;
	setp.ge.s32 	%p3780, %r124, %r3329;
	add.s32 	%r473, %r11, 23;
	setp.ge.s32 	%p3781, %r473, %r2303;
	add.s32 	%r474, %r4913, 23;
	setp.ge.s32 	%p3782, %r474, %r4357;
	or.pred  	%p3783, %p3780, %p3782;
	or.pred  	%p3784, %p3783, %p3779;
	or.pred  	%p3785, %p3784, %p3781;
	@%p3785 bra 	$L__BB0_953;
	ld.global.nc.f32 	%f3472, [%rd11+92];
	ld.shared.f32 	%f3473, [%r105+1912];
	sub.f32 	%f3474, %f3472, %f3473;
	setp.lt.f32 	%p3786, %f3474, %f5492;
	selp.f32 	%f948, %f3474, %f5492, %p3786;
	mov.f32 	%f5492, %f948;
$L__BB0_953:
	ld.param.u32 	%r4358, [memory_param_8];
	ld.param.u32 	%r3330, [memory_param_7];
	ld.param.u32 	%r2304, [memory_param_6];
	ld.param.u32 	%r1280, [memory_param_5];
	setp.ge.s32 	%p3787, %r125, %r1280;
	setp.ge.s32 	%p3788, %r124, %r3330;
	add.s32 	%r475, %r11, 24;
	setp.ge.s32 	%p3789, %r475, %r2304;
	add.s32 	%r476, %r4913, 24;
	setp.ge.s32 	%p3790, %r476, %r4358;
	or.pred  	%p3791, %p3788, %p3790;
	or.pred  	%p3792, %p3791, %p3787;
	or.pred  	%p3793, %p3792, %p3789;
	@%p3793 bra 	$L__BB0_955;
	ld.global.nc.f32 	%f3475, [%rd11+96];
	ld.shared.f32 	%f3476, [%r105+1916];
	sub.f32 	%f3477, %f3475, %f3476;
	setp.lt.f32 	%p3794, %f3477, %f5492;
	selp.f32 	%f950, %f3477, %f5492, %p3794;
	mov.f32 	%f5492, %f950;
$L__BB0_955:
	ld.param.u32 	%r4359, [memory_param_8];
	ld.param.u32 	%r3331, [memory_param_7];
	ld.param.u32 	%r2305, [memory_param_6];
	ld.param.u32 	%r1281, [memory_param_5];
	setp.ge.s32 	%p3795, %r125, %r1281;
	setp.ge.s32 	%p3796, %r124, %r3331;
	setp.ge.s32 	%p3797, %r44, %r2305;
	setp.ge.s32 	%p3798, %r43, %r4359;
	or.pred  	%p3799, %p3796, %p3798;
	or.pred  	%p3800, %p3799, %p3795;
	or.pred  	%p3801, %p3800, %p3797;
	@%p3801 bra 	$L__BB0_957;
	ld.global.nc.f32 	%f3478, [%rd11+100];
	ld.shared.f32 	%f3479, [%r105+1920];
	sub.f32 	%f3480, %f3478, %f3479;
	setp.lt.f32 	%p3802, %f3480, %f5492;
	selp.f32 	%f952, %f3480, %f5492, %p3802;
	mov.f32 	%f5492, %f952;
$L__BB0_957:
	ld.param.u32 	%r4360, [memory_param_8];
	ld.param.u32 	%r3332, [memory_param_7];
	ld.param.u32 	%r2306, [memory_param_6];
	ld.param.u32 	%r1282, [memory_param_5];
	setp.ge.s32 	%p3803, %r125, %r1282;
	setp.ge.s32 	%p3804, %r124, %r3332;
	setp.ge.s32 	%p3805, %r46, %r2306;
	setp.ge.s32 	%p3806, %r45, %r4360;
	or.pred  	%p3807, %p3804, %p3806;
	or.pred  	%p3808, %p3807, %p3803;
	or.pred  	%p3809, %p3808, %p3805;
	@%p3809 bra 	$L__BB0_959;
	ld.global.nc.f32 	%f3481, [%rd11+104];
	ld.shared.f32 	%f3482, [%r105+1924];
	sub.f32 	%f3483, %f3481, %f3482;
	setp.lt.f32 	%p3810, %f3483, %f5492;
	selp.f32 	%f954, %f3483, %f5492, %p3810;
	mov.f32 	%f5492, %f954;
$L__BB0_959:
	ld.param.u32 	%r4361, [memory_param_8];
	ld.param.u32 	%r3333, [memory_param_7];
	ld.param.u32 	%r2307, [memory_param_6];
	ld.param.u32 	%r1283, [memory_param_5];
	setp.ge.s32 	%p3811, %r125, %r1283;
	setp.ge.s32 	%p3812, %r124, %r3333;
	setp.ge.s32 	%p3813, %r48, %r2307;
	setp.ge.s32 	%p3814, %r47, %r4361;
	or.pred  	%p3815, %p3812, %p3814;
	or.pred  	%p3816, %p3815, %p3811;
	or.pred  	%p3817, %p3816, %p3813;
	@%p3817 bra 	$L__BB0_961;
	ld.global.nc.f32 	%f3484, [%rd11+108];
	ld.shared.f32 	%f3485, [%r105+1928];
	sub.f32 	%f3486, %f3484, %f3485;
	setp.lt.f32 	%p3818, %f3486, %f5492;
	selp.f32 	%f956, %f3486, %f5492, %p3818;
	mov.f32 	%f5492, %f956;
$L__BB0_961:
	ld.param.u32 	%r4362, [memory_param_8];
	ld.param.u32 	%r3334, [memory_param_7];
	ld.param.u32 	%r2308, [memory_param_6];
	ld.param.u32 	%r1284, [memory_param_5];
	setp.ge.s32 	%p3819, %r125, %r1284;
	setp.ge.s32 	%p3820, %r124, %r3334;
	setp.ge.s32 	%p3821, %r50, %r2308;
	setp.ge.s32 	%p3822, %r49, %r4362;
	or.pred  	%p3823, %p3820, %p3822;
	or.pred  	%p3824, %p3823, %p3819;
	or.pred  	%p3825, %p3824, %p3821;
	@%p3825 bra 	$L__BB0_963;
	ld.global.nc.f32 	%f3487, [%rd11+112];
	ld.shared.f32 	%f3488, [%r105+1932];
	sub.f32 	%f3489, %f3487, %f3488;
	setp.lt.f32 	%p3826, %f3489, %f5492;
	selp.f32 	%f958, %f3489, %f5492, %p3826;
	mov.f32 	%f5492, %f958;
$L__BB0_963:
	ld.param.u32 	%r4363, [memory_param_8];
	ld.param.u32 	%r3335, [memory_param_7];
	ld.param.u32 	%r2309, [memory_param_6];
	ld.param.u32 	%r1285, [memory_param_5];
	setp.ge.s32 	%p3827, %r125, %r1285;
	setp.ge.s32 	%p3828, %r124, %r3335;
	setp.ge.s32 	%p3829, %r52, %r2309;
	setp.ge.s32 	%p3830, %r51, %r4363;
	or.pred  	%p3831, %p3828, %p3830;
	or.pred  	%p3832, %p3831, %p3827;
	or.pred  	%p3833, %p3832, %p3829;
	@%p3833 bra 	$L__BB0_965;
	ld.global.nc.f32 	%f3490, [%rd11+116];
	ld.shared.f32 	%f3491, [%r105+1936];
	sub.f32 	%f3492, %f3490, %f3491;
	setp.lt.f32 	%p3834, %f3492, %f5492;
	selp.f32 	%f960, %f3492, %f5492, %p3834;
	mov.f32 	%f5492, %f960;
$L__BB0_965:
	ld.param.u32 	%r4364, [memory_param_8];
	ld.param.u32 	%r3336, [memory_param_7];
	ld.param.u32 	%r2310, [memory_param_6];
	ld.param.u32 	%r1286, [memory_param_5];
	setp.ge.s32 	%p3835, %r125, %r1286;
	setp.ge.s32 	%p3836, %r124, %r3336;
	setp.ge.s32 	%p3837, %r54, %r2310;
	setp.ge.s32 	%p3838, %r53, %r4364;
	or.pred  	%p3839, %p3836, %p3838;
	or.pred  	%p3840, %p3839, %p3835;
	or.pred  	%p3841, %p3840, %p3837;
	@%p3841 bra 	$L__BB0_967;
	ld.global.nc.f32 	%f3493, [%rd11+120];
	ld.shared.f32 	%f3494, [%r105+1940];
	sub.f32 	%f3495, %f3493, %f3494;
	setp.lt.f32 	%p3842, %f3495, %f5492;
	selp.f32 	%f962, %f3495, %f5492, %p3842;
	mov.f32 	%f5492, %f962;
$L__BB0_967:
	ld.param.u32 	%r4365, [memory_param_8];
	ld.param.u32 	%r3337, [memory_param_7];
	ld.param.u32 	%r2311, [memory_param_6];
	ld.param.u32 	%r1287, [memory_param_5];
	setp.ge.s32 	%p3843, %r125, %r1287;
	setp.ge.s32 	%p3844, %r124, %r3337;
	setp.ge.s32 	%p3845, %r56, %r2311;
	setp.ge.s32 	%p3846, %r55, %r4365;
	or.pred  	%p3847, %p3844, %p3846;
	or.pred  	%p3848, %p3847, %p3843;
	or.pred  	%p3849, %p3848, %p3845;
	@%p3849 bra 	$L__BB0_969;
	ld.global.nc.f32 	%f3496, [%rd11+124];
	ld.shared.f32 	%f3497, [%r105+1944];
	sub.f32 	%f3498, %f3496, %f3497;
	setp.lt.f32 	%p3850, %f3498, %f5492;
	selp.f32 	%f964, %f3498, %f5492, %p3850;
	mov.f32 	%f5492, %f964;
$L__BB0_969:
	ld.param.u32 	%r4366, [memory_param_8];
	ld.param.u32 	%r3338, [memory_param_7];
	ld.param.u32 	%r2312, [memory_param_6];
	ld.param.u32 	%r1288, [memory_param_5];
	setp.ge.s32 	%p3851, %r125, %r1288;
	setp.ge.s32 	%p3852, %r124, %r3338;
	setp.ge.s32 	%p3853, %r58, %r2312;
	setp.ge.s32 	%p3854, %r57, %r4366;
	or.pred  	%p3855, %p3852, %p3854;
	or.pred  	%p3856, %p3855, %p3851;
	or.pred  	%p3857, %p3856, %p3853;
	@%p3857 bra 	$L__BB0_971;
	ld.global.nc.f32 	%f3499, [%rd11+128];
	ld.shared.f32 	%f3500, [%r105+1948];
	sub.f32 	%f3501, %f3499, %f3500;
	setp.lt.f32 	%p3858, %f3501, %f5492;
	selp.f32 	%f966, %f3501, %f5492, %p3858;
	mov.f32 	%f5492, %f966;
$L__BB0_971:
	ld.param.u32 	%r4367, [memory_param_8];
	ld.param.u32 	%r3339, [memory_param_7];
	ld.param.u32 	%r2313, [memory_param_6];
	ld.param.u32 	%r1289, [memory_param_5];
	setp.ge.s32 	%p3859, %r125, %r1289;
	setp.ge.s32 	%p3860, %r124, %r3339;
	setp.ge.s32 	%p3861, %r60, %r2313;
	setp.ge.s32 	%p3862, %r59, %r4367;
	or.pred  	%p3863, %p3860, %p3862;
	or.pred  	%p3864, %p3863, %p3859;
	or.pred  	%p3865, %p3864, %p3861;
	@%p3865 bra 	$L__BB0_973;
	ld.global.nc.f32 	%f3502, [%rd11+132];
	ld.shared.f32 	%f3503, [%r105+1952];
	sub.f32 	%f3504, %f3502, %f3503;
	setp.lt.f32 	%p3866, %f3504, %f5492;
	selp.f32 	%f968, %f3504, %f5492, %p3866;
	mov.f32 	%f5492, %f968;
$L__BB0_973:
	ld.param.u32 	%r4368, [memory_param_8];
	ld.param.u32 	%r3340, [memory_param_7];
	ld.param.u32 	%r2314, [memory_param_6];
	ld.param.u32 	%r1290, [memory_param_5];
	setp.ge.s32 	%p3867, %r125, %r1290;
	setp.ge.s32 	%p3868, %r124, %r3340;
	setp.ge.s32 	%p3869, %r62, %r2314;
	setp.ge.s32 	%p3870, %r61, %r4368;
	or.pred  	%p3871, %p3868, %p3870;
	or.pred  	%p3872, %p3871, %p3867;
	or.pred  	%p3873, %p3872, %p3869;
	@%p3873 bra 	$L__BB0_975;
	ld.global.nc.f32 	%f3505, [%rd11+136];
	ld.shared.f32 	%f3506, [%r105+1956];
	sub.f32 	%f3507, %f3505, %f3506;
	setp.lt.f32 	%p3874, %f3507, %f5492;
	selp.f32 	%f970, %f3507, %f5492, %p3874;
	mov.f32 	%f5492, %f970;
$L__BB0_975:
	ld.param.u32 	%r4369, [memory_param_8];
	ld.param.u32 	%r3341, [memory_param_7];
	ld.param.u32 	%r2315, [memory_param_6];
	ld.param.u32 	%r1291, [memory_param_5];
	setp.ge.s32 	%p3875, %r125, %r1291;
	setp.ge.s32 	%p3876, %r124, %r3341;
	setp.ge.s32 	%p3877, %r64, %r2315;
	setp.ge.s32 	%p3878, %r63, %r4369;
	or.pred  	%p3879, %p3876, %p3878;
	or.pred  	%p3880, %p3879, %p3875;
	or.pred  	%p3881, %p3880, %p3877;
	@%p3881 bra 	$L__BB0_977;
	ld.global.nc.f32 	%f3508, [%rd11+140];
	ld.shared.f32 	%f3509, [%r105+1960];
	sub.f32 	%f3510, %f3508, %f3509;
	setp.lt.f32 	%p3882, %f3510, %f5492;
	selp.f32 	%f972, %f3510, %f5492, %p3882;
	mov.f32 	%f5492, %f972;
$L__BB0_977:
	ld.param.u32 	%r4370, [memory_param_8];
	ld.param.u32 	%r3342, [memory_param_7];
	ld.param.u32 	%r2316, [memory_param_6];
	ld.param.u32 	%r1292, [memory_param_5];
	setp.ge.s32 	%p3883, %r125, %r1292;
	setp.ge.s32 	%p3884, %r124, %r3342;
	setp.ge.s32 	%p3885, %r66, %r2316;
	setp.ge.s32 	%p3886, %r65, %r4370;
	or.pred  	%p3887, %p3884, %p3886;
	or.pred  	%p3888, %p3887, %p3883;
	or.pred  	%p3889, %p3888, %p3885;
	@%p3889 bra 	$L__BB0_979;
	ld.global.nc.f32 	%f3511, [%rd11+144];
	ld.shared.f32 	%f3512, [%r105+1964];
	sub.f32 	%f3513, %f3511, %f3512;
	setp.lt.f32 	%p3890, %f3513, %f5492;
	selp.f32 	%f974, %f3513, %f5492, %p3890;
	mov.f32 	%f5492, %f974;
$L__BB0_979:
	ld.param.u32 	%r4371, [memory_param_8];
	ld.param.u32 	%r3343, [memory_param_7];
	ld.param.u32 	%r2317, [memory_param_6];
	ld.param.u32 	%r1293, [memory_param_5];
	setp.ge.s32 	%p3891, %r125, %r1293;
	setp.ge.s32 	%p3892, %r124, %r3343;
	setp.ge.s32 	%p3893, %r68, %r2317;
	setp.ge.s32 	%p3894, %r67, %r4371;
	or.pred  	%p3895, %p3892, %p3894;
	or.pred  	%p3896, %p3895, %p3891;
	or.pred  	%p3897, %p3896, %p3893;
	@%p3897 bra 	$L__BB0_981;
	ld.global.nc.f32 	%f3514, [%rd11+148];
	ld.shared.f32 	%f3515, [%r105+1968];
	sub.f32 	%f3516, %f3514, %f3515;
	setp.lt.f32 	%p3898, %f3516, %f5492;
	selp.f32 	%f976, %f3516, %f5492, %p3898;
	mov.f32 	%f5492, %f976;
$L__BB0_981:
	ld.param.u32 	%r4372, [memory_param_8];
	ld.param.u32 	%r3344, [memory_param_7];
	ld.param.u32 	%r2318, [memory_param_6];
	ld.param.u32 	%r1294, [memory_param_5];
	setp.ge.s32 	%p3899, %r125, %r1294;
	setp.ge.s32 	%p3900, %r124, %r3344;
	setp.ge.s32 	%p3901, %r70, %r2318;
	setp.ge.s32 	%p3902, %r69, %r4372;
	or.pred  	%p3903, %p3900, %p3902;
	or.pred  	%p3904, %p3903, %p3899;
	or.pred  	%p3905, %p3904, %p3901;
	@%p3905 bra 	$L__BB0_983;
	ld.global.nc.f32 	%f3517, [%rd11+152];
	ld.shared.f32 	%f3518, [%r105+1972];
	sub.f32 	%f3519, %f3517, %f3518;
	setp.lt.f32 	%p3906, %f3519, %f5492;
	selp.f32 	%f978, %f3519, %f5492, %p3906;
	mov.f32 	%f5492, %f978;
$L__BB0_983:
	ld.param.u32 	%r4373, [memory_param_8];
	ld.param.u32 	%r3345, [memory_param_7];
	ld.param.u32 	%r2319, [memory_param_6];
	ld.param.u32 	%r1295, [memory_param_5];
	setp.ge.s32 	%p3907, %r125, %r1295;
	setp.ge.s32 	%p3908, %r124, %r3345;
	setp.ge.s32 	%p3909, %r72, %r2319;
	setp.ge.s32 	%p3910, %r71, %r4373;
	or.pred  	%p3911, %p3908, %p3910;
	or.pred  	%p3912, %p3911, %p3907;
	or.pred  	%p3913, %p3912, %p3909;
	@%p3913 bra 	$L__BB0_985;
	ld.global.nc.f32 	%f3520, [%rd11+156];
	ld.shared.f32 	%f3521, [%r105+1976];
	sub.f32 	%f3522, %f3520, %f3521;
	setp.lt.f32 	%p3914, %f3522, %f5492;
	selp.f32 	%f980, %f3522, %f5492, %p3914;
	mov.f32 	%f5492, %f980;
$L__BB0_985:
	ld.param.u32 	%r4374, [memory_param_8];
	ld.param.u32 	%r3346, [memory_param_7];
	ld.param.u32 	%r2320, [memory_param_6];
	ld.param.u32 	%r1296, [memory_param_5];
	setp.ge.s32 	%p3915, %r125, %r1296;
	setp.ge.s32 	%p3916, %r124, %r3346;
	setp.ge.s32 	%p3917, %r74, %r2320;
	setp.ge.s32 	%p3918, %r73, %r4374;
	or.pred  	%p3919, %p3916, %p3918;
	or.pred  	%p3920, %p3919, %p3915;
	or.pred  	%p3921, %p3920, %p3917;
	@%p3921 bra 	$L__BB0_987;
	ld.global.nc.f32 	%f3523, [%rd11+160];
	ld.shared.f32 	%f3524, [%r105+1980];
	sub.f32 	%f3525, %f3523, %f3524;
	setp.lt.f32 	%p3922, %f3525, %f5492;
	selp.f32 	%f982, %f3525, %f5492, %p3922;
	mov.f32 	%f5492, %f982;
$L__BB0_987:
	ld.param.u32 	%r4375, [memory_param_8];
	ld.param.u32 	%r3347, [memory_param_7];
	ld.param.u32 	%r2321, [memory_param_6];
	ld.param.u32 	%r1297, [memory_param_5];
	setp.ge.s32 	%p3923, %r125, %r1297;
	setp.ge.s32 	%p3924, %r124, %r3347;
	setp.ge.s32 	%p3925, %r76, %r2321;
	setp.ge.s32 	%p3926, %r75, %r4375;
	or.pred  	%p3927, %p3924, %p3926;
	or.pred  	%p3928, %p3927, %p3923;
	or.pred  	%p3929, %p3928, %p3925;
	@%p3929 bra 	$L__BB0_989;
	ld.global.nc.f32 	%f3526, [%rd11+164];
	ld.shared.f32 	%f3527, [%r105+1984];
	sub.f32 	%f3528, %f3526, %f3527;
	setp.lt.f32 	%p3930, %f3528, %f5492;
	selp.f32 	%f984, %f3528, %f5492, %p3930;
	mov.f32 	%f5492, %f984;
$L__BB0_989:
	ld.param.u32 	%r4376, [memory_param_8];
	ld.param.u32 	%r3348, [memory_param_7];
	ld.param.u32 	%r2322, [memory_param_6];
	ld.param.u32 	%r1298, [memory_param_5];
	setp.ge.s32 	%p3931, %r125, %r1298;
	setp.ge.s32 	%p3932, %r124, %r3348;
	setp.ge.s32 	%p3933, %r78, %r2322;
	setp.ge.s32 	%p3934, %r77, %r4376;
	or.pred  	%p3935, %p3932, %p3934;
	or.pred  	%p3936, %p3935, %p3931;
	or.pred  	%p3937, %p3936, %p3933;
	@%p3937 bra 	$L__BB0_991;
	ld.global.nc.f32 	%f3529, [%rd11+168];
	ld.shared.f32 	%f3530, [%r105+1988];
	sub.f32 	%f3531, %f3529, %f3530;
	setp.lt.f32 	%p3938, %f3531, %f5492;
	selp.f32 	%f986, %f3531, %f5492, %p3938;
	mov.f32 	%f5492, %f986;
$L__BB0_991:
	ld.param.u32 	%r4377, [memory_param_8];
	ld.param.u32 	%r3349, [memory_param_7];
	ld.param.u32 	%r2323, [memory_param_6];
	ld.param.u32 	%r1299, [memory_param_5];
	setp.ge.s32 	%p3939, %r125, %r1299;
	setp.ge.s32 	%p3940, %r124, %r3349;
	setp.ge.s32 	%p3941, %r80, %r2323;
	setp.ge.s32 	%p3942, %r79, %r4377;
	or.pred  	%p3943, %p3940, %p3942;
	or.pred  	%p3944, %p3943, %p3939;
	or.pred  	%p3945, %p3944, %p3941;
	@%p3945 bra 	$L__BB0_993;
	ld.global.nc.f32 	%f3532, [%rd11+172];
	ld.shared.f32 	%f3533, [%r105+1992];
	sub.f32 	%f3534, %f3532, %f3533;
	setp.lt.f32 	%p3946, %f3534, %f5492;
	selp.f32 	%f988, %f3534, %f5492, %p3946;
	mov.f32 	%f5492, %f988;
$L__BB0_993:
	ld.param.u32 	%r4378, [memory_param_8];
	ld.param.u32 	%r3350, [memory_param_7];
	ld.param.u32 	%r2324, [memory_param_6];
	ld.param.u32 	%r1300, [memory_param_5];
	setp.ge.s32 	%p3947, %r125, %r1300;
	setp.ge.s32 	%p3948, %r124, %r3350;
	setp.ge.s32 	%p3949, %r82, %r2324;
	setp.ge.s32 	%p3950, %r81, %r4378;
	or.pred  	%p3951, %p3948, %p3950;
	or.pred  	%p3952, %p3951, %p3947;
	or.pred  	%p3953, %p3952, %p3949;
	@%p3953 bra 	$L__BB0_995;
	ld.global.nc.f32 	%f3535, [%rd11+176];
	ld.shared.f32 	%f3536, [%r105+1996];
	sub.f32 	%f3537, %f3535, %f3536;
	setp.lt.f32 	%p3954, %f3537, %f5492;
	selp.f32 	%f990, %f3537, %f5492, %p3954;
	mov.f32 	%f5492, %f990;
$L__BB0_995:
	ld.param.u32 	%r4379, [memory_param_8];
	ld.param.u32 	%r3351, [memory_param_7];
	ld.param.u32 	%r2325, [memory_param_6];
	ld.param.u32 	%r1301, [memory_param_5];
	setp.ge.s32 	%p3955, %r125, %r1301;
	setp.ge.s32 	%p3956, %r124, %r3351;
	setp.ge.s32 	%p3957, %r84, %r2325;
	setp.ge.s32 	%p3958, %r83, %r4379;
	or.pred  	%p3959, %p3956, %p3958;
	or.pred  	%p3960, %p3959, %p3955;
	or.pred  	%p3961, %p3960, %p3957;
	@%p3961 bra 	$L__BB0_997;
	ld.global.nc.f32 	%f3538, [%rd11+180];
	ld.shared.f32 	%f3539, [%r105+2000];
	sub.f32 	%f3540, %f3538, %f3539;
	setp.lt.f32 	%p3962, %f3540, %f5492;
	selp.f32 	%f992, %f3540, %f5492, %p3962;
	mov.f32 	%f5492, %f992;
$L__BB0_997:
	ld.param.u32 	%r4380, [memory_param_8];
	ld.param.u32 	%r3352, [memory_param_7];
	ld.param.u32 	%r2326, [memory_param_6];
	ld.param.u32 	%r1302, [memory_param_5];
	setp.ge.s32 	%p3963, %r125, %r1302;
	setp.ge.s32 	%p3964, %r124, %r3352;
	setp.ge.s32 	%p3965, %r86, %r2326;
	setp.ge.s32 	%p3966, %r85, %r4380;
	or.pred  	%p3967, %p3964, %p3966;
	or.pred  	%p3968, %p3967, %p3963;
	or.pred  	%p3969, %p3968, %p3965;
	@%p3969 bra 	$L__BB0_999;
	ld.global.nc.f32 	%f3541, [%rd11+184];
	ld.shared.f32 	%f3542, [%r105+2004];
	sub.f32 	%f3543, %f3541, %f3542;
	setp.lt.f32 	%p3970, %f3543, %f5492;
	selp.f32 	%f994, %f3543, %f5492, %p3970;
	mov.f32 	%f5492, %f994;
$L__BB0_999:
	ld.param.u32 	%r4381, [memory_param_8];
	ld.param.u32 	%r3353, [memory_param_7];
	ld.param.u32 	%r2327, [memory_param_6];
	ld.param.u32 	%r1303, [memory_param_5];
	setp.ge.s32 	%p3971, %r125, %r1303;
	setp.ge.s32 	%p3972, %r124, %r3353;
	add.s32 	%r477, %r11, 47;
	setp.ge.s32 	%p3973, %r477, %r2327;
	add.s32 	%r478, %r4913, 47;
	setp.ge.s32 	%p3974, %r478, %r4381;
	or.pred  	%p3975, %p3972, %p3974;
	or.pred  	%p3976, %p3975, %p3971;
	or.pred  	%p3977, %p3976, %p3973;
	@%p3977 bra 	$L__BB0_1001;
	ld.global.nc.f32 	%f3544, [%rd11+188];
	ld.shared.f32 	%f3545, [%r105+2008];
	sub.f32 	%f3546, %f3544, %f3545;
	setp.lt.f32 	%p3978, %f3546, %f5492;
	selp.f32 	%f996, %f3546, %f5492, %p3978;
	mov.f32 	%f5492, %f996;
$L__BB0_1001:
	ld.param.u32 	%r4382, [memory_param_8];
	ld.param.u32 	%r3354, [memory_param_7];
	ld.param.u32 	%r2328, [memory_param_6];
	ld.param.u32 	%r1304, [memory_param_5];
	setp.ge.s32 	%p3979, %r125, %r1304;
	setp.ge.s32 	%p3980, %r124, %r3354;
	add.s32 	%r479, %r11, 48;
	setp.ge.s32 	%p3981, %r479, %r2328;
	add.s32 	%r480, %r4913, 48;
	setp.ge.s32 	%p3982, %r480, %r4382;
	or.pred  	%p3983, %p3980, %p3982;
	or.pred  	%p3984, %p3983, %p3979;
	or.pred  	%p3985, %p3984, %p3981;
	@%p3985 bra 	$L__BB0_1003;
	ld.global.nc.f32 	%f3547, [%rd11+192];
	ld.shared.f32 	%f3548, [%r105+2012];
	sub.f32 	%f3549, %f3547, %f3548;
	setp.lt.f32 	%p3986, %f3549, %f5492;
	selp.f32 	%f998, %f3549, %f5492, %p3986;
	mov.f32 	%f5492, %f998;
$L__BB0_1003:
	ld.param.u32 	%r4383, [memory_param_8];
	ld.param.u32 	%r3355, [memory_param_7];
	ld.param.u32 	%r2329, [memory_param_6];
	ld.param.u32 	%r1305, [memory_param_5];
	setp.ge.s32 	%p3987, %r125, %r1305;
	setp.ge.s32 	%p3988, %r124, %r3355;
	add.s32 	%r481, %r11, 49;
	setp.ge.s32 	%p3989, %r481, %r2329;
	add.s32 	%r482, %r4913, 49;
	setp.ge.s32 	%p3990, %r482, %r4383;
	or.pred  	%p3991, %p3988, %p3990;
	or.pred  	%p3992, %p3991, %p3987;
	or.pred  	%p3993, %p3992, %p3989;
	@%p3993 bra 	$L__BB0_1005;
	ld.global.nc.f32 	%f3550, [%rd11+196];
	ld.shared.f32 	%f3551, [%r105+2016];
	sub.f32 	%f3552, %f3550, %f3551;
	setp.lt.f32 	%p3994, %f3552, %f5492;
	selp.f32 	%f1000, %f3552, %f5492, %p3994;
	mov.f32 	%f5492, %f1000;
$L__BB0_1005:
	ld.param.u32 	%r4384, [memory_param_8];
	ld.param.u32 	%r3356, [memory_param_7];
	ld.param.u32 	%r2330, [memory_param_6];
	ld.param.u32 	%r1306, [memory_param_5];
	setp.ge.s32 	%p3995, %r125, %r1306;
	setp.ge.s32 	%p3996, %r124, %r3356;
	add.s32 	%r483, %r11, 50;
	setp.ge.s32 	%p3997, %r483, %r2330;
	add.s32 	%r484, %r4913, 50;
	setp.ge.s32 	%p3998, %r484, %r4384;
	or.pred  	%p3999, %p3996, %p3998;
	or.pred  	%p4000, %p3999, %p3995;
	or.pred  	%p4001, %p4000, %p3997;
	@%p4001 bra 	$L__BB0_1007;
	ld.global.nc.f32 	%f3553, [%rd11+200];
	ld.shared.f32 	%f3554, [%r105+2020];
	sub.f32 	%f3555, %f3553, %f3554;
	setp.lt.f32 	%p4002, %f3555, %f5492;
	selp.f32 	%f1002, %f3555, %f5492, %p4002;
	mov.f32 	%f5492, %f1002;
$L__BB0_1007:
	ld.param.u32 	%r4385, [memory_param_8];
	ld.param.u32 	%r3357, [memory_param_7];
	ld.param.u32 	%r2331, [memory_param_6];
	ld.param.u32 	%r1307, [memory_param_5];
	setp.ge.s32 	%p4003, %r125, %r1307;
	setp.ge.s32 	%p4004, %r124, %r3357;
	add.s32 	%r485, %r11, 51;
	setp.ge.s32 	%p4005, %r485, %r2331;
	add.s32 	%r486, %r4913, 51;
	setp.ge.s32 	%p4006, %r486, %r4385;
	or.pred  	%p4007, %p4004, %p4006;
	or.pred  	%p4008, %p4007, %p4003;
	or.pred  	%p4009, %p4008, %p4005;
	@%p4009 bra 	$L__BB0_1009;
	ld.global.nc.f32 	%f3556, [%rd11+204];
	ld.shared.f32 	%f3557, [%r105+2024];
	sub.f32 	%f3558, %f3556, %f3557;
	setp.lt.f32 	%p4010, %f3558, %f5492;
	selp.f32 	%f1004, %f3558, %f5492, %p4010;
	mov.f32 	%f5492, %f1004;
$L__BB0_1009:
	ld.param.u32 	%r4386, [memory_param_8];
	ld.param.u32 	%r3358, [memory_param_7];
	ld.param.u32 	%r2332, [memory_param_6];
	ld.param.u32 	%r1308, [memory_param_5];
	setp.ge.s32 	%p4011, %r125, %r1308;
	setp.ge.s32 	%p4012, %r124, %r3358;
	add.s32 	%r487, %r11, 52;
	setp.ge.s32 	%p4013, %r487, %r2332;
	add.s32 	%r488, %r4913, 52;
	setp.ge.s32 	%p4014, %r488, %r4386;
	or.pred  	%p4015, %p4012, %p4014;
	or.pred  	%p4016, %p4015, %p4011;
	or.pred  	%p4017, %p4016, %p4013;
	@%p4017 bra 	$L__BB0_1011;
	ld.global.nc.f32 	%f3559, [%rd11+208];
	ld.shared.f32 	%f3560, [%r105+2028];
	sub.f32 	%f3561, %f3559, %f3560;
	setp.lt.f32 	%p4018, %f3561, %f5492;
	selp.f32 	%f1006, %f3561, %f5492, %p4018;
	mov.f32 	%f5492, %f1006;
$L__BB0_1011:
	ld.param.u32 	%r4387, [memory_param_8];
	ld.param.u32 	%r3359, [memory_param_7];
	ld.param.u32 	%r2333, [memory_param_6];
	ld.param.u32 	%r1309, [memory_param_5];
	setp.ge.s32 	%p4019, %r125, %r1309;
	setp.ge.s32 	%p4020, %r124, %r3359;
	add.s32 	%r489, %r11, 53;
	setp.ge.s32 	%p4021, %r489, %r2333;
	add.s32 	%r490, %r4913, 53;
	setp.ge.s32 	%p4022, %r490, %r4387;
	or.pred  	%p4023, %p4020, %p4022;
	or.pred  	%p4024, %p4023, %p4019;
	or.pred  	%p4025, %p4024, %p4021;
	@%p4025 bra 	$L__BB0_1013;
	ld.global.nc.f32 	%f3562, [%rd11+212];
	ld.shared.f32 	%f3563, [%r105+2032];
	sub.f32 	%f3564, %f3562, %f3563;
	setp.lt.f32 	%p4026, %f3564, %f5492;
	selp.f32 	%f1008, %f3564, %f5492, %p4026;
	mov.f32 	%f5492, %f1008;
$L__BB0_1013:
	ld.param.u32 	%r4388, [memory_param_8];
	ld.param.u32 	%r3360, [memory_param_7];
	ld.param.u32 	%r2334, [memory_param_6];
	ld.param.u32 	%r1310, [memory_param_5];
	setp.ge.s32 	%p4027, %r125, %r1310;
	setp.ge.s32 	%p4028, %r124, %r3360;
	add.s32 	%r491, %r11, 54;
	setp.ge.s32 	%p4029, %r491, %r2334;
	add.s32 	%r492, %r4913, 54;
	setp.ge.s32 	%p4030, %r492, %r4388;
	or.pred  	%p4031, %p4028, %p4030;
	or.pred  	%p4032, %p4031, %p4027;
	or.pred  	%p4033, %p4032, %p4029;
	@%p4033 bra 	$L__BB0_1015;
	ld.global.nc.f32 	%f3565, [%rd11+216];
	ld.shared.f32 	%f3566, [%r105+2036];
	sub.f32 	%f3567, %f3565, %f3566;
	setp.lt.f32 	%p4034, %f3567, %f5492;
	selp.f32 	%f1010, %f3567, %f5492, %p4034;
	mov.f32 	%f5492, %f1010;
$L__BB0_1015:
	ld.param.u32 	%r4389, [memory_param_8];
	ld.param.u32 	%r3361, [memory_param_7];
	ld.param.u32 	%r2335, [memory_param_6];
	ld.param.u32 	%r1311, [memory_param_5];
	setp.ge.s32 	%p4035, %r125, %r1311;
	setp.ge.s32 	%p4036, %r124, %r3361;
	add.s32 	%r493, %r11, 55;
	setp.ge.s32 	%p4037, %r493, %r2335;
	add.s32 	%r494, %r4913, 55;
	setp.ge.s32 	%p4038, %r494, %r4389;
	or.pred  	%p4039, %p4036, %p4038;
	or.pred  	%p4040, %p4039, %p4035;
	or.pred  	%p4041, %p4040, %p4037;
	@%p4041 bra 	$L__BB0_1017;
	ld.global.nc.f32 	%f3568, [%rd11+220];
	ld.shared.f32 	%f3569, [%r105+2040];
	sub.f32 	%f3570, %f3568, %f3569;
	setp.lt.f32 	%p4042, %f3570, %f5492;
	selp.f32 	%f1012, %f3570, %f5492, %p4042;
	mov.f32 	%f5492, %f1012;
$L__BB0_1017:
	ld.param.u32 	%r4390, [memory_param_8];
	ld.param.u32 	%r3362, [memory_param_7];
	ld.param.u32 	%r2336, [memory_param_6];
	ld.param.u32 	%r1312, [memory_param_5];
	setp.ge.s32 	%p4043, %r125, %r1312;
	setp.ge.s32 	%p4044, %r124, %r3362;
	add.s32 	%r495, %r11, 56;
	setp.ge.s32 	%p4045, %r495, %r2336;
	add.s32 	%r496, %r4913, 56;
	setp.ge.s32 	%p4046, %r496, %r4390;
	or.pred  	%p4047, %p4044, %p4046;
	or.pred  	%p4048, %p4047, %p4043;
	or.pred  	%p4049, %p4048, %p4045;
	@%p4049 bra 	$L__BB0_1019;
	ld.global.nc.f32 	%f3571, [%rd11+224];
	ld.shared.f32 	%f3572, [%r105+2044];
	sub.f32 	%f3573, %f3571, %f3572;
	setp.lt.f32 	%p4050, %f3573, %f5492;
	selp.f32 	%f1014, %f3573, %f5492, %p4050;
	mov.f32 	%f5492, %f1014;
$L__BB0_1019:
	ld.param.u32 	%r4391, [memory_param_8];
	ld.param.u32 	%r3363, [memory_param_7];
	ld.param.u32 	%r2337, [memory_param_6];
	ld.param.u32 	%r1313, [memory_param_5];
	setp.ge.s32 	%p4051, %r125, %r1313;
	setp.ge.s32 	%p4052, %r124, %r3363;
	setp.ge.s32 	%p4053, %r88, %r2337;
	setp.ge.s32 	%p4054, %r87, %r4391;
	or.pred  	%p4055, %p4052, %p4054;
	or.pred  	%p4056, %p4055, %p4051;
	or.pred  	%p4057, %p4056, %p4053;
	@%p4057 bra 	$L__BB0_1021;
	ld.global.nc.f32 	%f3574, [%rd11+228];
	ld.shared.f32 	%f3575, [%r105+2048];
	sub.f32 	%f3576, %f3574, %f3575;
	setp.lt.f32 	%p4058, %f3576, %f5492;
	selp.f32 	%f1016, %f3576, %f5492, %p4058;
	mov.f32 	%f5492, %f1016;
$L__BB0_1021:
	ld.param.u32 	%r4392, [memory_param_8];
	ld.param.u32 	%r3364, [memory_param_7];
	ld.param.u32 	%r2338, [memory_param_6];
	ld.param.u32 	%r1314, [memory_param_5];
	setp.ge.s32 	%p4059, %r125, %r1314;
	setp.ge.s32 	%p4060, %r124, %r3364;
	setp.ge.s32 	%p4061, %r90, %r2338;
	setp.ge.s32 	%p4062, %r89, %r4392;
	or.pred  	%p4063, %p4060, %p4062;
	or.pred  	%p4064, %p4063, %p4059;
	or.pred  	%p4065, %p4064, %p4061;
	@%p4065 bra 	$L__BB0_1023;
	ld.global.nc.f32 	%f3577, [%rd11+232];
	ld.shared.f32 	%f3578, [%r105+2052];
	sub.f32 	%f3579, %f3577, %f3578;
	setp.lt.f32 	%p4066, %f3579, %f5492;
	selp.f32 	%f1018, %f3579, %f5492, %p4066;
	mov.f32 	%f5492, %f1018;
$L__BB0_1023:
	ld.param.u32 	%r4393, [memory_param_8];
	ld.param.u32 	%r3365, [memory_param_7];
	ld.param.u32 	%r2339, [memory_param_6];
	ld.param.u32 	%r1315, [memory_param_5];
	setp.ge.s32 	%p4067, %r125, %r1315;
	setp.ge.s32 	%p4068, %r124, %r3365;
	setp.ge.s32 	%p4069, %r92, %r2339;
	setp.ge.s32 	%p4070, %r91, %r4393;
	or.pred  	%p4071, %p4068, %p4070;
	or.pred  	%p4072, %p4071, %p4067;
	or.pred  	%p4073, %p4072, %p4069;
	@%p4073 bra 	$L__BB0_1025;
	ld.global.nc.f32 	%f3580, [%rd11+236];
	ld.shared.f32 	%f3581, [%r105+2056];
	sub.f32 	%f3582, %f3580, %f3581;
	setp.lt.f32 	%p4074, %f3582, %f5492;
	selp.f32 	%f1020, %f3582, %f5492, %p4074;
	mov.f32 	%f5492, %f1020;
$L__BB0_1025:
	ld.param.u32 	%r4394, [memory_param_8];
	ld.param.u32 	%r3366, [memory_param_7];
	ld.param.u32 	%r2340, [memory_param_6];
	ld.param.u32 	%r1316, [memory_param_5];
	setp.ge.s32 	%p4075, %r125, %r1316;
	setp.ge.s32 	%p4076, %r124, %r3366;
	setp.ge.s32 	%p4077, %r94, %r2340;
	setp.ge.s32 	%p4078, %r93, %r4394;
	or.pred  	%p4079, %p4076, %p4078;
	or.pred  	%p4080, %p4079, %p4075;
	or.pred  	%p4081, %p4080, %p4077;
	@%p4081 bra 	$L__BB0_1027;
	ld.global.nc.f32 	%f3583, [%rd11+240];
	ld.shared.f32 	%f3584, [%r105+2060];
	sub.f32 	%f3585, %f3583, %f3584;
	setp.lt.f32 	%p4082, %f3585, %f5492;
	selp.f32 	%f1022, %f3585, %f5492, %p4082;
	mov.f32 	%f5492, %f1022;
$L__BB0_1027:
	ld.param.u32 	%r4395, [memory_param_8];
	ld.param.u32 	%r3367, [memory_param_7];
	ld.param.u32 	%r2341, [memory_param_6];
	ld.param.u32 	%r1317, [memory_param_5];
	setp.ge.s32 	%p4083, %r125, %r1317;
	setp.ge.s32 	%p4084, %r124, %r3367;
	setp.ge.s32 	%p4085, %r96, %r2341;
	setp.ge.s32 	%p4086, %r95, %r4395;
	or.pred  	%p4087, %p4084, %p4086;
	or.pred  	%p4088, %p4087, %p4083;
	or.pred  	%p4089, %p4088, %p4085;
	@%p4089 bra 	$L__BB0_1029;
	ld.global.nc.f32 	%f3586, [%rd11+244];
	ld.shared.f32 	%f3587, [%r105+2064];
	sub.f32 	%f3588, %f3586, %f3587;
	setp.lt.f32 	%p4090, %f3588, %f5492;
	selp.f32 	%f1024, %f3588, %f5492, %p4090;
	mov.f32 	%f5492, %f1024;
$L__BB0_1029:
	ld.param.u32 	%r4396, [memory_param_8];
	ld.param.u32 	%r3368, [memory_param_7];
	ld.param.u32 	%r2342, [memory_param_6];
	ld.param.u32 	%r1318, [memory_param_5];
	setp.ge.s32 	%p4091, %r125, %r1318;
	setp.ge.s32 	%p4092, %r124, %r3368;
	setp.ge.s32 	%p4093, %r98, %r2342;
	setp.ge.s32 	%p4094, %r97, %r4396;
	or.pred  	%p4095, %p4092, %p4094;
	or.pred  	%p4096, %p4095, %p4091;
	or.pred  	%p4097, %p4096, %p4093;
	@%p4097 bra 	$L__BB0_1031;
	ld.global.nc.f32 	%f3589, [%rd11+248];
	ld.shared.f32 	%f3590, [%r105+2068];
	sub.f32 	%f3591, %f3589, %f3590;
	setp.lt.f32 	%p4098, %f3591, %f5492;
	selp.f32 	%f1026, %f3591, %f5492, %p4098;
	mov.f32 	%f5492, %f1026;
$L__BB0_1031:
	ld.param.u32 	%r4397, [memory_param_8];
	ld.param.u32 	%r3369, [memory_param_7];
	ld.param.u32 	%r2343, [memory_param_6];
	ld.param.u32 	%r1319, [memory_param_5];
	setp.ge.s32 	%p4099, %r125, %r1319;
	setp.ge.s32 	%p4100, %r124, %r3369;
	setp.ge.s32 	%p4101, %r100, %r2343;
	setp.ge.s32 	%p4102, %r99, %r4397;
	or.pred  	%p4103, %p4100, %p4102;
	or.pred  	%p4104, %p4103, %p4099;
	or.pred  	%p4105, %p4104, %p4101;
	@%p4105 bra 	$L__BB0_1033;
	ld.global.nc.f32 	%f3592, [%rd11+252];
	ld.shared.f32 	%f3593, [%r105+2072];
	sub.f32 	%f3594, %f3592, %f3593;
	setp.lt.f32 	%p4106, %f3594, %f5492;
	selp.f32 	%f1028, %f3594, %f5492, %p4106;
	mov.f32 	%f5492, %f1028;
$L__BB0_1033:
	ld.param.u32 	%r4398, [memory_param_8];
	ld.param.u32 	%r3370, [memory_param_7];
	ld.param.u32 	%r2344, [memory_param_6];
	ld.param.u32 	%r1320, [memory_param_5];
	setp.ge.s32 	%p4107, %r11, %r2344;
	setp.ge.s32 	%p4108, %r4913, %r4398;
	add.s32 	%r127, %r102, 8;
	setp.ge.s32 	%p4109, %r127, %r3370;
	add.s32 	%r128, %r191, 8;
	setp.ge.s32 	%p4110, %r128, %r1320;
	mul.lo.s32 	%r129, %r128, %r2344;
	or.pred  	%p4111, %p4109, %p4108;
	or.pred  	%p4112, %p4111, %p4110;
	or.pred  	%p4113, %p4112, %p4107;
	@%p4113 bra 	$L__BB0_1035;
	add.s32 	%r497, %r11, %r129;
	mul.wide.s32 	%rd72, %r497, 4;
	add.s64 	%rd73, %rd2, %rd72;
	ld.global.nc.f32 	%f3595, [%rd73];
	ld.shared.f32 	%f3596, [%r105+2080];
	sub.f32 	%f3597, %f3595, %f3596;
	setp.lt.f32 	%p4114, %f3597, %f5492;
	selp.f32 	%f1030, %f3597, %f5492, %p4114;
	mov.f32 	%f5492, %f1030;
$L__BB0_1035:
	ld.param.u32 	%r4399, [memory_param_8];
	ld.param.u32 	%r3371, [memory_param_7];
	ld.param.u32 	%r2345, [memory_param_6];
	ld.param.u32 	%r1321, [memory_param_5];
	setp.ge.s32 	%p4115, %r128, %r1321;
	setp.ge.s32 	%p4116, %r127, %r3371;
	setp.ge.s32 	%p4117, %r13, %r2345;
	setp.ge.s32 	%p4118, %r12, %r4399;
	or.pred  	%p4119, %p4116, %p4118;
	or.pred  	%p4120, %p4119, %p4115;
	cvt.s64.s32 	%rd74, %r129;
	add.s64 	%rd75, %rd3, %rd74;
	shl.b64 	%rd76, %rd75, 2;
	add.s64 	%rd12, %rd2, %rd76;
	or.pred  	%p4121, %p4120, %p4117;
	@%p4121 bra 	$L__BB0_1037;
	ld.global.nc.f32 	%f3598, [%rd12+4];
	ld.shared.f32 	%f3599, [%r105+2084];
	sub.f32 	%f3600, %f3598, %f3599;
	setp.lt.f32 	%p4122, %f3600, %f5492;
	selp.f32 	%f1032, %f3600, %f5492, %p4122;
	mov.f32 	%f5492, %f1032;
$L__BB0_1037:
	ld.param.u32 	%r4400, [memory_param_8];
	ld.param.u32 	%r3372, [memory_param_7];
	ld.param.u32 	%r2346, [memory_param_6];
	ld.param.u32 	%r1322, [memory_param_5];
	setp.ge.s32 	%p4123, %r128, %r1322;
	setp.ge.s32 	%p4124, %r127, %r3372;
	setp.ge.s32 	%p4125, %r15, %r2346;
	setp.ge.s32 	%p4126, %r14, %r4400;
	or.pred  	%p4127, %p4124, %p4126;
	or.pred  	%p4128, %p4127, %p4123;
	or.pred  	%p4129, %p4128, %p4125;
	@%p4129 bra 	$L__BB0_1039;
	ld.global.nc.f32 	%f3601, [%rd12+8];
	ld.shared.f32 	%f3602, [%r105+2088];
	sub.f32 	%f3603, %f3601, %f3602;
	setp.lt.f32 	%p4130, %f3603, %f5492;
	selp.f32 	%f1034, %f3603, %f5492, %p4130;
	mov.f32 	%f5492, %f1034;
$L__BB0_1039:
	ld.param.u32 	%r4401, [memory_param_8];
	ld.param.u32 	%r3373, [memory_param_7];
	ld.param.u32 	%r2347, [memory_param_6];
	ld.param.u32 	%r1323, [memory_param_5];
	setp.ge.s32 	%p4131, %r128, %r1323;
	setp.ge.s32 	%p4132, %r127, %r3373;
	setp.ge.s32 	%p4133, %r17, %r2347;
	setp.ge.s32 	%p4134, %r16, %r4401;
	or.pred  	%p4135, %p4132, %p4134;
	or.pred  	%p4136, %p4135, %p4131;
	or.pred  	%p4137, %p4136, %p4133;
	@%p4137 bra 	$L__BB0_1041;
	ld.global.nc.f32 	%f3604, [%rd12+12];
	ld.shared.f32 	%f3605, [%r105+2092];
	sub.f32 	%f3606, %f3604, %f3605;
	setp.lt.f32 	%p4138, %f3606, %f5492;
	selp.f32 	%f1036, %f3606, %f5492, %p4138;
	mov.f32 	%f5492, %f1036;
$L__BB0_1041:
	ld.param.u32 	%r4402, [memory_param_8];
	ld.param.u32 	%r3374, [memory_param_7];
	ld.param.u32 	%r2348, [memory_param_6];
	ld.param.u32 	%r1324, [memory_param_5];
	setp.ge.s32 	%p4139, %r128, %r1324;
	setp.ge.s32 	%p4140, %r127, %r3374;
	setp.ge.s32 	%p4141, %r19, %r2348;
	setp.ge.s32 	%p4142, %r18, %r4402;
	or.pred  	%p4143, %p4140, %p4142;
	or.pred  	%p4144, %p4143, %p4139;
	or.pred  	%p4145, %p4144, %p4141;
	@%p4145 bra 	$L__BB0_1043;
	ld.global.nc.f32 	%f3607, [%rd12+16];
	ld.shared.f32 	%f3608, [%r105+2096];
	sub.f32 	%f3609, %f3607, %f3608;
	setp.lt.f32 	%p4146, %f3609, %f5492;
	selp.f32 	%f1038, %f3609, %f5492, %p4146;
	mov.f32 	%f5492, %f1038;
$L__BB0_1043:
	ld.param.u32 	%r4403, [memory_param_8];
	ld.param.u32 	%r3375, [memory_param_7];
	ld.param.u32 	%r2349, [memory_param_6];
	ld.param.u32 	%r1325, [memory_param_5];
	setp.ge.s32 	%p4147, %r128, %r1325;
	setp.ge.s32 	%p4148, %r127, %r3375;
	add.s32 	%r498, %r11, 5;
	setp.ge.s32 	%p4149, %r498, %r2349;
	setp.ge.s32 	%p4150, %r20, %r4403;
	or.pred  	%p4151, %p4148, %p4150;
	or.pred  	%p4152, %p4151, %p4147;
	or.pred  	%p4153, %p4152, %p4149;
	@%p4153 bra 	$L__BB0_1045;
	ld.global.nc.f32 	%f3610, [%rd12+20];
	ld.shared.f32 	%f3611, [%r105+2100];
	sub.f32 	%f3612, %f3610, %f3611;
	setp.lt.f32 	%p4154, %f3612, %f5492;
	selp.f32 	%f1040, %f3612, %f5492, %p4154;
	mov.f32 	%f5492, %f1040;
$L__BB0_1045:
	ld.param.u32 	%r4404, [memory_param_8];
	ld.param.u32 	%r3376, [memory_param_7];
	ld.param.u32 	%r2350, [memory_param_6];
	ld.param.u32 	%r1326, [memory_param_5];
	setp.ge.s32 	%p4155, %r128, %r1326;
	setp.ge.s32 	%p4156, %r127, %r3376;
	add.s32 	%r499, %r11, 6;
	setp.ge.s32 	%p4157, %r499, %r2350;
	add.s32 	%r500, %r4913, 6;
	setp.ge.s32 	%p4158, %r500, %r4404;
	or.pred  	%p4159, %p4156, %p4158;
	or.pred  	%p4160, %p4159, %p4155;
	or.pred  	%p4161, %p4160, %p4157;
	@%p4161 bra 	$L__BB0_1047;
	ld.global.nc.f32 	%f3613, [%rd12+24];
	ld.shared.f32 	%f3614, [%r105+2104];
	sub.f32 	%f3615, %f3613, %f3614;
	setp.lt.f32 	%p4162, %f3615, %f5492;
	selp.f32 	%f1042, %f3615, %f5492, %p4162;
	mov.f32 	%f5492, %f1042;
$L__BB0_1047:
	ld.param.u32 	%r4405, [memory_param_8];
	ld.param.u32 	%r3377, [memory_param_7];
	ld.param.u32 	%r2351, [memory_param_6];
	ld.param.u32 	%r1327, [memory_param_5];
	setp.ge.s32 	%p4163, %r128, %r1327;
	setp.ge.s32 	%p4164, %r127, %r3377;
	add.s32 	%r501, %r11, 7;
	setp.ge.s32 	%p4165, %r501, %r2351;
	add.s32 	%r502, %r4913, 7;
	setp.ge.s32 	%p4166, %r502, %r4405;
	or.pred  	%p4167, %p4164, %p4166;
	or.pred  	%p4168, %p4167, %p4163;
	or.pred  	%p4169, %p4168, %p4165;
	@%p4169 bra 	$L__BB0_1049;
	ld.global.nc.f32 	%f3616, [%rd12+28];
	ld.shared.f32 	%f3617, [%r105+2108];
	sub.f32 	%f3618, %f3616, %f3617;
	setp.lt.f32 	%p4170, %f3618, %f5492;
	selp.f32 	%f1044, %f3618, %f5492, %p4170;
	mov.f32 	%f5492, %f1044;
$L__BB0_1049:
	ld.param.u32 	%r4406, [memory_param_8];
	ld.param.u32 	%r3378, [memory_param_7];
	ld.param.u32 	%r2352, [memory_param_6];
	ld.param.u32 	%r1328, [memory_param_5];
	setp.ge.s32 	%p4171, %r128, %r1328;
	setp.ge.s32 	%p4172, %r127, %r3378;
	add.s32 	%r503, %r11, 8;
	setp.ge.s32 	%p4173, %r503, %r2352;
	add.s32 	%r504, %r4913, 8;
	setp.ge.s32 	%p4174, %r504, %r4406;
	or.pred  	%p4175, %p4172, %p4174;
	or.pred  	%p4176, %p4175, %p4171;
	or.pred  	%p4177, %p4176, %p4173;
	@%p4177 bra 	$L__BB0_1051;
	ld.global.nc.f32 	%f3619, [%rd12+32];
	ld.shared.f32 	%f3620, [%r105+2112];
	sub.f32 	%f3621, %f3619, %f3620;
	setp.lt.f32 	%p4178, %f3621, %f5492;
	selp.f32 	%f1046, %f3621, %f5492, %p4178;
	mov.f32 	%f5492, %f1046;
$L__BB0_1051:
	ld.param.u32 	%r4407, [memory_param_8];
	ld.param.u32 	%r3379, [memory_param_7];
	ld.param.u32 	%r2353, [memory_param_6];
	ld.param.u32 	%r1329, [memory_param_5];
	setp.ge.s32 	%p4179, %r128, %r1329;
	setp.ge.s32 	%p4180, %r127, %r3379;
	setp.ge.s32 	%p4181, %r22, %r2353;
	setp.ge.s32 	%p4182, %r21, %r4407;
	or.pred  	%p4183, %p4180, %p4182;
	or.pred  	%p4184, %p4183, %p4179;
	or.pred  	%p4185, %p4184, %p4181;
	@%p4185 bra 	$L__BB0_1053;
	ld.global.nc.f32 	%f3622, [%rd12+36];
	ld.shared.f32 	%f3623, [%r105+2116];
	sub.f32 	%f3624, %f3622, %f3623;
	setp.lt.f32 	%p4186, %f3624, %f5492;
	selp.f32 	%f1048, %f3624, %f5492, %p4186;
	mov.f32 	%f5492, %f1048;
$L__BB0_1053:
	ld.param.u32 	%r4408, [memory_param_8];
	ld.param.u32 	%r3380, [memory_param_7];
	ld.param.u32 	%r2354, [memory_param_6];
	ld.param.u32 	%r1330, [memory_param_5];
	setp.ge.s32 	%p4187, %r128, %r1330;
	setp.ge.s32 	%p4188, %r127, %r3380;
	setp.ge.s32 	%p4189, %r24, %r2354;
	setp.ge.s32 	%p4190, %r23, %r4408;
	or.pred  	%p4191, %p4188, %p4190;
	or.pred  	%p4192, %p4191, %p4187;
	or.pred  	%p4193, %p4192, %p4189;
	@%p4193 bra 	$L__BB0_1055;
	ld.global.nc.f32 	%f3625, [%rd12+40];
	ld.shared.f32 	%f3626, [%r105+2120];
	sub.f32 	%f3627, %f3625, %f3626;
	setp.lt.f32 	%p4194, %f3627, %f5492;
	selp.f32 	%f1050, %f3627, %f5492, %p4194;
	mov.f32 	%f5492, %f1050;
$L__BB0_1055:
	ld.param.u32 	%r4409, [memory_param_8];
	ld.param.u32 	%r3381, [memory_param_7];
	ld.param.u32 	%r2355, [memory_param_6];
	ld.param.u32 	%r1331, [memory_param_5];
	setp.ge.s32 	%p4195, %r128, %r1331;
	setp.ge.s32 	%p4196, %r127, %r3381;
	setp.ge.s32 	%p4197, %r26, %r2355;
	setp.ge.s32 	%p4198, %r25, %r4409;
	or.pred  	%p4199, %p4196, %p4198;
	or.pred  	%p4200, %p4199, %p4195;
	or.pred  	%p4201, %p4200, %p4197;
	@%p4201 bra 	$L__BB0_1057;
	ld.global.nc.f32 	%f3628, [%rd12+44];
	ld.shared.f32 	%f3629, [%r105+2124];
	sub.f32 	%f3630, %f3628, %f3629;
	setp.lt.f32 	%p4202, %f3630, %f5492;
	selp.f32 	%f1052, %f3630, %f5492, %p4202;
	mov.f32 	%f5492, %f1052;
$L__BB0_1057:
	ld.param.u32 	%r4410, [memory_param_8];
	ld.param.u32 	%r3382, [memory_param_7];
	ld.param.u32 	%r2356, [memory_param_6];
	ld.param.u32 	%r1332, [memory_param_5];
	setp.ge.s32 	%p4203, %r128, %r1332;
	setp.ge.s32 	%p4204, %r127, %r3382;
	setp.ge.s32 	%p4205, %r28, %r2356;
	setp.ge.s32 	%p4206, %r27, %r4410;
	or.pred  	%p4207, %p4204, %p4206;
	or.pred  	%p4208, %p4207, %p4203;
	or.pred  	%p4209, %p4208, %p4205;
	@%p4209 bra 	$L__BB0_1059;
	ld.global.nc.f32 	%f3631, [%rd12+48];
	ld.shared.f32 	%f3632, [%r105+2128];
	sub.f32 	%f3633, %f3631, %f3632;
	setp.lt.f32 	%p4210, %f3633, %f5492;
	selp.f32 	%f1054, %f3633, %f5492, %p4210;
	mov.f32 	%f5492, %f1054;
$L__BB0_1059:
	ld.param.u32 	%r4411, [memory_param_8];
	ld.param.u32 	%r3383, [memory_param_7];
	ld.param.u32 	%r2357, [memory_param_6];
	ld.param.u32 	%r1333, [memory_param_5];
	setp.ge.s32 	%p4211, %r128, %r1333;
	setp.ge.s32 	%p4212, %r127, %r3383;
	setp.ge.s32 	%p4213, %r30, %r2357;
	setp.ge.s32 	%p4214, %r29, %r4411;
	or.pred  	%p4215, %p4212, %p4214;
	or.pred  	%p4216, %p4215, %p4211;
	or.pred  	%p4217, %p4216, %p4213;
	@%p4217 bra 	$L__BB0_1061;
	ld.global.nc.f32 	%f3634, [%rd12+52];
	ld.shared.f32 	%f3635, [%r105+2132];
	sub.f32 	%f3636, %f3634, %f3635;
	setp.lt.f32 	%p4218, %f3636, %f5492;
	selp.f32 	%f1056, %f3636, %f5492, %p4218;
	mov.f32 	%f5492, %f1056;
$L__BB0_1061:
	ld.param.u32 	%r4412, [memory_param_8];
	ld.param.u32 	%r3384, [memory_param_7];
	ld.param.u32 	%r2358, [memory_param_6];
	ld.param.u32 	%r1334, [memory_param_5];
	setp.ge.s32 	%p4219, %r128, %r1334;
	setp.ge.s32 	%p4220, %r127, %r3384;
	setp.ge.s32 	%p4221, %r32, %r2358;
	setp.ge.s32 	%p4222, %r31, %r4412;
	or.pred  	%p4223, %p4220, %p4222;
	or.pred  	%p4224, %p4223, %p4219;
	or.pred  	%p4225, %p4224, %p4221;
	@%p4225 bra 	$L__BB0_1063;
	ld.global.nc.f32 	%f3637, [%rd12+56];
	ld.shared.f32 	%f3638, [%r105+2136];
	sub.f32 	%f3639, %f3637, %f3638;
	setp.lt.f32 	%p4226, %f3639, %f5492;
	selp.f32 	%f1058, %f3639, %f5492, %p4226;
	mov.f32 	%f5492, %f1058;
$L__BB0_1063:
	ld.param.u32 	%r4413, [memory_param_8];
	ld.param.u32 	%r3385, [memory_param_7];
	ld.param.u32 	%r2359, [memory_param_6];
	ld.param.u32 	%r1335, [memory_param_5];
	setp.ge.s32 	%p4227, %r128, %r1335;
	setp.ge.s32 	%p4228, %r127, %r3385;
	setp.ge.s32 	%p4229, %r34, %r2359;
	setp.ge.s32 	%p4230, %r33, %r4413;
	or.pred  	%p4231, %p4228, %p4230;
	or.pred  	%p4232, %p4231, %p4227;
	or.pred  	%p4233, %p4232, %p4229;
	@%p4233 bra 	$L__BB0_1065;
	ld.global.nc.f32 	%f3640, [%rd12+60];
	ld.shared.f32 	%f3641, [%r105+2140];
	sub.f32 	%f3642, %f3640, %f3641;
	setp.lt.f32 	%p4234, %f3642, %f5492;
	selp.f32 	%f1060, %f3642, %f5492, %p4234;
	mov.f32 	%f5492, %f1060;
$L__BB0_1065:
	ld.param.u32 	%r4414, [memory_param_8];
	ld.param.u32 	%r3386, [memory_param_7];
	ld.param.u32 	%r2360, [memory_param_6];
	ld.param.u32 	%r1336, [memory_param_5];
	setp.ge.s32 	%p4235, %r128, %r1336;
	setp.ge.s32 	%p4236, %r127, %r3386;
	setp.ge.s32 	%p4237, %r36, %r2360;
	setp.ge.s32 	%p4238, %r35, %r4414;
	or.pred  	%p4239, %p4236, %p4238;
	or.pred  	%p4240, %p4239, %p4235;
	or.pred  	%p4241, %p4240, %p4237;
	@%p4241 bra 	$L__BB0_1067;
	ld.global.nc.f32 	%f3643, [%rd12+64];
	ld.shared.f32 	%f3644, [%r105+2144];
	sub.f32 	%f3645, %f3643, %f3644;
	setp.lt.f32 	%p4242, %f3645, %f5492;
	selp.f32 	%f1062, %f3645, %f5492, %p4242;
	mov.f32 	%f5492, %f1062;
$L__BB0_1067:
	ld.param.u32 	%r4415, [memory_param_8];
	ld.param.u32 	%r3387, [memory_param_7];
	ld.param.u32 	%r2361, [memory_param_6];
	ld.param.u32 	%r1337, [memory_param_5];
	setp.ge.s32 	%p4243, %r128, %r1337;
	setp.ge.s32 	%p4244, %r127, %r3387;
	setp.ge.s32 	%p4245, %r38, %r2361;
	setp.ge.s32 	%p4246, %r37, %r4415;
	or.pred  	%p4247, %p4244, %p4246;
	or.pred  	%p4248, %p4247, %p4243;
	or.pred  	%p4249, %p4248, %p4245;
	@%p4249 bra 	$L__BB0_1069;
	ld.global.nc.f32 	%f3646, [%rd12+68];
	ld.shared.f32 	%f3647, [%r105+2148];
	sub.f32 	%f3648, %f3646, %f3647;
	setp.lt.f32 	%p4250, %f3648, %f5492;
	selp.f32 	%f1064, %f3648, %f5492, %p4250;
	mov.f32 	%f5492, %f1064;
$L__BB0_1069:
	ld.param.u32 	%r4416, [memory_param_8];
	ld.param.u32 	%r3388, [memory_param_7];
	ld.param.u32 	%r2362, [memory_param_6];
	ld.param.u32 	%r1338, [memory_param_5];
	setp.ge.s32 	%p4251, %r128, %r1338;
	setp.ge.s32 	%p4252, %r127, %r3388;
	setp.ge.s32 	%p4253, %r40, %r2362;
	setp.ge.s32 	%p4254, %r39, %r4416;
	or.pred  	%p4255, %p4252, %p4254;
	or.pred  	%p4256, %p4255, %p4251;
	or.pred  	%p4257, %p4256, %p4253;
	@%p4257 bra 	$L__BB0_1071;
	ld.global.nc.f32 	%f3649, [%rd12+72];
	ld.shared.f32 	%f3650, [%r105+2152];
	sub.f32 	%f3651, %f3649, %f3650;
	setp.lt.f32 	%p4258, %f3651, %f5492;
	selp.f32 	%f1066, %f3651, %f5492, %p4258;
	mov.f32 	%f5492, %f1066;
$L__BB0_1071:
	ld.param.u32 	%r4417, [memory_param_8];
	ld.param.u32 	%r3389, [memory_param_7];
	ld.param.u32 	%r2363, [memory_param_6];
	ld.param.u32 	%r1339, [memory_param_5];
	setp.ge.s32 	%p4259, %r128, %r1339;
	setp.ge.s32 	%p4260, %r127, %r3389;
	setp.ge.s32 	%p4261, %r42, %r2363;
	setp.ge.s32 	%p4262, %r41, %r4417;
	or.pred  	%p4263, %p4260, %p4262;
	or.pred  	%p4264, %p4263, %p4259;
	or.pred  	%p4265, %p4264, %p4261;
	@%p4265 bra 	$L__BB0_1073;
	ld.global.nc.f32 	%f3652, [%rd12+76];
	ld.shared.f32 	%f3653, [%r105+2156];
	sub.f32 	%f3654, %f3652, %f3653;
	setp.lt.f32 	%p4266, %f3654, %f5492;
	selp.f32 	%f1068, %f3654, %f5492, %p4266;
	mov.f32 	%f5492, %f1068;
$L__BB0_1073:
	ld.param.u32 	%r4418, [memory_param_8];
	ld.param.u32 	%r3390, [memory_param_7];
	ld.param.u32 	%r2364, [memory_param_6];
	ld.param.u32 	%r1340, [memory_param_5];
	setp.ge.s32 	%p4267, %r128, %r1340;
	setp.ge.s32 	%p4268, %r127, %r3390;
	add.s32 	%r505, %r11, 20;
	setp.ge.s32 	%p4269, %r505, %r2364;
	add.s32 	%r506, %r4913, 20;
	setp.ge.s32 	%p4270, %r506, %r4418;
	or.pred  	%p4271, %p4268, %p4270;
	or.pred  	%p4272, %p4271, %p4267;
	or.pred  	%p4273, %p4272, %p4269;
	@%p4273 bra 	$L__BB0_1075;
	ld.global.nc.f32 	%f3655, [%rd12+80];
	ld.shared.f32 	%f3656, [%r105+2160];
	sub.f32 	%f3657, %f3655, %f3656;
	setp.lt.f32 	%p4274, %f3657, %f5492;
	selp.f32 	%f1070, %f3657, %f5492, %p4274;
	mov.f32 	%f5492, %f1070;
$L__BB0_1075:
	mov.f32 	%f5670, %f5492;
	ld.param.u32 	%r4419, [memory_param_8];
	ld.param.u32 	%r3391, [memory_param_7];
	ld.param.u32 	%r2365, [memory_param_6];
	ld.param.u32 	%r1341, [memory_param_5];
	setp.ge.s32 	%p4275, %r128, %r1341;
	setp.ge.s32 	%p4276, %r127, %r3391;
	add.s32 	%r507, %r11, 21;
	setp.ge.s32 	%p4277, %r507, %r2365;
	add.s32 	%r508, %r4913, 21;
	setp.ge.s32 	%p4278, %r508, %r4419;
	or.pred  	%p4279, %p4276, %p4278;
	or.pred  	%p4280, %p4279, %p4275;
	or.pred  	%p4281, %p4280, %p4277;
	@%p4281 bra 	$L__BB0_1077;
	ld.global.nc.f32 	%f3658, [%rd12+84];
	ld.shared.f32 	%f3659, [%r105+2164];
	sub.f32 	%f3660, %f3658, %f3659;
	setp.lt.f32 	%p4282, %f3660, %f5670;
	selp.f32 	%f1072, %f3660, %f5670, %p4282;
	mov.f32 	%f5670, %f1072;
$L__BB0_1077:
	ld.param.u32 	%r4420, [memory_param_8];
	ld.param.u32 	%r3392, [memory_param_7];
	ld.param.u32 	%r2366, [memory_param_6];
	ld.param.u32 	%r1342, [memory_param_5];
	setp.ge.s32 	%p4283, %r128, %r1342;
	setp.ge.s32 	%p4284, %r127, %r3392;
	add.s32 	%r509, %r11, 22;
	setp.ge.s32 	%p4285, %r509, %r2366;
	add.s32 	%r510, %r4913, 22;
	setp.ge.s32 	%p4286, %r510, %r4420;
	or.pred  	%p4287, %p4284, %p4286;
	or.pred  	%p4288, %p4287, %p4283;
	or.pred  	%p4289, %p4288, %p4285;
	@%p4289 bra 	$L__BB0_1079;
	ld.global.nc.f32 	%f3661, [%rd12+88];
	ld.shared.f32 	%f3662, [%r105+2168];
	sub.f32 	%f3663, %f3661, %f3662;
	setp.lt.f32 	%p4290, %f3663, %f5670;
	selp.f32 	%f1074, %f3663, %f5670, %p4290;
	mov.f32 	%f5670, %f1074;
$L__BB0_1079:
	ld.param.u32 	%r4421, [memory_param_8];
	ld.param.u32 	%r3393, [memory_param_7];
	ld.param.u32 	%r2367, [memory_param_6];
	ld.param.u32 	%r1343, [memory_param_5];
	setp.ge.s32 	%p4291, %r128, %r1343;
	setp.ge.s32 	%p4292, %r127, %r3393;
	add.s32 	%r511, %r11, 23;
	setp.ge.s32 	%p4293, %r511, %r2367;
	add.s32 	%r512, %r4913, 23;
	setp.ge.s32 	%p4294, %r512, %r4421;
	or.pred  	%p4295, %p4292, %p4294;
	or.pred  	%p4296, %p4295, %p4291;
	or.pred  	%p4297, %p4296, %p4293;
	@%p4297 bra 	$L__BB0_1081;
	ld.global.nc.f32 	%f3664, [%rd12+92];
	ld.shared.f32 	%f3665, [%r105+2172];
	sub.f32 	%f3666, %f3664, %f3665;
	setp.lt.f32 	%p4298, %f3666, %f5670;
	selp.f32 	%f1076, %f3666, %f5670, %p4298;
	mov.f32 	%f5670, %f1076;
$L__BB0_1081:
	ld.param.u32 	%r4422, [memory_param_8];
	ld.param.u32 	%r3394, [memory_param_7];
	ld.param.u32 	%r2368, [memory_param_6];
	ld.param.u32 	%r1344, [memory_param_5];
	setp.ge.s32 	%p4299, %r128, %r1344;
	setp.ge.s32 	%p4300, %r127, %r3394;
	add.s32 	%r513, %r11, 24;
	setp.ge.s32 	%p4301, %r513, %r2368;
	add.s32 	%r514, %r4913, 24;
	setp.ge.s32 	%p4302, %r514, %r4422;
	or.pred  	%p4303, %p4300, %p4302;
	or.pred  	%p4304, %p4303, %p4299;
	or.pred  	%p4305, %p4304, %p4301;
	@%p4305 bra 	$L__BB0_1083;
	ld.global.nc.f32 	%f3667, [%rd12+96];
	ld.shared.f32 	%f3668, [%r105+2176];
	sub.f32 	%f3669, %f3667, %f3668;
	setp.lt.f32 	%p4306, %f3669, %f5670;
	selp.f32 	%f1078, %f3669, %f5670, %p4306;
	mov.f32 	%f5670, %f1078;
$L__BB0_1083:
	ld.param.u32 	%r4423, [memory_param_8];
	ld.param.u32 	%r3395, [memory_param_7];
	ld.param.u32 	%r2369, [memory_param_6];
	ld.param.u32 	%r1345, [memory_param_5];
	setp.ge.s32 	%p4307, %r128, %r1345;
	setp.ge.s32 	%p4308, %r127, %r3395;
	setp.ge.s32 	%p4309, %r44, %r2369;
	setp.ge.s32 	%p4310, %r43, %r4423;
	or.pred  	%p4311, %p4308, %p4310;
	or.pred  	%p4312, %p4311, %p4307;
	or.pred  	%p4313, %p4312, %p4309;
	@%p4313 bra 	$L__BB0_1085;
	ld.global.nc.f32 	%f3670, [%rd12+100];
	ld.shared.f32 	%f3671, [%r105+2180];
	sub.f32 	%f3672, %f3670, %f3671;
	setp.lt.f32 	%p4314, %f3672, %f5670;
	selp.f32 	%f1080, %f3672, %f5670, %p4314;
	mov.f32 	%f5670, %f1080;
$L__BB0_1085:
	ld.param.u32 	%r4424, [memory_param_8];
	ld.param.u32 	%r3396, [memory_param_7];
	ld.param.u32 	%r2370, [memory_param_6];
	ld.param.u32 	%r1346, [memory_param_5];
	setp.ge.s32 	%p4315, %r128, %r1346;
	setp.ge.s32 	%p4316, %r127, %r3396;
	setp.ge.s32 	%p4317, %r46, %r2370;
	setp.ge.s32 	%p4318, %r45, %r4424;
	or.pred  	%p4319, %p4316, %p4318;
	or.pred  	%p4320, %p4319, %p4315;
	or.pred  	%p4321, %p4320, %p4317;
	@%p4321 bra 	$L__BB0_1087;
	ld.global.nc.f32 	%f3673, [%rd12+104];
	ld.shared.f32 	%f3674, [%r105+2184];
	sub.f32 	%f3675, %f3673, %f3674;
	setp.lt.f32 	%p4322, %f3675, %f5670;
	selp.f32 	%f1082, %f3675, %f5670, %p4322;
	mov.f32 	%f5670, %f1082;
$L__BB0_1087:
	ld.param.u32 	%r4425, [memory_param_8];
	ld.param.u32 	%r3397, [memory_param_7];
	ld.param.u32 	%r2371, [memory_param_6];
	ld.param.u32 	%r1347, [memory_param_5];
	setp.ge.s32 	%p4323, %r128, %r1347;
	setp.ge.s32 	%p4324, %r127, %r3397;
	setp.ge.s32 	%p4325, %r48, %r2371;
	setp.ge.s32 	%p4326, %r47, %r4425;
	or.pred  	%p4327, %p4324, %p4326;
	or.pred  	%p4328, %p4327, %p4323;
	or.pred  	%p4329, %p4328, %p4325;
	@%p4329 bra 	$L__BB0_1089;
	ld.global.nc.f32 	%f3676, [%rd12+108];
	ld.shared.f32 	%f3677, [%r105+2188];
	sub.f32 	%f3678, %f3676, %f3677;
	setp.lt.f32 	%p4330, %f3678, %f5670;
	selp.f32 	%f1084, %f3678, %f5670, %p4330;
	mov.f32 	%f5670, %f1084;
$L__BB0_1089:
	ld.param.u32 	%r4426, [memory_param_8];
	ld.param.u32 	%r3398, [memory_param_7];
	ld.param.u32 	%r2372, [memory_param_6];
	ld.param.u32 	%r1348, [memory_param_5];
	setp.ge.s32 	%p4331, %r128, %r1348;
	setp.ge.s32 	%p4332, %r127, %r3398;
	setp.ge.s32 	%p4333, %r50, %r2372;
	setp.ge.s32 	%p4334, %r49, %r4426;
	or.pred  	%p4335, %p4332, %p4334;
	or.pred  	%p4336, %p4335, %p4331;
	or.pred  	%p4337, %p4336, %p4333;
	@%p4337 bra 	$L__BB0_1091;
	ld.global.nc.f32 	%f3679, [%rd12+112];
	ld.shared.f32 	%f3680, [%r105+2192];
	sub.f32 	%f3681, %f3679, %f3680;
	setp.lt.f32 	%p4338, %f3681, %f5670;
	selp.f32 	%f1086, %f3681, %f5670, %p4338;
	mov.f32 	%f5670, %f1086;
$L__BB0_1091:
	ld.param.u32 	%r4427, [memory_param_8];
	ld.param.u32 	%r3399, [memory_param_7];
	ld.param.u32 	%r2373, [memory_param_6];
	ld.param.u32 	%r1349, [memory_param_5];
	setp.ge.s32 	%p4339, %r128, %r1349;
	setp.ge.s32 	%p4340, %r127, %r3399;
	setp.ge.s32 	%p4341, %r52, %r2373;
	setp.ge.s32 	%p4342, %r51, %r4427;
	or.pred  	%p4343, %p4340, %p4342;
	or.pred  	%p4344, %p4343, %p4339;
	or.pred  	%p4345, %p4344, %p4341;
	@%p4345 bra 	$L__BB0_1093;
	ld.global.nc.f32 	%f3682, [%rd12+116];
	ld.shared.f32 	%f3683, [%r105+2196];
	sub.f32 	%f3684, %f3682, %f3683;
	setp.lt.f32 	%p4346, %f3684, %f5670;
	selp.f32 	%f1088, %f3684, %f5670, %p4346;
	mov.f32 	%f5670, %f1088;
$L__BB0_1093:
	ld.param.u32 	%r4428, [memory_param_8];
	ld.param.u32 	%r3400, [memory_param_7];
	ld.param.u32 	%r2374, [memory_param_6];
	ld.param.u32 	%r1350, [memory_param_5];
	setp.ge.s32 	%p4347, %r128, %r1350;
	setp.ge.s32 	%p4348, %r127, %r3400;
	setp.ge.s32 	%p4349, %r54, %r2374;
	setp.ge.s32 	%p4350, %r53, %r4428;
	or.pred  	%p4351, %p4348, %p4350;
	or.pred  	%p4352, %p4351, %p4347;
	or.pred  	%p4353, %p4352, %p4349;
	@%p4353 bra 	$L__BB0_1095;
	ld.global.nc.f32 	%f3685, [%rd12+120];
	ld.shared.f32 	%f3686, [%r105+2200];
	sub.f32 	%f3687, %f3685, %f3686;
	setp.lt.f32 	%p4354, %f3687, %f5670;
	selp.f32 	%f1090, %f3687, %f5670, %p4354;
	mov.f32 	%f5670, %f1090;
$L__BB0_1095:
	ld.param.u32 	%r4429, [memory_param_8];
	ld.param.u32 	%r3401, [memory_param_7];
	ld.param.u32 	%r2375, [memory_param_6];
	ld.param.u32 	%r1351, [memory_param_5];
	setp.ge.s32 	%p4355, %r128, %r1351;
	setp.ge.s32 	%p4356, %r127, %r3401;
	setp.ge.s32 	%p4357, %r56, %r2375;
	setp.ge.s32 	%p4358, %r55, %r4429;
	or.pred  	%p4359, %p4356, %p4358;
	or.pred  	%p4360, %p4359, %p4355;
	or.pred  	%p4361, %p4360, %p4357;
	@%p4361 bra 	$L__BB0_1097;
	ld.global.nc.f32 	%f3688, [%rd12+124];
	ld.shared.f32 	%f3689, [%r105+2204];
	sub.f32 	%f3690, %f3688, %f3689;
	setp.lt.f32 	%p4362, %f3690, %f5670;
	selp.f32 	%f1092, %f3690, %f5670, %p4362;
	mov.f32 	%f5670, %f1092;
$L__BB0_1097:
	ld.param.u32 	%r4430, [memory_param_8];
	ld.param.u32 	%r3402, [memory_param_7];
	ld.param.u32 	%r2376, [memory_param_6];
	ld.param.u32 	%r1352, [memory_param_5];
	setp.ge.s32 	%p4363, %r128, %r1352;
	setp.ge.s32 	%p4364, %r127, %r3402;
	setp.ge.s32 	%p4365, %r58, %r2376;
	setp.ge.s32 	%p4366, %r57, %r4430;
	or.pred  	%p4367, %p4364, %p4366;
	or.pred  	%p4368, %p4367, %p4363;
	or.pred  	%p4369, %p4368, %p4365;
	@%p4369 bra 	$L__BB0_1099;
	ld.global.nc.f32 	%f3691, [%rd12+128];
	ld.shared.f32 	%f3692, [%r105+2208];
	sub.f32 	%f3693, %f3691, %f3692;
	setp.lt.f32 	%p4370, %f3693, %f5670;
	selp.f32 	%f1094, %f3693, %f5670, %p4370;
	mov.f32 	%f5670, %f1094;
$L__BB0_1099:
	ld.param.u32 	%r4431, [memory_param_8];
	ld.param.u32 	%r3403, [memory_param_7];
	ld.param.u32 	%r2377, [memory_param_6];
	ld.param.u32 	%r1353, [memory_param_5];
	setp.ge.s32 	%p4371, %r128, %r1353;
	setp.ge.s32 	%p4372, %r127, %r3403;
	setp.ge.s32 	%p4373, %r60, %r2377;
	setp.ge.s32 	%p4374, %r59, %r4431;
	or.pred  	%p4375, %p4372, %p4374;
	or.pred  	%p4376, %p4375, %p4371;
	or.pred  	%p4377, %p4376, %p4373;
	@%p4377 bra 	$L__BB0_1101;
	ld.global.nc.f32 	%f3694, [%rd12+132];
	ld.shared.f32 	%f3695, [%r105+2212];
	sub.f32 	%f3696, %f3694, %f3695;
	setp.lt.f32 	%p4378, %f3696, %f5670;
	selp.f32 	%f1096, %f3696, %f5670, %p4378;
	mov.f32 	%f5670, %f1096;
$L__BB0_1101:
	ld.param.u32 	%r4432, [memory_param_8];
	ld.param.u32 	%r3404, [memory_param_7];
	ld.param.u32 	%r2378, [memory_param_6];
	ld.param.u32 	%r1354, [memory_param_5];
	setp.ge.s32 	%p4379, %r128, %r1354;
	setp.ge.s32 	%p4380, %r127, %r3404;
	setp.ge.s32 	%p4381, %r62, %r2378;
	setp.ge.s32 	%p4382, %r61, %r4432;
	or.pred  	%p4383, %p4380, %p4382;
	or.pred  	%p4384, %p4383, %p4379;
	or.pred  	%p4385, %p4384, %p4381;
	@%p4385 bra 	$L__BB0_1103;
	ld.global.nc.f32 	%f3697, [%rd12+136];
	ld.shared.f32 	%f3698, [%r105+2216];
	sub.f32 	%f3699, %f3697, %f3698;
	setp.lt.f32 	%p4386, %f3699, %f5670;
	selp.f32 	%f1098, %f3699, %f5670, %p4386;
	mov.f32 	%f5670, %f1098;
$L__BB0_1103:
	ld.param.u32 	%r4433, [memory_param_8];
	ld.param.u32 	%r3405, [memory_param_7];
	ld.param.u32 	%r2379, [memory_param_6];
	ld.param.u32 	%r1355, [memory_param_5];
	setp.ge.s32 	%p4387, %r128, %r1355;
	setp.ge.s32 	%p4388, %r127, %r3405;
	setp.ge.s32 	%p4389, %r64, %r2379;
	setp.ge.s32 	%p4390, %r63, %r4433;
	or.pred  	%p4391, %p4388, %p4390;
	or.pred  	%p4392, %p4391, %p4387;
	or.pred  	%p4393, %p4392, %p4389;
	@%p4393 bra 	$L__BB0_1105;
	ld.global.nc.f32 	%f3700, [%rd12+140];
	ld.shared.f32 	%f3701, [%r105+2220];
	sub.f32 	%f3702, %f3700, %f3701;
	setp.lt.f32 	%p4394, %f3702, %f5670;
	selp.f32 	%f1100, %f3702, %f5670, %p4394;
	mov.f32 	%f5670, %f1100;
$L__BB0_1105:
	ld.param.u32 	%r4434, [memory_param_8];
	ld.param.u32 	%r3406, [memory_param_7];
	ld.param.u32 	%r2380, [memory_param_6];
	ld.param.u32 	%r1356, [memory_param_5];
	setp.ge.s32 	%p4395, %r128, %r1356;
	setp.ge.s32 	%p4396, %r127, %r3406;
	setp.ge.s32 	%p4397, %r66, %r2380;
	setp.ge.s32 	%p4398, %r65, %r4434;
	or.pred  	%p4399, %p4396, %p4398;
	or.pred  	%p4400, %p4399, %p4395;
	or.pred  	%p4401, %p4400, %p4397;
	@%p4401 bra 	$L__BB0_1107;
	ld.global.nc.f32 	%f3703, [%rd12+144];
	ld.shared.f32 	%f3704, [%r105+2224];
	sub.f32 	%f3705, %f3703, %f3704;
	setp.lt.f32 	%p4402, %f3705, %f5670;
	selp.f32 	%f1102, %f3705, %f5670, %p4402;
	mov.f32 	%f5670, %f1102;
$L__BB0_1107:
	ld.param.u32 	%r4435, [memory_param_8];
	ld.param.u32 	%r3407, [memory_param_7];
	ld.param.u32 	%r2381, [memory_param_6];
	ld.param.u32 	%r1357, [memory_param_5];
	setp.ge.s32 	%p4403, %r128, %r1357;
	setp.ge.s32 	%p4404, %r127, %r3407;
	setp.ge.s32 	%p4405, %r68, %r2381;
	setp.ge.s32 	%p4406, %r67, %r4435;
	or.pred  	%p4407, %p4404, %p4406;
	or.pred  	%p4408, %p4407, %p4403;
	or.pred  	%p4409, %p4408, %p4405;
	@%p4409 bra 	$L__BB0_1109;
	ld.global.nc.f32 	%f3706, [%rd12+148];
	ld.shared.f32 	%f3707, [%r105+2228];
	sub.f32 	%f3708, %f3706, %f3707;
	setp.lt.f32 	%p4410, %f3708, %f5670;
	selp.f32 	%f1104, %f3708, %f5670, %p4410;
	mov.f32 	%f5670, %f1104;
$L__BB0_1109:
	ld.param.u32 	%r4436, [memory_param_8];
	ld.param.u32 	%r3408, [memory_param_7];
	ld.param.u32 	%r2382, [memory_param_6];
	ld.param.u32 	%r1358, [memory_param_5];
	setp.ge.s32 	%p4411, %r128, %r1358;
	setp.ge.s32 	%p4412, %r127, %r3408;
	setp.ge.s32 	%p4413, %r70, %r2382;
	setp.ge.s32 	%p4414, %r69, %r4436;
	or.pred  	%p4415, %p4412, %p4414;
	or.pred  	%p4416, %p4415, %p4411;
	or.pred  	%p4417, %p4416, %p4413;
	@%p4417 bra 	$L__BB0_1111;
	ld.global.nc.f32 	%f3709, [%rd12+152];
	ld.shared.f32 	%f3710, [%r105+2232];
	sub.f32 	%f3711, %f3709, %f3710;
	setp.lt.f32 	%p4418, %f3711, %f5670;
	selp.f32 	%f1106, %f3711, %f5670, %p4418;
	mov.f32 	%f5670, %f1106;
$L__BB0_1111:
	ld.param.u32 	%r4437, [memory_param_8];
	ld.param.u32 	%r3409, [memory_param_7];
	ld.param.u32 	%r2383, [memory_param_6];
	ld.param.u32 	%r1359, [memory_param_5];
	setp.ge.s32 	%p4419, %r128, %r1359;
	setp.ge.s32 	%p4420, %r127, %r3409;
	setp.ge.s32 	%p4421, %r72, %r2383;
	setp.ge.s32 	%p4422, %r71, %r4437;
	or.pred  	%p4423, %p4420, %p4422;
	or.pred  	%p4424, %p4423, %p4419;
	or.pred  	%p4425, %p4424, %p4421;
	@%p4425 bra 	$L__BB0_1113;
	ld.global.nc.f32 	%f3712, [%rd12+156];
	ld.shared.f32 	%f3713, [%r105+2236];
	sub.f32 	%f3714, %f3712, %f3713;
	setp.lt.f32 	%p4426, %f3714, %f5670;
	selp.f32 	%f1108, %f3714, %f5670, %p4426;
	mov.f32 	%f5670, %f1108;
$L__BB0_1113:
	ld.param.u32 	%r4438, [memory_param_8];
	ld.param.u32 	%r3410, [memory_param_7];
	ld.param.u32 	%r2384, [memory_param_6];
	ld.param.u32 	%r1360, [memory_param_5];
	setp.ge.s32 	%p4427, %r128, %r1360;
	setp.ge.s32 	%p4428, %r127, %r3410;
	setp.ge.s32 	%p4429, %r74, %r2384;
	setp.ge.s32 	%p4430, %r73, %r4438;
	or.pred  	%p4431, %p4428, %p4430;
	or.pred  	%p4432, %p4431, %p4427;
	or.pred  	%p4433, %p4432, %p4429;
	@%p4433 bra 	$L__BB0_1115;
	ld.global.nc.f32 	%f3715, [%rd12+160];
	ld.shared.f32 	%f3716, [%r105+2240];
	sub.f32 	%f3717, %f3715, %f3716;
	setp.lt.f32 	%p4434, %f3717, %f5670;
	selp.f32 	%f1110, %f3717, %f5670, %p4434;
	mov.f32 	%f5670, %f1110;
$L__BB0_1115:
	ld.param.u32 	%r4439, [memory_param_8];
	ld.param.u32 	%r3411, [memory_param_7];
	ld.param.u32 	%r2385, [memory_param_6];
	ld.param.u32 	%r1361, [memory_param_5];
	setp.ge.s32 	%p4435, %r128, %r1361;
	setp.ge.s32 	%p4436, %r127, %r3411;
	setp.ge.s32 	%p4437, %r76, %r2385;
	setp.ge.s32 	%p4438, %r75, %r4439;
	or.pred  	%p4439, %p4436, %p4438;
	or.pred  	%p4440, %p4439, %p4435;
	or.pred  	%p4441, %p4440, %p4437;
	@%p4441 bra 	$L__BB0_1117;
	ld.global.nc.f32 	%f3718, [%rd12+164];
	ld.shared.f32 	%f3719, [%r105+2244];
	sub.f32 	%f3720, %f3718, %f3719;
	setp.lt.f32 	%p4442, %f3720, %f5670;
	selp.f32 	%f1112, %f3720, %f5670, %p4442;
	mov.f32 	%f5670, %f1112;
$L__BB0_1117:
	ld.param.u32 	%r4440, [memory_param_8];
	ld.param.u32 	%r3412, [memory_param_7];
	ld.param.u32 	%r2386, [memory_param_6];
	ld.param.u32 	%r1362, [memory_param_5];
	setp.ge.s32 	%p4443, %r128, %r1362;
	setp.ge.s32 	%p4444, %r127, %r3412;
	setp.ge.s32 	%p4445, %r78, %r2386;
	setp.ge.s32 	%p4446, %r77, %r4440;
	or.pred  	%p4447, %p4444, %p4446;
	or.pred  	%p4448, %p4447, %p4443;
	or.pred  	%p4449, %p4448, %p4445;
	@%p4449 bra 	$L__BB0_1119;
	ld.global.nc.f32 	%f3721, [%rd12+168];
	ld.shared.f32 	%f3722, [%r105+2248];
	sub.f32 	%f3723, %f3721, %f3722;
	setp.lt.f32 	%p4450, %f3723, %f5670;
	selp.f32 	%f1114, %f3723, %f5670, %p4450;
	mov.f32 	%f5670, %f1114;
$L__BB0_1119:
	ld.param.u32 	%r4441, [memory_param_8];
	ld.param.u32 	%r3413, [memory_param_7];
	ld.param.u32 	%r2387, [memory_param_6];
	ld.param.u32 	%r1363, [memory_param_5];
	setp.ge.s32 	%p4451, %r128, %r1363;
	setp.ge.s32 	%p4452, %r127, %r3413;
	setp.ge.s32 	%p4453, %r80, %r2387;
	setp.ge.s32 	%p4454, %r79, %r4441;
	or.pred  	%p4455, %p4452, %p4454;
	or.pred  	%p4456, %p4455, %p4451;
	or.pred  	%p4457, %p4456, %p4453;
	@%p4457 bra 	$L__BB0_1121;
	ld.global.nc.f32 	%f3724, [%rd12+172];
	ld.shared.f32 	%f3725, [%r105+2252];
	sub.f32 	%f3726, %f3724, %f3725;
	setp.lt.f32 	%p4458, %f3726, %f5670;
	selp.f32 	%f1116, %f3726, %f5670, %p4458;
	mov.f32 	%f5670, %f1116;
$L__BB0_1121:
	ld.param.u32 	%r4442, [memory_param_8];
	ld.param.u32 	%r3414, [memory_param_7];
	ld.param.u32 	%r2388, [memory_param_6];
	ld.param.u32 	%r1364, [memory_param_5];
	setp.ge.s32 	%p4459, %r128, %r1364;
	setp.ge.s32 	%p4460, %r127, %r3414;
	setp.ge.s32 	%p4461, %r82, %r2388;
	setp.ge.s32 	%p4462, %r81, %r4442;
	or.pred  	%p4463, %p4460, %p4462;
	or.pred  	%p4464, %p4463, %p4459;
	or.pred  	%p4465, %p4464, %p4461;
	@%p4465 bra 	$L__BB0_1123;
	ld.global.nc.f32 	%f3727, [%rd12+176];
	ld.shared.f32 	%f3728, [%r105+2256];
	sub.f32 	%f3729, %f3727, %f3728;
	setp.lt.f32 	%p4466, %f3729, %f5670;
	selp.f32 	%f1118, %f3729, %f5670, %p4466;
	mov.f32 	%f5670, %f1118;
$L__BB0_1123:
	ld.param.u32 	%r4443, [memory_param_8];
	ld.param.u32 	%r3415, [memory_param_7];
	ld.param.u32 	%r2389, [memory_param_6];
	ld.param.u32 	%r1365, [memory_param_5];
	setp.ge.s32 	%p4467, %r128, %r1365;
	setp.ge.s32 	%p4468, %r127, %r3415;
	setp.ge.s32 	%p4469, %r84, %r2389;
	setp.ge.s32 	%p4470, %r83, %r4443;
	or.pred  	%p4471, %p4468, %p4470;
	or.pred  	%p4472, %p4471, %p4467;
	or.pred  	%p4473, %p4472, %p4469;
	@%p4473 bra 	$L__BB0_1125;
	ld.global.nc.f32 	%f3730, [%rd12+180];
	ld.shared.f32 	%f3731, [%r105+2260];
	sub.f32 	%f3732, %f3730, %f3731;
	setp.lt.f32 	%p4474, %f3732, %f5670;
	selp.f32 	%f1120, %f3732, %f5670, %p4474;
	mov.f32 	%f5670, %f1120;
$L__BB0_1125:
	ld.param.u32 	%r4444, [memory_param_8];
	ld.param.u32 	%r3416, [memory_param_7];
	ld.param.u32 	%r2390, [memory_param_6];
	ld.param.u32 	%r1366, [memory_param_5];
	setp.ge.s32 	%p4475, %r128, %r1366;
	setp.ge.s32 	%p4476, %r127, %r3416;
	setp.ge.s32 	%p4477, %r86, %r2390;
	setp.ge.s32 	%p4478, %r85, %r4444;
	or.pred  	%p4479, %p4476, %p4478;
	or.pred  	%p4480, %p4479, %p4475;
	or.pred  	%p4481, %p4480, %p4477;
	@%p4481 bra 	$L__BB0_1127;
	ld.global.nc.f32 	%f3733, [%rd12+184];
	ld.shared.f32 	%f3734, [%r105+2264];
	sub.f32 	%f3735, %f3733, %f3734;
	setp.lt.f32 	%p4482, %f3735, %f5670;
	selp.f32 	%f1122, %f3735, %f5670, %p4482;
	mov.f32 	%f5670, %f1122;
$L__BB0_1127:
	ld.param.u32 	%r4445, [memory_param_8];
	ld.param.u32 	%r3417, [memory_param_7];
	ld.param.u32 	%r2391, [memory_param_6];
	ld.param.u32 	%r1367, [memory_param_5];
	setp.ge.s32 	%p4483, %r128, %r1367;
	setp.ge.s32 	%p4484, %r127, %r3417;
	add.s32 	%r515, %r11, 47;
	setp.ge.s32 	%p4485, %r515, %r2391;
	add.s32 	%r516, %r4913, 47;
	setp.ge.s32 	%p4486, %r516, %r4445;
	or.pred  	%p4487, %p4484, %p4486;
	or.pred  	%p4488, %p4487, %p4483;
	or.pred  	%p4489, %p4488, %p4485;
	@%p4489 bra 	$L__BB0_1129;
	ld.global.nc.f32 	%f3736, [%rd12+188];
	ld.shared.f32 	%f3737, [%r105+2268];
	sub.f32 	%f3738, %f3736, %f3737;
	setp.lt.f32 	%p4490, %f3738, %f5670;
	selp.f32 	%f1124, %f3738, %f5670, %p4490;
	mov.f32 	%f5670, %f1124;
$L__BB0_1129:
	ld.param.u32 	%r4446, [memory_param_8];
	ld.param.u32 	%r3418, [memory_param_7];
	ld.param.u32 	%r2392, [memory_param_6];
	ld.param.u32 	%r1368, [memory_param_5];
	setp.ge.s32 	%p4491, %r128, %r1368;
	setp.ge.s32 	%p4492, %r127, %r3418;
	add.s32 	%r517, %r11, 48;
	setp.ge.s32 	%p4493, %r517, %r2392;
	add.s32 	%r518, %r4913, 48;
	setp.ge.s32 	%p4494, %r518, %r4446;
	or.pred  	%p4495, %p4492, %p4494;
	or.pred  	%p4496, %p4495, %p4491;
	or.pred  	%p4497, %p4496, %p4493;
	@%p4497 bra 	$L__BB0_1131;
	ld.global.nc.f32 	%f3739, [%rd12+192];
	ld.shared.f32 	%f3740, [%r105+2272];
	sub.f32 	%f3741, %f3739, %f3740;
	setp.lt.f32 	%p4498, %f3741, %f5670;
	selp.f32 	%f1126, %f3741, %f5670, %p4498;
	mov.f32 	%f5670, %f1126;
$L__BB0_1131:
	ld.param.u32 	%r4447, [memory_param_8];
	ld.param.u32 	%r3419, [memory_param_7];
	ld.param.u32 	%r2393, [memory_param_6];
	ld.param.u32 	%r1369, [memory_param_5];
	setp.ge.s32 	%p4499, %r128, %r1369;
	setp.ge.s32 	%p4500, %r127, %r3419;
	add.s32 	%r519, %r11, 49;
	setp.ge.s32 	%p4501, %r519, %r2393;
	add.s32 	%r520, %r4913, 49;
	setp.ge.s32 	%p4502, %r520, %r4447;
	or.pred  	%p4503, %p4500, %p4502;
	or.pred  	%p4504, %p4503, %p4499;
	or.pred  	%p4505, %p4504, %p4501;
	@%p4505 bra 	$L__BB0_1133;
	ld.global.nc.f32 	%f3742, [%rd12+196];
	ld.shared.f32 	%f3743, [%r105+2276];
	sub.f32 	%f3744, %f3742, %f3743;
	setp.lt.f32 	%p4506, %f3744, %f5670;
	selp.f32 	%f1128, %f3744, %f5670, %p4506;
	mov.f32 	%f5670, %f1128;
$L__BB0_1133:
	ld.param.u32 	%r4448, [memory_param_8];
	ld.param.u32 	%r3420, [memory_param_7];
	ld.param.u32 	%r2394, [memory_param_6];
	ld.param.u32 	%r1370, [memory_param_5];
	setp.ge.s32 	%p4507, %r128, %r1370;
	setp.ge.s32 	%p4508, %r127, %r3420;
	add.s32 	%r521, %r11, 50;
	setp.ge.s32 	%p4509, %r521, %r2394;
	add.s32 	%r522, %r4913, 50;
	setp.ge.s32 	%p4510, %r522, %r4448;
	or.pred  	%p4511, %p4508, %p4510;
	or.pred  	%p4512, %p4511, %p4507;
	or.pred  	%p4513, %p4512, %p4509;
	@%p4513 bra 	$L__BB0_1135;
	ld.global.nc.f32 	%f3745, [%rd12+200];
	ld.shared.f32 	%f3746, [%r105+2280];
	sub.f32 	%f3747, %f3745, %f3746;
	setp.lt.f32 	%p4514, %f3747, %f5670;
	selp.f32 	%f1130, %f3747, %f5670, %p4514;
	mov.f32 	%f5670, %f1130;
$L__BB0_1135:
	ld.param.u32 	%r4449, [memory_param_8];
	ld.param.u32 	%r3421, [memory_param_7];
	ld.param.u32 	%r2395, [memory_param_6];
	ld.param.u32 	%r1371, [memory_param_5];
	setp.ge.s32 	%p4515, %r128, %r1371;
	setp.ge.s32 	%p4516, %r127, %r3421;
	add.s32 	%r523, %r11, 51;
	setp.ge.s32 	%p4517, %r523, %r2395;
	add.s32 	%r524, %r4913, 51;
	setp.ge.s32 	%p4518, %r524, %r4449;
	or.pred  	%p4519, %p4516, %p4518;
	or.pred  	%p4520, %p4519, %p4515;
	or.pred  	%p4521, %p4520, %p4517;
	@%p4521 bra 	$L__BB0_1137;
	ld.global.nc.f32 	%f3748, [%rd12+204];
	ld.shared.f32 	%f3749, [%r105+2284];
	sub.f32 	%f3750, %f3748, %f3749;
	setp.lt.f32 	%p4522, %f3750, %f5670;
	selp.f32 	%f1132, %f3750, %f5670, %p4522;
	mov.f32 	%f5670, %f1132;
$L__BB0_1137:
	ld.param.u32 	%r4450, [memory_param_8];
	ld.param.u32 	%r3422, [memory_param_7];
	ld.param.u32 	%r2396, [memory_param_6];
	ld.param.u32 	%r1372, [memory_param_5];
	setp.ge.s32 	%p4523, %r128, %r1372;
	setp.ge.s32 	%p4524, %r127, %r3422;
	add.s32 	%r525, %r11, 52;
	setp.ge.s32 	%p4525, %r525, %r2396;
	add.s32 	%r526, %r4913, 52;
	setp.ge.s32 	%p4526, %r526, %r4450;
	or.pred  	%p4527, %p4524, %p4526;
	or.pred  	%p4528, %p4527, %p4523;
	or.pred  	%p4529, %p4528, %p4525;
	@%p4529 bra 	$L__BB0_1139;
	ld.global.nc.f32 	%f3751, [%rd12+208];
	ld.shared.f32 	%f3752, [%r105+2288];
	sub.f32 	%f3753, %f3751, %f3752;
	setp.lt.f32 	%p4530, %f3753, %f5670;
	selp.f32 	%f1134, %f3753, %f5670, %p4530;
	mov.f32 	%f5670, %f1134;
$L__BB0_1139:
	ld.param.u32 	%r4451, [memory_param_8];
	ld.param.u32 	%r3423, [memory_param_7];
	ld.param.u32 	%r2397, [memory_param_6];
	ld.param.u32 	%r1373, [memory_param_5];
	setp.ge.s32 	%p4531, %r128, %r1373;
	setp.ge.s32 	%p4532, %r127, %r3423;
	add.s32 	%r527, %r11, 53;
	setp.ge.s32 	%p4533, %r527, %r2397;
	add.s32 	%r528, %r4913, 53;
	setp.ge.s32 	%p4534, %r528, %r4451;
	or.pred  	%p4535, %p4532, %p4534;
	or.pred  	%p4536, %p4535, %p4531;
	or.pred  	%p4537, %p4536, %p4533;
	@%p4537 bra 	$L__BB0_1141;
	ld.global.nc.f32 	%f3754, [%rd12+212];
	ld.shared.f32 	%f3755, [%r105+2292];
	sub.f32 	%f3756, %f3754, %f3755;
	setp.lt.f32 	%p4538, %f3756, %f5670;
	selp.f32 	%f1136, %f3756, %f5670, %p4538;
	mov.f32 	%f5670, %f1136;
$L__BB0_1141:
	ld.param.u32 	%r4452, [memory_param_8];
	ld.param.u32 	%r3424, [memory_param_7];
	ld.param.u32 	%r2398, [memory_param_6];
	ld.param.u32 	%r1374, [memory_param_5];
	setp.ge.s32 	%p4539, %r128, %r1374;
	setp.ge.s32 	%p4540, %r127, %r3424;
	add.s32 	%r529, %r11, 54;
	setp.ge.s32 	%p4541, %r529, %r2398;
	add.s32 	%r530, %r4913, 54;
	setp.ge.s32 	%p4542, %r530, %r4452;
	or.pred  	%p4543, %p4540, %p4542;
	or.pred  	%p4544, %p4543, %p4539;
	or.pred  	%p4545, %p4544, %p4541;
	@%p4545 bra 	$L__BB0_1143;
	ld.global.nc.f32 	%f3757, [%rd12+216];
	ld.shared.f32 	%f3758, [%r105+2296];
	sub.f32 	%f3759, %f3757, %f3758;
	setp.lt.f32 	%p4546, %f3759, %f5670;
	selp.f32 	%f1138, %f3759, %f5670, %p4546;
	mov.f32 	%f5670, %f1138;
$L__BB0_1143:
	ld.param.u32 	%r4453, [memory_param_8];
	ld.param.u32 	%r3425, [memory_param_7];
	ld.param.u32 	%r2399, [memory_param_6];
	ld.param.u32 	%r1375, [memory_param_5];
	setp.ge.s32 	%p4547, %r128, %r1375;
	setp.ge.s32 	%p4548, %r127, %r3425;
	add.s32 	%r531, %r11, 55;
	setp.ge.s32 	%p4549, %r531, %r2399;
	add.s32 	%r532, %r4913, 55;
	setp.ge.s32 	%p4550, %r532, %r4453;
	or.pred  	%p4551, %p4548, %p4550;
	or.pred  	%p4552, %p4551, %p4547;
	or.pred  	%p4553, %p4552, %p4549;
	@%p4553 bra 	$L__BB0_1145;
	ld.global.nc.f32 	%f3760, [%rd12+220];
	ld.shared.f32 	%f3761, [%r105+2300];
	sub.f32 	%f3762, %f3760, %f3761;
	setp.lt.f32 	%p4554, %f3762, %f5670;
	selp.f32 	%f1140, %f3762, %f5670, %p4554;
	mov.f32 	%f5670, %f1140;
$L__BB0_1145:
	ld.param.u32 	%r4454, [memory_param_8];
	ld.param.u32 	%r3426, [memory_param_7];
	ld.param.u32 	%r2400, [memory_param_6];
	ld.param.u32 	%r1376, [memory_param_5];
	setp.ge.s32 	%p4555, %r128, %r1376;
	setp.ge.s32 	%p4556, %r127, %r3426;
	add.s32 	%r533, %r11, 56;
	setp.ge.s32 	%p4557, %r533, %r2400;
	add.s32 	%r534, %r4913, 56;
	setp.ge.s32 	%p4558, %r534, %r4454;
	or.pred  	%p4559, %p4556, %p4558;
	or.pred  	%p4560, %p4559, %p4555;
	or.pred  	%p4561, %p4560, %p4557;
	@%p4561 bra 	$L__BB0_1147;
	ld.global.nc.f32 	%f3763, [%rd12+224];
	ld.shared.f32 	%f3764, [%r105+2304];
	sub.f32 	%f3765, %f3763, %f3764;
	setp.lt.f32 	%p4562, %f3765, %f5670;
	selp.f32 	%f1142, %f3765, %f5670, %p4562;
	mov.f32 	%f5670, %f1142;
$L__BB0_1147:
	ld.param.u32 	%r4455, [memory_param_8];
	ld.param.u32 	%r3427, [memory_param_7];
	ld.param.u32 	%r2401, [memory_param_6];
	ld.param.u32 	%r1377, [memory_param_5];
	setp.ge.s32 	%p4563, %r128, %r1377;
	setp.ge.s32 	%p4564, %r127, %r3427;
	setp.ge.s32 	%p4565, %r88, %r2401;
	setp.ge.s32 	%p4566, %r87, %r4455;
	or.pred  	%p4567, %p4564, %p4566;
	or.pred  	%p4568, %p4567, %p4563;
	or.pred  	%p4569, %p4568, %p4565;
	@%p4569 bra 	$L__BB0_1149;
	ld.global.nc.f32 	%f3766, [%rd12+228];
	ld.shared.f32 	%f3767, [%r105+2308];
	sub.f32 	%f3768, %f3766, %f3767;
	setp.lt.f32 	%p4570, %f3768, %f5670;
	selp.f32 	%f1144, %f3768, %f5670, %p4570;
	mov.f32 	%f5670, %f1144;
$L__BB0_1149:
	ld.param.u32 	%r4456, [memory_param_8];
	ld.param.u32 	%r3428, [memory_param_7];
	ld.param.u32 	%r2402, [memory_param_6];
	ld.param.u32 	%r1378, [memory_param_5];
	setp.ge.s32 	%p4571, %r128, %r1378;
	setp.ge.s32 	%p4572, %r127, %r3428;
	setp.ge.s32 	%p4573, %r90, %r2402;
	setp.ge.s32 	%p4574, %r89, %r4456;
	or.pred  	%p4575, %p4572, %p4574;
	or.pred  	%p4576, %p4575, %p4571;
	or.pred  	%p4577, %p4576, %p4573;
	@%p4577 bra 	$L__BB0_1151;
	ld.global.nc.f32 	%f3769, [%rd12+232];
	ld.shared.f32 	%f3770, [%r105+2312];
	sub.f32 	%f3771, %f3769, %f3770;
	setp.lt.f32 	%p4578, %f3771, %f5670;
	selp.f32 	%f1146, %f3771, %f5670, %p4578;
	mov.f32 	%f5670, %f1146;
$L__BB0_1151:
	ld.param.u32 	%r4457, [memory_param_8];
	ld.param.u32 	%r3429, [memory_param_7];
	ld.param.u32 	%r2403, [memory_param_6];
	ld.param.u32 	%r1379, [memory_param_5];
	setp.ge.s32 	%p4579, %r128, %r1379;
	setp.ge.s32 	%p4580, %r127, %r3429;
	setp.ge.s32 	%p4581, %r92, %r2403;
	setp.ge.s32 	%p4582, %r91, %r4457;
	or.pred  	%p4583, %p4580, %p4582;
	or.pred  	%p4584, %p4583, %p4579;
	or.pred  	%p4585, %p4584, %p4581;
	@%p4585 bra 	$L__BB0_1153;
	ld.global.nc.f32 	%f3772, [%rd12+236];
	ld.shared.f32 	%f3773, [%r105+2316];
	sub.f32 	%f3774, %f3772, %f3773;
	setp.lt.f32 	%p4586, %f3774, %f5670;
	selp.f32 	%f1148, %f3774, %f5670, %p4586;
	mov.f32 	%f5670, %f1148;
$L__BB0_1153:
	ld.param.u32 	%r4458, [memory_param_8];
	ld.param.u32 	%r3430, [memory_param_7];
	ld.param.u32 	%r2404, [memory_param_6];
	ld.param.u32 	%r1380, [memory_param_5];
	setp.ge.s32 	%p4587, %r128, %r1380;
	setp.ge.s32 	%p4588, %r127, %r3430;
	setp.ge.s32 	%p4589, %r94, %r2404;
	setp.ge.s32 	%p4590, %r93, %r4458;
	or.pred  	%p4591, %p4588, %p4590;
	or.pred  	%p4592, %p4591, %p4587;
	or.pred  	%p4593, %p4592, %p4589;
	@%p4593 bra 	$L__BB0_1155;
	ld.global.nc.f32 	%f3775, [%rd12+240];
	ld.shared.f32 	%f3776, [%r105+2320];
	sub.f32 	%f3777, %f3775, %f3776;
	setp.lt.f32 	%p4594, %f3777, %f5670;
	selp.f32 	%f1150, %f3777, %f5670, %p4594;
	mov.f32 	%f5670, %f1150;
$L__BB0_1155:
	ld.param.u32 	%r4459, [memory_param_8];
	ld.param.u32 	%r3431, [memory_param_7];
	ld.param.u32 	%r2405, [memory_param_6];
	ld.param.u32 	%r1381, [memory_param_5];
	setp.ge.s32 	%p4595, %r128, %r1381;
	setp.ge.s32 	%p4596, %r127, %r3431;
	setp.ge.s32 	%p4597, %r96, %r2405;
	setp.ge.s32 	%p4598, %r95, %r4459;
	or.pred  	%p4599, %p4596, %p4598;
	or.pred  	%p4600, %p4599, %p4595;
	or.pred  	%p4601, %p4600, %p4597;
	@%p4601 bra 	$L__BB0_1157;
	ld.global.nc.f32 	%f3778, [%rd12+244];
	ld.shared.f32 	%f3779, [%r105+2324];
	sub.f32 	%f3780, %f3778, %f3779;
	setp.lt.f32 	%p4602, %f3780, %f5670;
	selp.f32 	%f1152, %f3780, %f5670, %p4602;
	mov.f32 	%f5670, %f1152;
$L__BB0_1157:
	ld.param.u32 	%r4460, [memory_param_8];
	ld.param.u32 	%r3432, [memory_param_7];
	ld.param.u32 	%r2406, [memory_param_6];
	ld.param.u32 	%r1382, [memory_param_5];
	setp.ge.s32 	%p4603, %r128, %r1382;
	setp.ge.s32 	%p4604, %r127, %r3432;
	setp.ge.s32 	%p4605, %r98, %r2406;
	setp.ge.s32 	%p4606, %r97, %r4460;
	or.pred  	%p4607, %p4604, %p4606;
	or.pred  	%p4608, %p4607, %p4603;
	or.pred  	%p4609, %p4608, %p4605;
	@%p4609 bra 	$L__BB0_1159;
	ld.global.nc.f32 	%f3781, [%rd12+248];
	ld.shared.f32 	%f3782, [%r105+2328];
	sub.f32 	%f3783, %f3781, %f3782;
	setp.lt.f32 	%p4610, %f3783, %f5670;
	selp.f32 	%f1154, %f3783, %f5670, %p4610;
	mov.f32 	%f5670, %f1154;
$L__BB0_1159:
	ld.param.u32 	%r4461, [memory_param_8];
	ld.param.u32 	%r3433, [memory_param_7];
	ld.param.u32 	%r2407, [memory_param_6];
	ld.param.u32 	%r1383, [memory_param_5];
	setp.ge.s32 	%p4611, %r128, %r1383;
	setp.ge.s32 	%p4612, %r127, %r3433;
	setp.ge.s32 	%p4613, %r100, %r2407;
	setp.ge.s32 	%p4614, %r99, %r4461;
	or.pred  	%p4615, %p4612, %p4614;
	or.pred  	%p4616, %p4615, %p4611;
	or.pred  	%p4617, %p4616, %p4613;
	@%p4617 bra 	$L__BB0_1161;
	ld.global.nc.f32 	%f3784, [%rd12+252];
	ld.shared.f32 	%f3785, [%r105+2332];
	sub.f32 	%f3786, %f3784, %f3785;
	setp.lt.f32 	%p4618, %f3786, %f5670;
	selp.f32 	%f1156, %f3786, %f5670, %p4618;
	mov.f32 	%f5670, %f1156;
$L__BB0_1161:
	ld.param.u32 	%r4462, [memory_param_8];
	ld.param.u32 	%r3434, [memory_param_7];
	ld.param.u32 	%r2408, [memory_param_6];
	ld.param.u32 	%r1384, [memory_param_5];
	setp.ge.s32 	%p4619, %r11, %r2408;
	setp.ge.s32 	%p4620, %r4913, %r4462;
	add.s32 	%r130, %r102, 9;
	setp.ge.s32 	%p4621, %r130, %r3434;
	add.s32 	%r131, %r191, 9;
	setp.ge.s32 	%p4622, %r131, %r1384;
	mul.lo.s32 	%r132, %r131, %r2408;
	or.pred  	%p4623, %p4621, %p4620;
	or.pred  	%p4624, %p4623, %p4622;
	or.pred  	%p4625, %p4624, %p4619;
	@%p4625 bra 	$L__BB0_1163;
	add.s32 	%r535, %r11, %r132;
	mul.wide.s32 	%rd77, %r535, 4;
	add.s64 	%rd78, %rd2, %rd77;
	ld.global.nc.f32 	%f3787, [%rd78];
	ld.shared.f32 	%f3788, [%r105+2340];
	sub.f32 	%f3789, %f3787, %f3788;
	setp.lt.f32 	%p4626, %f3789, %f5670;
	selp.f32 	%f1158, %f3789, %f5670, %p4626;
	mov.f32 	%f5670, %f1158;
$L__BB0_1163:
	ld.param.u32 	%r4463, [memory_param_8];
	ld.param.u32 	%r3435, [memory_param_7];
	ld.param.u32 	%r2409, [memory_param_6];
	ld.param.u32 	%r1385, [memory_param_5];
	setp.ge.s32 	%p4627, %r131, %r1385;
	setp.ge.s32 	%p4628, %r130, %r3435;
	setp.ge.s32 	%p4629, %r13, %r2409;
	setp.ge.s32 	%p4630, %r12, %r4463;
	or.pred  	%p4631, %p4628, %p4630;
	or.pred  	%p4632, %p4631, %p4627;
	cvt.s64.s32 	%rd79, %r132;
	add.s64 	%rd80, %rd3, %rd79;
	shl.b64 	%rd81, %rd80, 2;
	add.s64 	%rd13, %rd2, %rd81;
	or.pred  	%p4633, %p4632, %p4629;
	@%p4633 bra 	$L__BB0_1165;
	ld.global.nc.f32 	%f3790, [%rd13+4];
	ld.shared.f32 	%f3791, [%r105+2344];
	sub.f32 	%f3792, %f3790, %f3791;
	setp.lt.f32 	%p4634, %f3792, %f5670;
	selp.f32 	%f1160, %f3792, %f5670, %p4634;
	mov.f32 	%f5670, %f1160;
$L__BB0_1165:
	ld.param.u32 	%r4464, [memory_param_8];
	ld.param.u32 	%r3436, [memory_param_7];
	ld.param.u32 	%r2410, [memory_param_6];
	ld.param.u32 	%r1386, [memory_param_5];
	setp.ge.s32 	%p4635, %r131, %r1386;
	setp.ge.s32 	%p4636, %r130, %r3436;
	setp.ge.s32 	%p4637, %r15, %r2410;
	setp.ge.s32 	%p4638, %r14, %r4464;
	or.pred  	%p4639, %p4636, %p4638;
	or.pred  	%p4640, %p4639, %p4635;
	or.pred  	%p4641, %p4640, %p4637;
	@%p4641 bra 	$L__BB0_1167;
	ld.global.nc.f32 	%f3793, [%rd13+8];
	ld.shared.f32 	%f3794, [%r105+2348];
	sub.f32 	%f3795, %f3793, %f3794;
	setp.lt.f32 	%p4642, %f3795, %f5670;
	selp.f32 	%f1162, %f3795, %f5670, %p4642;
	mov.f32 	%f5670, %f1162;
$L__BB0_1167:
	ld.param.u32 	%r4465, [memory_param_8];
	ld.param.u32 	%r3437, [memory_param_7];
	ld.param.u32 	%r2411, [memory_param_6];
	ld.param.u32 	%r1387, [memory_param_5];
	setp.ge.s32 	%p4643, %r131, %r1387;
	setp.ge.s32 	%p4644, %r130, %r3437;
	setp.ge.s32 	%p4645, %r17, %r2411;
	setp.ge.s32 	%p4646, %r16, %r4465;
	or.pred  	%p4647, %p4644, %p4646;
	or.pred  	%p4648, %p4647, %p4643;
	or.pred  	%p4649, %p4648, %p4645;
	@%p4649 bra 	$L__BB0_1169;
	ld.global.nc.f32 	%f3796, [%rd13+12];
	ld.shared.f32 	%f3797, [%r105+2352];
	sub.f32 	%f3798, %f3796, %f3797;
	setp.lt.f32 	%p4650, %f3798, %f5670;
	selp.f32 	%f1164, %f3798, %f5670, %p4650;
	mov.f32 	%f5670, %f1164;
$L__BB0_1169:
	ld.param.u32 	%r4466, [memory_param_8];
	ld.param.u32 	%r3438, [memory_param_7];
	ld.param.u32 	%r2412, [memory_param_6];
	ld.param.u32 	%r1388, [memory_param_5];
	setp.ge.s32 	%p4651, %r131, %r1388;
	setp.ge.s32 	%p4652, %r130, %r3438;
	setp.ge.s32 	%p4653, %r19, %r2412;
	setp.ge.s32 	%p4654, %r18, %r4466;
	or.pred  	%p4655, %p4652, %p4654;
	or.pred  	%p4656, %p4655, %p4651;
	or.pred  	%p4657, %p4656, %p4653;
	@%p4657 bra 	$L__BB0_1171;
	ld.global.nc.f32 	%f3799, [%rd13+16];
	ld.shared.f32 	%f3800, [%r105+2356];
	sub.f32 	%f3801, %f3799, %f3800;
	setp.lt.f32 	%p4658, %f3801, %f5670;
	selp.f32 	%f1166, %f3801, %f5670, %p4658;
	mov.f32 	%f5670, %f1166;
$L__BB0_1171:
	ld.param.u32 	%r4467, [memory_param_8];
	ld.param.u32 	%r3439, [memory_param_7];
	ld.param.u32 	%r2413, [memory_param_6];
	ld.param.u32 	%r1389, [memory_param_5];
	setp.ge.s32 	%p4659, %r131, %r1389;
	setp.ge.s32 	%p4660, %r130, %r3439;
	add.s32 	%r536, %r11, 5;
	setp.ge.s32 	%p4661, %r536, %r2413;
	setp.ge.s32 	%p4662, %r20, %r4467;
	or.pred  	%p4663, %p4660, %p4662;
	or.pred  	%p4664, %p4663, %p4659;
	or.pred  	%p4665, %p4664, %p4661;
	@%p4665 bra 	$L__BB0_1173;
	ld.global.nc.f32 	%f3802, [%rd13+20];
	ld.shared.f32 	%f3803, [%r105+2360];
	sub.f32 	%f3804, %f3802, %f3803;
	setp.lt.f32 	%p4666, %f3804, %f5670;
	selp.f32 	%f1168, %f3804, %f5670, %p4666;
	mov.f32 	%f5670, %f1168;
$L__BB0_1173:
	ld.param.u32 	%r4468, [memory_param_8];
	ld.param.u32 	%r3440, [memory_param_7];
	ld.param.u32 	%r2414, [memory_param_6];
	ld.param.u32 	%r1390, [memory_param_5];
	setp.ge.s32 	%p4667, %r131, %r1390;
	setp.ge.s32 	%p4668, %r130, %r3440;
	add.s32 	%r537, %r11, 6;
	setp.ge.s32 	%p4669, %r537, %r2414;
	add.s32 	%r538, %r4913, 6;
	setp.ge.s32 	%p4670, %r538, %r4468;
	or.pred  	%p4671, %p4668, %p4670;
	or.pred  	%p4672, %p4671, %p4667;
	or.pred  	%p4673, %p4672, %p4669;
	@%p4673 bra 	$L__BB0_1175;
	ld.global.nc.f32 	%f3805, [%rd13+24];
	ld.shared.f32 	%f3806, [%r105+2364];
	sub.f32 	%f3807, %f3805, %f3806;
	setp.lt.f32 	%p4674, %f3807, %f5670;
	selp.f32 	%f1170, %f3807, %f5670, %p4674;
	mov.f32 	%f5670, %f1170;
$L__BB0_1175:
	ld.param.u32 	%r4469, [memory_param_8];
	ld.param.u32 	%r3441, [memory_param_7];
	ld.param.u32 	%r2415, [memory_param_6];
	ld.param.u32 	%r1391, [memory_param_5];
	setp.ge.s32 	%p4675, %r131, %r1391;
	setp.ge.s32 	%p4676, %r130, %r3441;
	add.s32 	%r539, %r11, 7;
	setp.ge.s32 	%p4677, %r539, %r2415;
	add.s32 	%r540, %r4913, 7;
	setp.ge.s32 	%p4678, %r540, %r4469;
	or.pred  	%p4679, %p4676, %p4678;
	or.pred  	%p4680, %p4679, %p4675;
	or.pred  	%p4681, %p4680, %p4677;
	@%p4681 bra 	$L__BB0_1177;
	ld.global.nc.f32 	%f3808, [%rd13+28];
	ld.shared.f32 	%f3809, [%r105+2368];
	sub.f32 	%f3810, %f3808, %f3809;
	setp.lt.f32 	%p4682, %f3810, %f5670;
	selp.f32 	%f1172, %f3810, %f5670, %p4682;
	mov.f32 	%f5670, %f1172;
$L__BB0_1177:
	ld.param.u32 	%r4470, [memory_param_8];
	ld.param.u32 	%r3442, [memory_param_7];
	ld.param.u32 	%r2416, [memory_param_6];
	ld.param.u32 	%r1392, [memory_param_5];
	setp.ge.s32 	%p4683, %r131, %r1392;
	setp.ge.s32 	%p4684, %r130, %r3442;
	add.s32 	%r541, %r11, 8;
	setp.ge.s32 	%p4685, %r541, %r2416;
	add.s32 	%r542, %r4913, 8;
	setp.ge.s32 	%p4686, %r542, %r4470;
	or.pred  	%p4687, %p4684, %p4686;
	or.pred  	%p4688, %p4687, %p4683;
	or.pred  	%p4689, %p4688, %p4685;
	@%p4689 bra 	$L__BB0_1179;
	ld.global.nc.f32 	%f3811, [%rd13+32];
	ld.shared.f32 	%f3812, [%r105+2372];
	sub.f32 	%f3813, %f3811, %f3812;
	setp.lt.f32 	%p4690, %f3813, %f5670;
	selp.f32 	%f1174, %f3813, %f5670, %p4690;
	mov.f32 	%f5670, %f1174;
$L__BB0_1179:
	ld.param.u32 	%r4471, [memory_param_8];
	ld.param.u32 	%r3443, [memory_param_7];
	ld.param.u32 	%r2417, [memory_param_6];
	ld.param.u32 	%r1393, [memory_param_5];
	setp.ge.s32 	%p4691, %r131, %r1393;
	setp.ge.s32 	%p4692, %r130, %r3443;
	setp.ge.s32 	%p4693, %r22, %r2417;
	setp.ge.s32 	%p4694, %r21, %r4471;
	or.pred  	%p4695, %p4692, %p4694;
	or.pred  	%p4696, %p4695, %p4691;
	or.pred  	%p4697, %p4696, %p4693;
	@%p4697 bra 	$L__BB0_1181;
	ld.global.nc.f32 	%f3814, [%rd13+36];
	ld.shared.f32 	%f3815, [%r105+2376];
	sub.f32 	%f3816, %f3814, %f3815;
	setp.lt.f32 	%p4698, %f3816, %f5670;
	selp.f32 	%f1176, %f3816, %f5670, %p4698;
	mov.f32 	%f5670, %f1176;
$L__BB0_1181:
	ld.param.u32 	%r4472, [memory_param_8];
	ld.param.u32 	%r3444, [memory_param_7];
	ld.param.u32 	%r2418, [memory_param_6];
	ld.param.u32 	%r1394, [memory_param_5];
	setp.ge.s32 	%p4699, %r131, %r1394;
	setp.ge.s32 	%p4700, %r130, %r3444;
	setp.ge.s32 	%p4701, %r24, %r2418;
	setp.ge.s32 	%p4702, %r23, %r4472;
	or.pred  	%p4703, %p4700, %p4702;
	or.pred  	%p4704, %p4703, %p4699;
	or.pred  	%p4705, %p4704, %p4701;
	@%p4705 bra 	$L__BB0_1183;
	ld.global.nc.f32 	%f3817, [%rd13+40];
	ld.shared.f32 	%f3818, [%r105+2380];
	sub.f32 	%f3819, %f3817, %f3818;
	setp.lt.f32 	%p4706, %f3819, %f5670;
	selp.f32 	%f1178, %f3819, %f5670, %p4706;
	mov.f32 	%f5670, %f1178;
$L__BB0_1183:
	ld.param.u32 	%r4473, [memory_param_8];
	ld.param.u32 	%r3445, [memory_param_7];
	ld.param.u32 	%r2419, [memory_param_6];
	ld.param.u32 	%r1395, [memory_param_5];
	setp.ge.s32 	%p4707, %r131, %r1395;
	setp.ge.s32 	%p4708, %r130, %r3445;
	setp.ge.s32 	%p4709, %r26, %r2419;
	setp.ge.s32 	%p4710, %r25, %r4473;
	or.pred  	%p4711, %p4708, %p4710;
	or.pred  	%p4712, %p4711, %p4707;
	or.pred  	%p4713, %p4712, %p4709;
	@%p4713 bra 	$L__BB0_1185;
	ld.global.nc.f32 	%f3820, [%rd13+44];
	ld.shared.f32 	%f3821, [%r105+2384];
	sub.f32 	%f3822, %f3820, %f3821;
	setp.lt.f32 	%p4714, %f3822, %f5670;
	selp.f32 	%f1180, %f3822, %f5670, %p4714;
	mov.f32 	%f5670, %f1180;
$L__BB0_1185:
	ld.param.u32 	%r4474, [memory_param_8];
	ld.param.u32 	%r3446, [memory_param_7];
	ld.param.u32 	%r2420, [memory_param_6];
	ld.param.u32 	%r1396, [memory_param_5];
	setp.ge.s32 	%p4715, %r131, %r1396;
	setp.ge.s32 	%p4716, %r130, %r3446;
	setp.ge.s32 	%p4717, %r28, %r2420;
	setp.ge.s32 	%p4718, %r27, %r4474;
	or.pred  	%p4719, %p4716, %p4718;
	or.pred  	%p4720, %p4719, %p4715;
	or.pred  	%p4721, %p4720, %p4717;
	@%p4721 bra 	$L__BB0_1187;
	ld.global.nc.f32 	%f3823, [%rd13+48];
	ld.shared.f32 	%f3824, [%r105+2388];
	sub.f32 	%f3825, %f3823, %f3824;
	setp.lt.f32 	%p4722, %f3825, %f5670;
	selp.f32 	%f1182, %f3825, %f5670, %p4722;
	mov.f32 	%f5670, %f1182;
$L__BB0_1187:
	ld.param.u32 	%r4475, [memory_param_8];
	ld.param.u32 	%r3447, [memory_param_7];
	ld.param.u32 	%r2421, [memory_param_6];
	ld.param.u32 	%r1397, [memory_param_5];
	setp.ge.s32 	%p4723, %r131, %r1397;
	setp.ge.s32 	%p4724, %r130, %r3447;
	setp.ge.s32 	%p4725, %r30, %r2421;
	setp.ge.s32 	%p4726, %r29, %r4475;
	or.pred  	%p4727, %p4724, %p4726;
	or.pred  	%p4728, %p4727, %p4723;
	or.pred  	%p4729, %p4728, %p4725;
	@%p4729 bra 	$L__BB0_1189;
	ld.global.nc.f32 	%f3826, [%rd13+52];
	ld.shared.f32 	%f3827, [%r105+2392];
	sub.f32 	%f3828, %f3826, %f3827;
	setp.lt.f32 	%p4730, %f3828, %f5670;
	selp.f32 	%f1184, %f3828, %f5670, %p4730;
	mov.f32 	%f5670, %f1184;
$L__BB0_1189:
	ld.param.u32 	%r4476, [memory_param_8];
	ld.param.u32 	%r3448, [memory_param_7];
	ld.param.u32 	%r2422, [memory_param_6];
	ld.param.u32 	%r1398, [memory_param_5];
	setp.ge.s32 	%p4731, %r131, %r1398;
	setp.ge.s32 	%p4732, %r130, %r3448;
	setp.ge.s32 	%p4733, %r32, %r2422;
	setp.ge.s32 	%p4734, %r31, %r4476;
	or.pred  	%p4735, %p4732, %p4734;
	or.pred  	%p4736, %p4735, %p4731;
	or.pred  	%p4737, %p4736, %p4733;
	@%p4737 bra 	$L__BB0_1191;
	ld.global.nc.f32 	%f3829, [%rd13+56];
	ld.shared.f32 	%f3830, [%r105+2396];
	sub.f32 	%f3831, %f3829, %f3830;
	setp.lt.f32 	%p4738, %f3831, %f5670;
	selp.f32 	%f1186, %f3831, %f5670, %p4738;
	mov.f32 	%f5670, %f1186;
$L__BB0_1191:
	ld.param.u32 	%r4477, [memory_param_8];
	ld.param.u32 	%r3449, [memory_param_7];
	ld.param.u32 	%r2423, [memory_param_6];
	ld.param.u32 	%r1399, [memory_param_5];
	setp.ge.s32 	%p4739, %r131, %r1399;
	setp.ge.s32 	%p4740, %r130, %r3449;
	setp.ge.s32 	%p4741, %r34, %r2423;
	setp.ge.s32 	%p4742, %r33, %r4477;
	or.pred  	%p4743, %p4740, %p4742;
	or.pred  	%p4744, %p4743, %p4739;
	or.pred  	%p4745, %p4744, %p4741;
	@%p4745 bra 	$L__BB0_1193;
	ld.global.nc.f32 	%f3832, [%rd13+60];
	ld.shared.f32 	%f3833, [%r105+2400];
	sub.f32 	%f3834, %f3832, %f3833;
	setp.lt.f32 	%p4746, %f3834, %f5670;
	selp.f32 	%f1188, %f3834, %f5670, %p4746;
	mov.f32 	%f5670, %f1188;
$L__BB0_1193:
	ld.param.u32 	%r4478, [memory_param_8];
	ld.param.u32 	%r3450, [memory_param_7];
	ld.param.u32 	%r2424, [memory_param_6];
	ld.param.u32 	%r1400, [memory_param_5];
	setp.ge.s32 	%p4747, %r131, %r1400;
	setp.ge.s32 	%p4748, %r130, %r3450;
	setp.ge.s32 	%p4749, %r36, %r2424;
	setp.ge.s32 	%p4750, %r35, %r4478;
	or.pred  	%p4751, %p4748, %p4750;
	or.pred  	%p4752, %p4751, %p4747;
	or.pred  	%p4753, %p4752, %p4749;
	@%p4753 bra 	$L__BB0_1195;
	ld.global.nc.f32 	%f3835, [%rd13+64];
	ld.shared.f32 	%f3836, [%r105+2404];
	sub.f32 	%f3837, %f3835, %f3836;
	setp.lt.f32 	%p4754, %f3837, %f5670;
	selp.f32 	%f1190, %f3837, %f5670, %p4754;
	mov.f32 	%f5670, %f1190;
$L__BB0_1195:
	ld.param.u32 	%r4479, [memory_param_8];
	ld.param.u32 	%r3451, [memory_param_7];
	ld.param.u32 	%r2425, [memory_param_6];
	ld.param.u32 	%r1401, [memory_param_5];
	setp.ge.s32 	%p4755, %r131, %r1401;
	setp.ge.s32 	%p4756, %r130, %r3451;
	setp.ge.s32 	%p4757, %r38, %r2425;
	setp.ge.s32 	%p4758, %r37, %r4479;
	or.pred  	%p4759, %p4756, %p4758;
	or.pred  	%p4760, %p4759, %p4755;
	or.pred  	%p4761, %p4760, %p4757;
	@%p4761 bra 	$L__BB0_1197;
	ld.global.nc.f32 	%f3838, [%rd13+68];
	ld.shared.f32 	%f3839, [%r105+2408];
	sub.f32 	%f3840, %f3838, %f3839;
	setp.lt.f32 	%p4762, %f3840, %f5670;
	selp.f32 	%f1192, %f3840, %f5670, %p4762;
	mov.f32 	%f5670, %f1192;
$L__BB0_1197:
	ld.param.u32 	%r4480, [memory_param_8];
	ld.param.u32 	%r3452, [memory_param_7];
	ld.param.u32 	%r2426, [memory_param_6];
	ld.param.u32 	%r1402, [memory_param_5];
	setp.ge.s32 	%p4763, %r131, %r1402;
	setp.ge.s32 	%p4764, %r130, %r3452;
	setp.ge.s32 	%p4765, %r40, %r2426;
	setp.ge.s32 	%p4766, %r39, %r4480;
	or.pred  	%p4767, %p4764, %p4766;
	or.pred  	%p4768, %p4767, %p4763;
	or.pred  	%p4769, %p4768, %p4765;
	@%p4769 bra 	$L__BB0_1199;
	ld.global.nc.f32 	%f3841, [%rd13+72];
	ld.shared.f32 	%f3842, [%r105+2412];
	sub.f32 	%f3843, %f3841, %f3842;
	setp.lt.f32 	%p4770, %f3843, %f5670;
	selp.f32 	%f1194, %f3843, %f5670, %p4770;
	mov.f32 	%f5670, %f1194;
$L__BB0_1199:
	ld.param.u32 	%r4481, [memory_param_8];
	ld.param.u32 	%r3453, [memory_param_7];
	ld.param.u32 	%r2427, [memory_param_6];
	ld.param.u32 	%r1403, [memory_param_5];
	setp.ge.s32 	%p4771, %r131, %r1403;
	setp.ge.s32 	%p4772, %r130, %r3453;
	setp.ge.s32 	%p4773, %r42, %r2427;
	setp.ge.s32 	%p4774, %r41, %r4481;
	or.pred  	%p4775, %p4772, %p4774;
	or.pred  	%p4776, %p4775, %p4771;
	or.pred  	%p4777, %p4776, %p4773;
	@%p4777 bra 	$L__BB0_1201;
	ld.global.nc.f32 	%f3844, [%rd13+76];
	ld.shared.f32 	%f3845, [%r105+2416];
	sub.f32 	%f3846, %f3844, %f3845;
	setp.lt.f32 	%p4778, %f3846, %f5670;
	selp.f32 	%f1196, %f3846, %f5670, %p4778;
	mov.f32 	%f5670, %f1196;
$L__BB0_1201:
	ld.param.u32 	%r4482, [memory_param_8];
	ld.param.u32 	%r3454, [memory_param_7];
	ld.param.u32 	%r2428, [memory_param_6];
	ld.param.u32 	%r1404, [memory_param_5];
	setp.ge.s32 	%p4779, %r131, %r1404;
	setp.ge.s32 	%p4780, %r130, %r3454;
	add.s32 	%r543, %r11, 20;
	setp.ge.s32 	%p4781, %r543, %r2428;
	add.s32 	%r544, %r4913, 20;
	setp.ge.s32 	%p4782, %r544, %r4482;
	or.pred  	%p4783, %p4780, %p4782;
	or.pred  	%p4784, %p4783, %p4779;
	or.pred  	%p4785, %p4784, %p4781;
	@%p4785 bra 	$L__BB0_1203;
	ld.global.nc.f32 	%f3847, [%rd13+80];
	ld.shared.f32 	%f3848, [%r105+2420];
	sub.f32 	%f3849, %f3847, %f3848;
	setp.lt.f32 	%p4786, %f3849, %f5670;
	selp.f32 	%f1198, %f3849, %f5670, %p4786;
	mov.f32 	%f5670, %f1198;
$L__BB0_1203:
	ld.param.u32 	%r4483, [memory_param_8];
	ld.param.u32 	%r3455, [memory_param_7];
	ld.param.u32 	%r2429, [memory_param_6];
	ld.param.u32 	%r1405, [memory_param_5];
	setp.ge.s32 	%p4787, %r131, %r1405;
	setp.ge.s32 	%p4788, %r130, %r3455;
	add.s32 	%r545, %r11, 21;
	setp.ge.s32 	%p4789, %r545, %r2429;
	add.s32 	%r546, %r4913, 21;
	setp.ge.s32 	%p4790, %r546, %r4483;
	or.pred  	%p4791, %p4788, %p4790;
	or.pred  	%p4792, %p4791, %p4787;
	or.pred  	%p4793, %p4792, %p4789;
	@%p4793 bra 	$L__BB0_1205;
	ld.global.nc.f32 	%f3850, [%rd13+84];
	ld.shared.f32 	%f3851, [%r105+2424];
	sub.f32 	%f3852, %f3850, %f3851;
	setp.lt.f32 	%p4794, %f3852, %f5670;
	selp.f32 	%f1200, %f3852, %f5670, %p4794;
	mov.f32 	%f5670, %f1200;
$L__BB0_1205:
	ld.param.u32 	%r4484, [memory_param_8];
	ld.param.u32 	%r3456, [memory_param_7];
	ld.param.u32 	%r2430, [memory_param_6];
	ld.param.u32 	%r1406, [memory_param_5];
	setp.ge.s32 	%p4795, %r131, %r1406;
	setp.ge.s32 	%p4796, %r130, %r3456;
	add.s32 	%r547, %r11, 22;
	setp.ge.s32 	%p4797, %r547, %r2430;
	add.s32 	%r548, %r4913, 22;
	setp.ge.s32 	%p4798, %r548, %r4484;
	or.pred  	%p4799, %p4796, %p4798;
	or.pred  	%p4800, %p4799, %p4795;
	or.pred  	%p4801, %p4800, %p4797;
	@%p4801 bra 	$L__BB0_1207;
	ld.global.nc.f32 	%f3853, [%rd13+88];
	ld.shared.f32 	%f3854, [%r105+2428];
	sub.f32 	%f3855, %f3853, %f3854;
	setp.lt.f32 	%p4802, %f3855, %f5670;
	selp.f32 	%f1202, %f3855, %f5670, %p4802;
	mov.f32 	%f5670, %f1202;
$L__BB0_1207:
	ld.param.u32 	%r4485, [memory_param_8];
	ld.param.u32 	%r3457, [memory_param_7];
	ld.param.u32 	%r2431, [memory_param_6];
	ld.param.u32 	%r1407, [memory_param_5];
	setp.ge.s32 	%p4803, %r131, %r1407;
	setp.ge.s32 	%p4804, %r130, %r3457;
	add.s32 	%r549, %r11, 23;
	setp.ge.s32 	%p4805, %r549, %r2431;
	add.s32 	%r550, %r4913, 23;
	setp.ge.s32 	%p4806, %r550, %r4485;
	or.pred  	%p4807, %p4804, %p4806;
	or.pred  	%p4808, %p4807, %p4803;
	or.pred  	%p4809, %p4808, %p4805;
	@%p4809 bra 	$L__BB0_1209;
	ld.global.nc.f32 	%f3856, [%rd13+92];
	ld.shared.f32 	%f3857, [%r105+2432];
	sub.f32 	%f3858, %f3856, %f3857;
	setp.lt.f32 	%p4810, %f3858, %f5670;
	selp.f32 	%f1204, %f3858, %f5670, %p4810;
	mov.f32 	%f5670, %f1204;
$L__BB0_1209:
	ld.param.u32 	%r4486, [memory_param_8];
	ld.param.u32 	%r3458, [memory_param_7];
	ld.param.u32 	%r2432, [memory_param_6];
	ld.param.u32 	%r1408, [memory_param_5];
	setp.ge.s32 	%p4811, %r131, %r1408;
	setp.ge.s32 	%p4812, %r130, %r3458;
	add.s32 	%r551, %r11, 24;
	setp.ge.s32 	%p4813, %r551, %r2432;
	add.s32 	%r552, %r4913, 24;
	setp.ge.s32 	%p4814, %r552, %r4486;
	or.pred  	%p4815, %p4812, %p4814;
	or.pred  	%p4816, %p4815, %p4811;
	or.pred  	%p4817, %p4816, %p4813;
	@%p4817 bra 	$L__BB0_1211;
	ld.global.nc.f32 	%f3859, [%rd13+96];
	ld.shared.f32 	%f3860, [%r105+2436];
	sub.f32 	%f3861, %f3859, %f3860;
	setp.lt.f32 	%p4818, %f3861, %f5670;
	selp.f32 	%f1206, %f3861, %f5670, %p4818;
	mov.f32 	%f5670, %f1206;
$L__BB0_1211:
	ld.param.u32 	%r4487, [memory_param_8];
	ld.param.u32 	%r3459, [memory_param_7];
	ld.param.u32 	%r2433, [memory_param_6];
	ld.param.u32 	%r1409, [memory_param_5];
	setp.ge.s32 	%p4819, %r131, %r1409;
	setp.ge.s32 	%p4820, %r130, %r3459;
	setp.ge.s32 	%p4821, %r44, %r2433;
	setp.ge.s32 	%p4822, %r43, %r4487;
	or.pred  	%p4823, %p4820, %p4822;
	or.pred  	%p4824, %p4823, %p4819;
	or.pred  	%p4825, %p4824, %p4821;
	@%p4825 bra 	$L__BB0_1213;
	ld.global.nc.f32 	%f3862, [%rd13+100];
	ld.shared.f32 	%f3863, [%r105+2440];
	sub.f32 	%f3864, %f3862, %f3863;
	setp.lt.f32 	%p4826, %f3864, %f5670;
	selp.f32 	%f1208, %f3864, %f5670, %p4826;
	mov.f32 	%f5670, %f1208;
$L__BB0_1213:
	ld.param.u32 	%r4488, [memory_param_8];
	ld.param.u32 	%r3460, [memory_param_7];
	ld.param.u32 	%r2434, [memory_param_6];
	ld.param.u32 	%r1410, [memory_param_5];
	setp.ge.s32 	%p4827, %r131, %r1410;
	setp.ge.s32 	%p4828, %r130, %r3460;
	setp.ge.s32 	%p4829, %r46, %r2434;
	setp.ge.s32 	%p4830, %r45, %r4488;
	or.pred  	%p4831, %p4828, %p4830;
	or.pred  	%p4832, %p4831, %p4827;
	or.pred  	%p4833, %p4832, %p4829;
	@%p4833 bra 	$L__BB0_1215;
	ld.global.nc.f32 	%f3865, [%rd13+104];
	ld.shared.f32 	%f3866, [%r105+2444];
	sub.f32 	%f3867, %f3865, %f3866;
	setp.lt.f32 	%p4834, %f3867, %f5670;
	selp.f32 	%f1210, %f3867, %f5670, %p4834;
	mov.f32 	%f5670, %f1210;
$L__BB0_1215:
	ld.param.u32 	%r4489, [memory_param_8];
	ld.param.u32 	%r3461, [memory_param_7];
	ld.param.u32 	%r2435, [memory_param_6];
	ld.param.u32 	%r1411, [memory_param_5];
	setp.ge.s32 	%p4835, %r131, %r1411;
	setp.ge.s32 	%p4836, %r130, %r3461;
	setp.ge.s32 	%p4837, %r48, %r2435;
	setp.ge.s32 	%p4838, %r47, %r4489;
	or.pred  	%p4839, %p4836, %p4838;
	or.pred  	%p4840, %p4839, %p4835;
	or.pred  	%p4841, %p4840, %p4837;
	@%p4841 bra 	$L__BB0_1217;
	ld.global.nc.f32 	%f3868, [%rd13+108];
	ld.shared.f32 	%f3869, [%r105+2448];
	sub.f32 	%f3870, %f3868, %f3869;
	setp.lt.f32 	%p4842, %f3870, %f5670;
	selp.f32 	%f1212, %f3870, %f5670, %p4842;
	mov.f32 	%f5670, %f1212;
$L__BB0_1217:
	ld.param.u32 	%r4490, [memory_param_8];
	ld.param.u32 	%r3462, [memory_param_7];
	ld.param.u32 	%r2436, [memory_param_6];
	ld.param.u32 	%r1412, [memory_param_5];
	setp.ge.s32 	%p4843, %r131, %r1412;
	setp.ge.s32 	%p4844, %r130, %r3462;
	setp.ge.s32 	%p4845, %r50, %r2436;
	setp.ge.s32 	%p4846, %r49, %r4490;
	or.pred  	%p4847, %p4844, %p4846;
	or.pred  	%p4848, %p4847, %p4843;
	or.pred  	%p4849, %p4848, %p4845;
	@%p4849 bra 	$L__BB0_1219;
	ld.global.nc.f32 	%f3871, [%rd13+112];
	ld.shared.f32 	%f3872, [%r105+2452];
	sub.f32 	%f3873, %f3871, %f3872;
	setp.lt.f32 	%p4850, %f3873, %f5670;
	selp.f32 	%f1214, %f3873, %f5670, %p4850;
	mov.f32 	%f5670, %f1214;
$L__BB0_1219:
	ld.param.u32 	%r4491, [memory_param_8];
	ld.param.u32 	%r3463, [memory_param_7];
	ld.param.u32 	%r2437, [memory_param_6];
	ld.param.u32 	%r1413, [memory_param_5];
	setp.ge.s32 	%p4851, %r131, %r1413;
	setp.ge.s32 	%p4852, %r130, %r3463;
	setp.ge.s32 	%p4853, %r52, %r2437;
	setp.ge.s32 	%p4854, %r51, %r4491;
	or.pred  	%p4855, %p4852, %p4854;
	or.pred  	%p4856, %p4855, %p4851;
	or.pred  	%p4857, %p4856, %p4853;
	@%p4857 bra 	$L__BB0_1221;
	ld.global.nc.f32 	%f3874, [%rd13+116];
	ld.shared.f32 	%f3875, [%r105+2456];
	sub.f32 	%f3876, %f3874, %f3875;
	setp.lt.f32 	%p4858, %f3876, %f5670;
	selp.f32 	%f1216, %f3876, %f5670, %p4858;
	mov.f32 	%f5670, %f1216;
$L__BB0_1221:
	ld.param.u32 	%r4492, [memory_param_8];
	ld.param.u32 	%r3464, [memory_param_7];
	ld.param.u32 	%r2438, [memory_param_6];
	ld.param.u32 	%r1414, [memory_param_5];
	setp.ge.s32 	%p4859, %r131, %r1414;
	setp.ge.s32 	%p4860, %r130, %r3464;
	setp.ge.s32 	%p4861, %r54, %r2438;
	setp.ge.s32 	%p4862, %r53, %r4492;
	or.pred  	%p4863, %p4860, %p4862;
	or.pred  	%p4864, %p4863, %p4859;
	or.pred  	%p4865, %p4864, %p4861;
	@%p4865 bra 	$L__BB0_1223;
	ld.global.nc.f32 	%f3877, [%rd13+120];
	ld.shared.f32 	%f3878, [%r105+2460];
	sub.f32 	%f3879, %f3877, %f3878;
	setp.lt.f32 	%p4866, %f3879, %f5670;
	selp.f32 	%f1218, %f3879, %f5670, %p4866;
	mov.f32 	%f5670, %f1218;
$L__BB0_1223:
	ld.param.u32 	%r4493, [memory_param_8];
	ld.param.u32 	%r3465, [memory_param_7];
	ld.param.u32 	%r2439, [memory_param_6];
	ld.param.u32 	%r1415, [memory_param_5];
	setp.ge.s32 	%p4867, %r131, %r1415;
	setp.ge.s32 	%p4868, %r130, %r3465;
	setp.ge.s32 	%p4869, %r56, %r2439;
	setp.ge.s32 	%p4870, %r55, %r4493;
	or.pred  	%p4871, %p4868, %p4870;
	or.pred  	%p4872, %p4871, %p4867;
	or.pred  	%p4873, %p4872, %p4869;
	@%p4873 bra 	$L__BB0_1225;
	ld.global.nc.f32 	%f3880, [%rd13+124];
	ld.shared.f32 	%f3881, [%r105+2464];
	sub.f32 	%f3882, %f3880, %f3881;
	setp.lt.f32 	%p4874, %f3882, %f5670;
	selp.f32 	%f1220, %f3882, %f5670, %p4874;
	mov.f32 	%f5670, %f1220;
$L__BB0_1225:
	ld.param.u32 	%r4494, [memory_param_8];
	ld.param.u32 	%r3466, [memory_param_7];
	ld.param.u32 	%r2440, [memory_param_6];
	ld.param.u32 	%r1416, [memory_param_5];
	setp.ge.s32 	%p4875, %r131, %r1416;
	setp.ge.s32 	%p4876, %r130, %r3466;
	setp.ge.s32 	%p4877, %r58, %r2440;
	setp.ge.s32 	%p4878, %r57, %r4494;
	or.pred  	%p4879, %p4876, %p4878;
	or.pred  	%p4880, %p4879, %p4875;
	or.pred  	%p4881, %p4880, %p4877;
	@%p4881 bra 	$L__BB0_1227;
	ld.global.nc.f32 	%f3883, [%rd13+128];
	ld.shared.f32 	%f3884, [%r105+2468];
	sub.f32 	%f3885, %f3883, %f3884;
	setp.lt.f32 	%p4882, %f3885, %f5670;
	selp.f32 	%f1222, %f3885, %f5670, %p4882;
	mov.f32 	%f5670, %f1222;
$L__BB0_1227:
	ld.param.u32 	%r4495, [memory_param_8];
	ld.param.u32 	%r3467, [memory_param_7];
	ld.param.u32 	%r2441, [memory_param_6];
	ld.param.u32 	%r1417, [memory_param_5];
	setp.ge.s32 	%p4883, %r131, %r1417;
	setp.ge.s32 	%p4884, %r130, %r3467;
	setp.ge.s32 	%p4885, %r60, %r2441;
	setp.ge.s32 	%p4886, %r59, %r4495;
	or.pred  	%p4887, %p4884, %p4886;
	or.pred  	%p4888, %p4887, %p4883;
	or.pred  	%p4889, %p4888, %p4885;
	@%p4889 bra 	$L__BB0_1229;
	ld.global.nc.f32 	%f3886, [%rd13+132];
	ld.shared.f32 	%f3887, [%r105+2472];
	sub.f32 	%f3888, %f3886, %f3887;
	setp.lt.f32 	%p4890, %f3888, %f5670;
	selp.f32 	%f1224, %f3888, %f5670, %p4890;
	mov.f32 	%f5670, %f1224;
$L__BB0_1229:
	ld.param.u32 	%r4496, [memory_param_8];
	ld.param.u32 	%r3468, [memory_param_7];
	ld.param.u32 	%r2442, [memory_param_6];
	ld.param.u32 	%r1418, [memory_param_5];
	setp.ge.s32 	%p4891, %r131, %r1418;
	setp.ge.s32 	%p4892, %r130, %r3468;
	setp.ge.s32 	%p4893, %r62, %r2442;
	setp.ge.s32 	%p4894, %r61, %r4496;
	or.pred  	%p4895, %p4892, %p4894;
	or.pred  	%p4896, %p4895, %p4891;
	or.pred  	%p4897, %p4896, %p4893;
	@%p4897 bra 	$L__BB0_1231;
	ld.global.nc.f32 	%f3889, [%rd13+136];
	ld.shared.f32 	%f3890, [%r105+2476];
	sub.f32 	%f3891, %f3889, %f3890;
	setp.lt.f32 	%p4898, %f3891, %f5670;
	selp.f32 	%f1226, %f3891, %f5670, %p4898;
	mov.f32 	%f5670, %f1226;
$L__BB0_1231:
	ld.param.u32 	%r4497, [memory_param_8];
	ld.param.u32 	%r3469, [memory_param_7];
	ld.param.u32 	%r2443, [memory_param_6];
	ld.param.u32 	%r1419, [memory_param_5];
	setp.ge.s32 	%p4899, %r131, %r1419;
	setp.ge.s32 	%p4900, %r130, %r3469;
	setp.ge.s32 	%p4901, %r64, %r2443;
	setp.ge.s32 	%p4902, %r63, %r4497;
	or.pred  	%p4903, %p4900, %p4902;
	or.pred  	%p4904, %p4903, %p4899;
	or.pred  	%p4905, %p4904, %p4901;
	@%p4905 bra 	$L__BB0_1233;
	ld.global.nc.f32 	%f3892, [%rd13+140];
	ld.shared.f32 	%f3893, [%r105+2480];
	sub.f32 	%f3894, %f3892, %f3893;
	setp.lt.f32 	%p4906, %f3894, %f5670;
	selp.f32 	%f1228, %f3894, %f5670, %p4906;
	mov.f32 	%f5670, %f1228;
$L__BB0_1233:
	ld.param.u32 	%r4498, [memory_param_8];
	ld.param.u32 	%r3470, [memory_param_7];
	ld.param.u32 	%r2444, [memory_param_6];
	ld.param.u32 	%r1420, [memory_param_5];
	setp.ge.s32 	%p4907, %r131, %r1420;
	setp.ge.s32 	%p4908, %r130, %r3470;
	setp.ge.s32 	%p4909, %r66, %r2444;
	setp.ge.s32 	%p4910, %r65, %r4498;
	or.pred  	%p4911, %p4908, %p4910;
	or.pred  	%p4912, %p4911, %p4907;
	or.pred  	%p4913, %p4912, %p4909;
	@%p4913 bra 	$L__BB0_1235;
	ld.global.nc.f32 	%f3895, [%rd13+144];
	ld.shared.f32 	%f3896, [%r105+2484];
	sub.f32 	%f3897, %f3895, %f3896;
	setp.lt.f32 	%p4914, %f3897, %f5670;
	selp.f32 	%f1230, %f3897, %f5670, %p4914;
	mov.f32 	%f5670, %f1230;
$L__BB0_1235:
	ld.param.u32 	%r4499, [memory_param_8];
	ld.param.u32 	%r3471, [memory_param_7];
	ld.param.u32 	%r2445, [memory_param_6];
	ld.param.u32 	%r1421, [memory_param_5];
	setp.ge.s32 	%p4915, %r131, %r1421;
	setp.ge.s32 	%p4916, %r130, %r3471;
	setp.ge.s32 	%p4917, %r68, %r2445;
	setp.ge.s32 	%p4918, %r67, %r4499;
	or.pred  	%p4919, %p4916, %p4918;
	or.pred  	%p4920, %p4919, %p4915;
	or.pred  	%p4921, %p4920, %p4917;
	@%p4921 bra 	$L__BB0_1237;
	ld.global.nc.f32 	%f3898, [%rd13+148];
	ld.shared.f32 	%f3899, [%r105+2488];
	sub.f32 	%f3900, %f3898, %f3899;
	setp.lt.f32 	%p4922, %f3900, %f5670;
	selp.f32 	%f1232, %f3900, %f5670, %p4922;
	mov.f32 	%f5670, %f1232;
$L__BB0_1237:
	ld.param.u32 	%r4500, [memory_param_8];
	ld.param.u32 	%r3472, [memory_param_7];
	ld.param.u32 	%r2446, [memory_param_6];
	ld.param.u32 	%r1422, [memory_param_5];
	setp.ge.s32 	%p4923, %r131, %r1422;
	setp.ge.s32 	%p4924, %r130, %r3472;
	setp.ge.s32 	%p4925, %r70, %r2446;
	setp.ge.s32 	%p4926, %r69, %r4500;
	or.pred  	%p4927, %p4924, %p4926;
	or.pred  	%p4928, %p4927, %p4923;
	or.pred  	%p4929, %p4928, %p4925;
	@%p4929 bra 	$L__BB0_1239;
	ld.global.nc.f32 	%f3901, [%rd13+152];
	ld.shared.f32 	%f3902, [%r105+2492];
	sub.f32 	%f3903, %f3901, %f3902;
	setp.lt.f32 	%p4930, %f3903, %f5670;
	selp.f32 	%f1234, %f3903, %f5670, %p4930;
	mov.f32 	%f5670, %f1234;
$L__BB0_1239:
	ld.param.u32 	%r4501, [memory_param_8];
	ld.param.u32 	%r3473, [memory_param_7];
	ld.param.u32 	%r2447, [memory_param_6];
	ld.param.u32 	%r1423, [memory_param_5];
	setp.ge.s32 	%p4931, %r131, %r1423;
	setp.ge.s32 	%p4932, %r130, %r3473;
	setp.ge.s32 	%p4933, %r72, %r2447;
	setp.ge.s32 	%p4934, %r71, %r4501;
	or.pred  	%p4935, %p4932, %p4934;
	or.pred  	%p4936, %p4935, %p4931;
	or.pred  	%p4937, %p4936, %p4933;
	@%p4937 bra 	$L__BB0_1241;
	ld.global.nc.f32 	%f3904, [%rd13+156];
	ld.shared.f32 	%f3905, [%r105+2496];
	sub.f32 	%f3906, %f3904, %f3905;
	setp.lt.f32 	%p4938, %f3906, %f5670;
	selp.f32 	%f1236, %f3906, %f5670, %p4938;
	mov.f32 	%f5670, %f1236;
$L__BB0_1241:
	ld.param.u32 	%r4502, [memory_param_8];
	ld.param.u32 	%r3474, [memory_param_7];
	ld.param.u32 	%r2448, [memory_param_6];
	ld.param.u32 	%r1424, [memory_param_5];
	setp.ge.s32 	%p4939, %r131, %r1424;
	setp.ge.s32 	%p4940, %r130, %r3474;
	setp.ge.s32 	%p4941, %r74, %r2448;
	setp.ge.s32 	%p4942, %r73, %r4502;
	or.pred  	%p4943, %p4940, %p4942;
	or.pred  	%p4944, %p4943, %p4939;
	or.pred  	%p4945, %p4944, %p4941;
	@%p4945 bra 	$L__BB0_1243;
	ld.global.nc.f32 	%f3907, [%rd13+160];
	ld.shared.f32 	%f3908, [%r105+2500];
	sub.f32 	%f3909, %f3907, %f3908;
	setp.lt.f32 	%p4946, %f3909, %f5670;
	selp.f32 	%f1238, %f3909, %f5670, %p4946;
	mov.f32 	%f5670, %f1238;
$L__BB0_1243:
	ld.param.u32 	%r4503, [memory_param_8];
	ld.param.u32 	%r3475, [memory_param_7];
	ld.param.u32 	%r2449, [memory_param_6];
	ld.param.u32 	%r1425, [memory_param_5];
	setp.ge.s32 	%p4947, %r131, %r1425;
	setp.ge.s32 	%p4948, %r130, %r3475;
	setp.ge.s32 	%p4949, %r76, %r2449;
	setp.ge.s32 	%p4950, %r75, %r4503;
	or.pred  	%p4951, %p4948, %p4950;
	or.pred  	%p4952, %p4951, %p4947;
	or.pred  	%p4953, %p4952, %p4949;
	@%p4953 bra 	$L__BB0_1245;
	ld.global.nc.f32 	%f3910, [%rd13+164];
	ld.shared.f32 	%f3911, [%r105+2504];
	sub.f32 	%f3912, %f3910, %f3911;
	setp.lt.f32 	%p4954, %f3912, %f5670;
	selp.f32 	%f1240, %f3912, %f5670, %p4954;
	mov.f32 	%f5670, %f1240;
$L__BB0_1245:
	ld.param.u32 	%r4504, [memory_param_8];
	ld.param.u32 	%r3476, [memory_param_7];
	ld.param.u32 	%r2450, [memory_param_6];
	ld.param.u32 	%r1426, [memory_param_5];
	setp.ge.s32 	%p4955, %r131, %r1426;
	setp.ge.s32 	%p4956, %r130, %r3476;
	setp.ge.s32 	%p4957, %r78, %r2450;
	setp.ge.s32 	%p4958, %r77, %r4504;
	or.pred  	%p4959, %p4956, %p4958;
	or.pred  	%p4960, %p4959, %p4955;
	or.pred  	%p4961, %p4960, %p4957;
	@%p4961 bra 	$L__BB0_1247;
	ld.global.nc.f32 	%f3913, [%rd13+168];
	ld.shared.f32 	%f3914, [%r105+2508];
	sub.f32 	%f3915, %f3913, %f3914;
	setp.lt.f32 	%p4962, %f3915, %f5670;
	selp.f32 	%f1242, %f3915, %f5670, %p4962;
	mov.f32 	%f5670, %f1242;
$L__BB0_1247:
	ld.param.u32 	%r4505, [memory_param_8];
	ld.param.u32 	%r3477, [memory_param_7];
	ld.param.u32 	%r2451, [memory_param_6];
	ld.param.u32 	%r1427, [memory_param_5];
	setp.ge.s32 	%p4963, %r131, %r1427;
	setp.ge.s32 	%p4964, %r130, %r3477;
	setp.ge.s32 	%p4965, %r80, %r2451;
	setp.ge.s32 	%p4966, %r79, %r4505;
	or.pred  	%p4967, %p4964, %p4966;
	or.pred  	%p4968, %p4967, %p4963;
	or.pred  	%p4969, %p4968, %p4965;
	@%p4969 bra 	$L__BB0_1249;
	ld.global.nc.f32 	%f3916, [%rd13+172];
	ld.shared.f32 	%f3917, [%r105+2512];
	sub.f32 	%f3918, %f3916, %f3917;
	setp.lt.f32 	%p4970, %f3918, %f5670;
	selp.f32 	%f1244, %f3918, %f5670, %p4970;
	mov.f32 	%f5670, %f1244;
$L__BB0_1249:
	ld.param.u32 	%r4506, [memory_param_8];
	ld.param.u32 	%r3478, [memory_param_7];
	ld.param.u32 	%r2452, [memory_param_6];
	ld.param.u32 	%r1428, [memory_param_5];
	setp.ge.s32 	%p4971, %r131, %r1428;
	setp.ge.s32 	%p4972, %r130, %r3478;
	setp.ge.s32 	%p4973, %r82, %r2452;
	setp.ge.s32 	%p4974, %r81, %r4506;
	or.pred  	%p4975, %p4972, %p4974;
	or.pred  	%p4976, %p4975, %p4971;
	or.pred  	%p4977, %p4976, %p4973;
	@%p4977 bra 	$L__BB0_1251;
	ld.global.nc.f32 	%f3919, [%rd13+176];
	ld.shared.f32 	%f3920, [%r105+2516];
	sub.f32 	%f3921, %f3919, %f3920;
	setp.lt.f32 	%p4978, %f3921, %f5670;
	selp.f32 	%f1246, %f3921, %f5670, %p4978;
	mov.f32 	%f5670, %f1246;
$L__BB0_1251:
	ld.param.u32 	%r4507, [memory_param_8];
	ld.param.u32 	%r3479, [memory_param_7];
	ld.param.u32 	%r2453, [memory_param_6];
	ld.param.u32 	%r1429, [memory_param_5];
	setp.ge.s32 	%p4979, %r131, %r1429;
	setp.ge.s32 	%p4980, %r130, %r3479;
	setp.ge.s32 	%p4981, %r84, %r2453;
	setp.ge.s32 	%p4982, %r83, %r4507;
	or.pred  	%p4983, %p4980, %p4982;
	or.pred  	%p4984, %p4983, %p4979;
	or.pred  	%p4985, %p4984, %p4981;
	@%p4985 bra 	$L__BB0_1253;
	ld.global.nc.f32 	%f3922, [%rd13+180];
	ld.shared.f32 	%f3923, [%r105+2520];
	sub.f32 	%f3924, %f3922, %f3923;
	setp.lt.f32 	%p4986, %f3924, %f5670;
	selp.f32 	%f1248, %f3924, %f5670, %p4986;
	mov.f32 	%f5670, %f1248;
$L__BB0_1253:
	ld.param.u32 	%r4508, [memory_param_8];
	ld.param.u32 	%r3480, [memory_param_7];
	ld.param.u32 	%r2454, [memory_param_6];
	ld.param.u32 	%r1430, [memory_param_5];
	setp.ge.s32 	%p4987, %r131, %r1430;
	setp.ge.s32 	%p4988, %r130, %r3480;
	setp.ge.s32 	%p4989, %r86, %r2454;
	setp.ge.s32 	%p4990, %r85, %r4508;
	or.pred  	%p4991, %p4988, %p4990;
	or.pred  	%p4992, %p4991, %p4987;
	or.pred  	%p4993, %p4992, %p4989;
	@%p4993 bra 	$L__BB0_1255;
	ld.global.nc.f32 	%f3925, [%rd13+184];
	ld.shared.f32 	%f3926, [%r105+2524];
	sub.f32 	%f3927, %f3925, %f3926;
	setp.lt.f32 	%p4994, %f3927, %f5670;
	selp.f32 	%f1250, %f3927, %f5670, %p4994;
	mov.f32 	%f5670, %f1250;
$L__BB0_1255:
	ld.param.u32 	%r4509, [memory_param_8];
	ld.param.u32 	%r3481, [memory_param_7];
	ld.param.u32 	%r2455, [memory_param_6];
	ld.param.u32 	%r1431, [memory_param_5];
	setp.ge.s32 	%p4995, %r131, %r1431;
	setp.ge.s32 	%p4996, %r130, %r3481;
	add.s32 	%r553, %r11, 47;
	setp.ge.s32 	%p4997, %r553, %r2455;
	add.s32 	%r554, %r4913, 47;
	setp.ge.s32 	%p4998, %r554, %r4509;
	or.pred  	%p4999, %p4996, %p4998;
	or.pred  	%p5000, %p4999, %p4995;
	or.pred  	%p5001, %p5000, %p4997;
	@%p5001 bra 	$L__BB0_1257;
	ld.global.nc.f32 	%f3928, [%rd13+188];
	ld.shared.f32 	%f3929, [%r105+2528];
	sub.f32 	%f3930, %f3928, %f3929;
	setp.lt.f32 	%p5002, %f3930, %f5670;
	selp.f32 	%f1252, %f3930, %f5670, %p5002;
	mov.f32 	%f5670, %f1252;
$L__BB0_1257:
	ld.param.u32 	%r4510, [memory_param_8];
	ld.param.u32 	%r3482, [memory_param_7];
	ld.param.u32 	%r2456, [memory_param_6];
	ld.param.u32 	%r1432, [memory_param_5];
	setp.ge.s32 	%p5003, %r131, %r1432;
	setp.ge.s32 	%p5004, %r130, %r3482;
	add.s32 	%r555, %r11, 48;
	setp.ge.s32 	%p5005, %r555, %r2456;
	add.s32 	%r556, %r4913, 48;
	setp.ge.s32 	%p5006, %r556, %r4510;
	or.pred  	%p5007, %p5004, %p5006;
	or.pred  	%p5008, %p5007, %p5003;
	or.pred  	%p5009, %p5008, %p5005;
	@%p5009 bra 	$L__BB0_1259;
	ld.global.nc.f32 	%f3931, [%rd13+192];
	ld.shared.f32 	%f3932, [%r105+2532];
	sub.f32 	%f3933, %f3931, %f3932;
	setp.lt.f32 	%p5010, %f3933, %f5670;
	selp.f32 	%f1254, %f3933, %f5670, %p5010;
	mov.f32 	%f5670, %f1254;
$L__BB0_1259:
	ld.param.u32 	%r4511, [memory_param_8];
	ld.param.u32 	%r3483, [memory_param_7];
	ld.param.u32 	%r2457, [memory_param_6];
	ld.param.u32 	%r1433, [memory_param_5];
	setp.ge.s32 	%p5011, %r131, %r1433;
	setp.ge.s32 	%p5012, %r130, %r3483;
	add.s32 	%r557, %r11, 49;
	setp.ge.s32 	%p5013, %r557, %r2457;
	add.s32 	%r558, %r4913, 49;
	setp.ge.s32 	%p5014, %r558, %r4511;
	or.pred  	%p5015, %p5012, %p5014;
	or.pred  	%p5016, %p5015, %p5011;
	or.pred  	%p5017, %p5016, %p5013;
	@%p5017 bra 	$L__BB0_1261;
	ld.global.nc.f32 	%f3934, [%rd13+196];
	ld.shared.f32 	%f3935, [%r105+2536];
	sub.f32 	%f3936, %f3934, %f3935;
	setp.lt.f32 	%p5018, %f3936, %f5670;
	selp.f32 	%f1256, %f3936, %f5670, %p5018;
	mov.f32 	%f5670, %f1256;
$L__BB0_1261:
	ld.param.u32 	%r4512, [memory_param_8];
	ld.param.u32 	%r3484, [memory_param_7];
	ld.param.u32 	%r2458, [memory_param_6];
	ld.param.u32 	%r1434, [memory_param_5];
	setp.ge.s32 	%p5019, %r131, %r1434;
	setp.ge.s32 	%p5020, %r130, %r3484;
	add.s32 	%r559, %r11, 50;
	setp.ge.s32 	%p5021, %r559, %r2458;
	add.s32 	%r560, %r4913, 50;
	setp.ge.s32 	%p5022, %r560, %r4512;
	or.pred  	%p5023, %p5020, %p5022;
	or.pred  	%p5024, %p5023, %p5019;
	or.pred  	%p5025, %p5024, %p5021;
	@%p5025 bra 	$L__BB0_1263;
	ld.global.nc.f32 	%f3937, [%rd13+200];
	ld.shared.f32 	%f3938, [%r105+2540];
	sub.f32 	%f3939, %f3937, %f3938;
	setp.lt.f32 	%p5026, %f3939, %f5670;
	selp.f32 	%f1258, %f3939, %f5670, %p5026;
	mov.f32 	%f5670, %f1258;
$L__BB0_1263:
	ld.param.u32 	%r4513, [memory_param_8];
	ld.param.u32 	%r3485, [memory_param_7];
	ld.param.u32 	%r2459, [memory_param_6];
	ld.param.u32 	%r1435, [memory_param_5];
	setp.ge.s32 	%p5027, %r131, %r1435;
	setp.ge.s32 	%p5028, %r130, %r3485;
	add.s32 	%r561, %r11, 51;
	setp.ge.s32 	%p5029, %r561, %r2459;
	add.s32 	%r562, %r4913, 51;
	setp.ge.s32 	%p5030, %r562, %r4513;
	or.pred  	%p5031, %p5028, %p5030;
	or.pred  	%p5032, %p5031, %p5027;
	or.pred  	%p5033, %p5032, %p5029;
	@%p5033 bra 	$L__BB0_1265;
	ld.global.nc.f32 	%f3940, [%rd13+204];
	ld.shared.f32 	%f3941, [%r105+2544];
	sub.f32 	%f3942, %f3940, %f3941;
	setp.lt.f32 	%p5034, %f3942, %f5670;
	selp.f32 	%f1260, %f3942, %f5670, %p5034;
	mov.f32 	%f5670, %f1260;
$L__BB0_1265:
	ld.param.u32 	%r4514, [memory_param_8];
	ld.param.u32 	%r3486, [memory_param_7];
	ld.param.u32 	%r2460, [memory_param_6];
	ld.param.u32 	%r1436, [memory_param_5];
	setp.ge.s32 	%p5035, %r131, %r1436;
	setp.ge.s32 	%p5036, %r130, %r3486;
	add.s32 	%r563, %r11, 52;
	setp.ge.s32 	%p5037, %r563, %r2460;
	add.s32 	%r564, %r4913, 52;
	setp.ge.s32 	%p5038, %r564, %r4514;
	or.pred  	%p5039, %p5036, %p5038;
	or.pred  	%p5040, %p5039, %p5035;
	or.pred  	%p5041, %p5040, %p5037;
	@%p5041 bra 	$L__BB0_1267;
	ld.global.nc.f32 	%f3943, [%rd13+208];
	ld.shared.f32 	%f3944, [%r105+2548];
	sub.f32 	%f3945, %f3943, %f3944;
	setp.lt.f32 	%p5042, %f3945, %f5670;
	selp.f32 	%f1262, %f3945, %f5670, %p5042;
	mov.f32 	%f5670, %f1262;
$L__BB0_1267:
	ld.param.u32 	%r4515, [memory_param_8];
	ld.param.u32 	%r3487, [memory_param_7];
	ld.param.u32 	%r2461, [memory_param_6];
	ld.param.u32 	%r1437, [memory_param_5];
	setp.ge.s32 	%p5043, %r131, %r1437;
	setp.ge.s32 	%p5044, %r130, %r3487;
	add.s32 	%r565, %r11, 53;
	setp.ge.s32 	%p5045, %r565, %r2461;
	add.s32 	%r566, %r4913, 53;
	setp.ge.s32 	%p5046, %r566, %r4515;
	or.pred  	%p5047, %p5044, %p5046;
	or.pred  	%p5048, %p5047, %p5043;
	or.pred  	%p5049, %p5048, %p5045;
	@%p5049 bra 	$L__BB0_1269;
	ld.global.nc.f32 	%f3946, [%rd13+212];
	ld.shared.f32 	%f3947, [%r105+2552];
	sub.f32 	%f3948, %f3946, %f3947;
	setp.lt.f32 	%p5050, %f3948, %f5670;
	selp.f32 	%f1264, %f3948, %f5670, %p5050;
	mov.f32 	%f5670, %f1264;
$L__BB0_1269:
	ld.param.u32 	%r4516, [memory_param_8];
	ld.param.u32 	%r3488, [memory_param_7];
	ld.param.u32 	%r2462, [memory_param_6];
	ld.param.u32 	%r1438, [memory_param_5];
	setp.ge.s32 	%p5051, %r131, %r1438;
	setp.ge.s32 	%p5052, %r130, %r3488;
	add.s32 	%r567, %r11, 54;
	setp.ge.s32 	%p5053, %r567, %r2462;
	add.s32 	%r568, %r4913, 54;
	setp.ge.s32 	%p5054, %r568, %r4516;
	or.pred  	%p5055, %p5052, %p5054;
	or.pred  	%p5056, %p5055, %p5051;
	or.pred  	%p5057, %p5056, %p5053;
	@%p5057 bra 	$L__BB0_1271;
	ld.global.nc.f32 	%f3949, [%rd13+216];
	ld.shared.f32 	%f3950, [%r105+2556];
	sub.f32 	%f3951, %f3949, %f3950;
	setp.lt.f32 	%p5058, %f3951, %f5670;
	selp.f32 	%f1266, %f3951, %f5670, %p5058;
	mov.f32 	%f5670, %f1266;
$L__BB0_1271:
	ld.param.u32 	%r4517, [memory_param_8];
	ld.param.u32 	%r3489, [memory_param_7];
	ld.param.u32 	%r2463, [memory_param_6];
	ld.param.u32 	%r1439, [memory_param_5];
	setp.ge.s32 	%p5059, %r131, %r1439;
	setp.ge.s32 	%p5060, %r130, %r3489;
	add.s32 	%r569, %r11, 55;
	setp.ge.s32 	%p5061, %r569, %r2463;
	add.s32 	%r570, %r4913, 55;
	setp.ge.s32 	%p5062, %r570, %r4517;
	or.pred  	%p5063, %p5060, %p5062;
	or.pred  	%p5064, %p5063, %p5059;
	or.pred  	%p5065, %p5064, %p5061;
	@%p5065 bra 	$L__BB0_1273;
	ld.global.nc.f32 	%f3952, [%rd13+220];
	ld.shared.f32 	%f3953, [%r105+2560];
	sub.f32 	%f3954, %f3952, %f3953;
	setp.lt.f32 	%p5066, %f3954, %f5670;
	selp.f32 	%f1268, %f3954, %f5670, %p5066;
	mov.f32 	%f5670, %f1268;
$L__BB0_1273:
	ld.param.u32 	%r4518, [memory_param_8];
	ld.param.u32 	%r3490, [memory_param_7];
	ld.param.u32 	%r2464, [memory_param_6];
	ld.param.u32 	%r1440, [memory_param_5];
	setp.ge.s32 	%p5067, %r131, %r1440;
	setp.ge.s32 	%p5068, %r130, %r3490;
	add.s32 	%r571, %r11, 56;
	setp.ge.s32 	%p5069, %r571, %r2464;
	add.s32 	%r572, %r4913, 56;
	setp.ge.s32 	%p5070, %r572, %r4518;
	or.pred  	%p5071, %p5068, %p5070;
	or.pred  	%p5072, %p5071, %p5067;
	or.pred  	%p5073, %p5072, %p5069;
	@%p5073 bra 	$L__BB0_1275;
	ld.global.nc.f32 	%f3955, [%rd13+224];
	ld.shared.f32 	%f3956, [%r105+2564];
	sub.f32 	%f3957, %f3955, %f3956;
	setp.lt.f32 	%p5074, %f3957, %f5670;
	selp.f32 	%f1270, %f3957, %f5670, %p5074;
	mov.f32 	%f5670, %f1270;
$L__BB0_1275:
	ld.param.u32 	%r4519, [memory_param_8];
	ld.param.u32 	%r3491, [memory_param_7];
	ld.param.u32 	%r2465, [memory_param_6];
	ld.param.u32 	%r1441, [memory_param_5];
	setp.ge.s32 	%p5075, %r131, %r1441;
	setp.ge.s32 	%p5076, %r130, %r3491;
	setp.ge.s32 	%p5077, %r88, %r2465;
	setp.ge.s32 	%p5078, %r87, %r4519;
	or.pred  	%p5079, %p5076, %p5078;
	or.pred  	%p5080, %p5079, %p5075;
	or.pred  	%p5081, %p5080, %p5077;
	@%p5081 bra 	$L__BB0_1277;
	ld.global.nc.f32 	%f3958, [%rd13+228];
	ld.shared.f32 	%f3959, [%r105+2568];
	sub.f32 	%f3960, %f3958, %f3959;
	setp.lt.f32 	%p5082, %f3960, %f5670;
	selp.f32 	%f1272, %f3960, %f5670, %p5082;
	mov.f32 	%f5670, %f1272;
$L__BB0_1277:
	ld.param.u32 	%r4520, [memory_param_8];
	ld.param.u32 	%r3492, [memory_param_7];
	ld.param.u32 	%r2466, [memory_param_6];
	ld.param.u32 	%r1442, [memory_param_5];
	setp.ge.s32 	%p5083, %r131, %r1442;
	setp.ge.s32 	%p5084, %r130, %r3492;
	setp.ge.s32 	%p5085, %r90, %r2466;
	setp.ge.s32 	%p5086, %r89, %r4520;
	or.pred  	%p5087, %p5084, %p5086;
	or.pred  	%p5088, %p5087, %p5083;
	or.pred  	%p5089, %p5088, %p5085;
	@%p5089 bra 	$L__BB0_1279;
	ld.global.nc.f32 	%f3961, [%rd13+232];
	ld.shared.f32 	%f3962, [%r105+2572];
	sub.f32 	%f3963, %f3961, %f3962;
	setp.lt.f32 	%p5090, %f3963, %f5670;
	selp.f32 	%f1274, %f3963, %f5670, %p5090;
	mov.f32 	%f5670, %f1274;
$L__BB0_1279:
	ld.param.u32 	%r4521, [memory_param_8];
	ld.param.u32 	%r3493, [memory_param_7];
	ld.param.u32 	%r2467, [memory_param_6];
	ld.param.u32 	%r1443, [memory_param_5];
	setp.ge.s32 	%p5091, %r131, %r1443;
	setp.ge.s32 	%p5092, %r130, %r3493;
	setp.ge.s32 	%p5093, %r92, %r2467;
	setp.ge.s32 	%p5094, %r91, %r4521;
	or.pred  	%p5095, %p5092, %p5094;
	or.pred  	%p5096, %p5095, %p5091;
	or.pred  	%p5097, %p5096, %p5093;
	@%p5097 bra 	$L__BB0_1281;
	ld.global.nc.f32 	%f3964, [%rd13+236];
	ld.shared.f32 	%f3965, [%r105+2576];
	sub.f32 	%f3966, %f3964, %f3965;
	setp.lt.f32 	%p5098, %f3966, %f5670;
	selp.f32 	%f1276, %f3966, %f5670, %p5098;
	mov.f32 	%f5670, %f1276;
$L__BB0_1281:
	ld.param.u32 	%r4522, [memory_param_8];
	ld.param.u32 	%r3494, [memory_param_7];
	ld.param.u32 	%r2468, [memory_param_6];
	ld.param.u32 	%r1444, [memory_param_5];
	setp.ge.s32 	%p5099, %r131, %r1444;
	setp.ge.s32 	%p5100, %r130, %r3494;
	setp.ge.s32 	%p5101, %r94, %r2468;
	setp.ge.s32 	%p5102, %r93, %r4522;
	or.pred  	%p5103, %p5100, %p5102;
	or.pred  	%p5104, %p5103, %p5099;
	or.pred  	%p5105, %p5104, %p5101;
	@%p5105 bra 	$L__BB0_1283;
	ld.global.nc.f32 	%f3967, [%rd13+240];
	ld.shared.f32 	%f3968, [%r105+2580];
	sub.f32 	%f3969, %f3967, %f3968;
	setp.lt.f32 	%p5106, %f3969, %f5670;
	selp.f32 	%f1278, %f3969, %f5670, %p5106;
	mov.f32 	%f5670, %f1278;
$L__BB0_1283:
	ld.param.u32 	%r4523, [memory_param_8];
	ld.param.u32 	%r3495, [memory_param_7];
	ld.param.u32 	%r2469, [memory_param_6];
	ld.param.u32 	%r1445, [memory_param_5];
	setp.ge.s32 	%p5107, %r131, %r1445;
	setp.ge.s32 	%p5108, %r130, %r3495;
	setp.ge.s32 	%p5109, %r96, %r2469;
	setp.ge.s32 	%p5110, %r95, %r4523;
	or.pred  	%p5111, %p5108, %p5110;
	or.pred  	%p5112, %p5111, %p5107;
	or.pred  	%p5113, %p5112, %p5109;
	@%p5113 bra 	$L__BB0_1285;
	ld.global.nc.f32 	%f3970, [%rd13+244];
	ld.shared.f32 	%f3971, [%r105+2584];
	sub.f32 	%f3972, %f3970, %f3971;
	setp.lt.f32 	%p5114, %f3972, %f5670;
	selp.f32 	%f1280, %f3972, %f5670, %p5114;
	mov.f32 	%f5670, %f1280;
$L__BB0_1285:
	ld.param.u32 	%r4524, [memory_param_8];
	ld.param.u32 	%r3496, [memory_param_7];
	ld.param.u32 	%r2470, [memory_param_6];
	ld.param.u32 	%r1446, [memory_param_5];
	setp.ge.s32 	%p5115, %r131, %r1446;
	setp.ge.s32 	%p5116, %r130, %r3496;
	setp.ge.s32 	%p5117, %r98, %r2470;
	setp.ge.s32 	%p5118, %r97, %r4524;
	or.pred  	%p5119, %p5116, %p5118;
	or.pred  	%p5120, %p5119, %p5115;
	or.pred  	%p5121, %p5120, %p5117;
	@%p5121 bra 	$L__BB0_1287;
	ld.global.nc.f32 	%f3973, [%rd13+248];
	ld.shared.f32 	%f3974, [%r105+2588];
	sub.f32 	%f3975, %f3973, %f3974;
	setp.lt.f32 	%p5122, %f3975, %f5670;
	selp.f32 	%f1282, %f3975, %f5670, %p5122;
	mov.f32 	%f5670, %f1282;
$L__BB0_1287:
	ld.param.u32 	%r4525, [memory_param_8];
	ld.param.u32 	%r3497, [memory_param_7];
	ld.param.u32 	%r2471, [memory_param_6];
	ld.param.u32 	%r1447, [memory_param_5];
	setp.ge.s32 	%p5123, %r131, %r1447;
	setp.ge.s32 	%p5124, %r130, %r3497;
	setp.ge.s32 	%p5125, %r100, %r2471;
	setp.ge.s32 	%p5126, %r99, %r4525;
	or.pred  	%p5127, %p5124, %p5126;
	or.pred  	%p5128, %p5127, %p5123;
	or.pred  	%p5129, %p5128, %p5125;
	@%p5129 bra 	$L__BB0_1289;
	ld.global.nc.f32 	%f3976, [%rd13+252];
	ld.shared.f32 	%f3977, [%r105+2592];
	sub.f32 	%f3978, %f3976, %f3977;
	setp.lt.f32 	%p5130, %f3978, %f5670;
	selp.f32 	%f1284, %f3978, %f5670, %p5130;
	mov.f32 	%f5670, %f1284;
$L__BB0_1289:
	ld.param.u32 	%r4526, [memory_param_8];
	ld.param.u32 	%r3498, [memory_param_7];
	ld.param.u32 	%r2472, [memory_param_6];
	ld.param.u32 	%r1448, [memory_param_5];
	setp.ge.s32 	%p5131, %r11, %r2472;
	setp.ge.s32 	%p5132, %r4913, %r4526;
	add.s32 	%r133, %r102, 10;
	setp.ge.s32 	%p5133, %r133, %r3498;
	add.s32 	%r134, %r191, 10;
	setp.ge.s32 	%p5134, %r134, %r1448;
	mul.lo.s32 	%r135, %r134, %r2472;
	or.pred  	%p5135, %p5133, %p5132;
	or.pred  	%p5136, %p5135, %p5134;
	or.pred  	%p5137, %p5136, %p5131;
	@%p5137 bra 	$L__BB0_1291;
	add.s32 	%r573, %r11, %r135;
	mul.wide.s32 	%rd82, %r573, 4;
	add.s64 	%rd83, %rd2, %rd82;
	ld.global.nc.f32 	%f3979, [%rd83];
	ld.shared.f32 	%f3980, [%r105+2600];
	sub.f32 	%f3981, %f3979, %f3980;
	setp.lt.f32 	%p5138, %f3981, %f5670;
	selp.f32 	%f1286, %f3981, %f5670, %p5138;
	mov.f32 	%f5670, %f1286;
$L__BB0_1291:
	ld.param.u32 	%r4527, [memory_param_8];
	ld.param.u32 	%r3499, [memory_param_7];
	ld.param.u32 	%r2473, [memory_param_6];
	ld.param.u32 	%r1449, [memory_param_5];
	setp.ge.s32 	%p5139, %r134, %r1449;
	setp.ge.s32 	%p5140, %r133, %r3499;
	setp.ge.s32 	%p5141, %r13, %r2473;
	setp.ge.s32 	%p5142, %r12, %r4527;
	or.pred  	%p5143, %p5140, %p5142;
	or.pred  	%p5144, %p5143, %p5139;
	cvt.s64.s32 	%rd84, %r135;
	add.s64 	%rd85, %rd3, %rd84;
	shl.b64 	%rd86, %rd85, 2;
	add.s64 	%rd14, %rd2, %rd86;
	or.pred  	%p5145, %p5144, %p5141;
	@%p5145 bra 	$L__BB0_1293;
	ld.global.nc.f32 	%f3982, [%rd14+4];
	ld.shared.f32 	%f3983, [%r105+2604];
	sub.f32 	%f3984, %f3982, %f3983;
	setp.lt.f32 	%p5146, %f3984, %f5670;
	selp.f32 	%f1288, %f3984, %f5670, %p5146;
	mov.f32 	%f5670, %f1288;
$L__BB0_1293:
	ld.param.u32 	%r4528, [memory_param_8];
	ld.param.u32 	%r3500, [memory_param_7];
	ld.param.u32 	%r2474, [memory_param_6];
	ld.param.u32 	%r1450, [memory_param_5];
	setp.ge.s32 	%p5147, %r134, %r1450;
	setp.ge.s32 	%p5148, %r133, %r3500;
	setp.ge.s32 	%p5149, %r15, %r2474;
	setp.ge.s32 	%p5150, %r14, %r4528;
	or.pred  	%p5151, %p5148, %p5150;
	or.pred  	%p5152, %p5151, %p5147;
	or.pred  	%p5153, %p5152, %p5149;
	@%p5153 bra 	$L__BB0_1295;
	ld.global.nc.f32 	%f3985, [%rd14+8];
	ld.shared.f32 	%f3986, [%r105+2608];
	sub.f32 	%f3987, %f3985, %f3986;
	setp.lt.f32 	%p5154, %f3987, %f5670;
	selp.f32 	%f1290, %f3987, %f5670, %p5154;
	mov.f32 	%f5670, %f1290;
$L__BB0_1295:
	ld.param.u32 	%r4529, [memory_param_8];
	ld.param.u32 	%r3501, [memory_param_7];
	ld.param.u32 	%r2475, [memory_param_6];
	ld.param.u32 	%r1451, [memory_param_5];
	setp.ge.s32 	%p5155, %r134, %r1451;
	setp.ge.s32 	%p5156, %r133, %r3501;
	setp.ge.s32 	%p5157, %r17, %r2475;
	setp.ge.s32 	%p5158, %r16, %r4529;
	or.pred  	%p5159, %p5156, %p5158;
	or.pred  	%p5160, %p5159, %p5155;
	or.pred  	%p5161, %p5160, %p5157;
	@%p5161 bra 	$L__BB0_1297;
	ld.global.nc.f32 	%f3988, [%rd14+12];
	ld.shared.f32 	%f3989, [%r105+2612];
	sub.f32 	%f3990, %f3988, %f3989;
	setp.lt.f32 	%p5162, %f3990, %f5670;
	selp.f32 	%f1292, %f3990, %f5670, %p5162;
	mov.f32 	%f5670, %f1292;
$L__BB0_1297:
	ld.param.u32 	%r4530, [memory_param_8];
	ld.param.u32 	%r3502, [memory_param_7];
	ld.param.u32 	%r2476, [memory_param_6];
	ld.param.u32 	%r1452, [memory_param_5];
	setp.ge.s32 	%p5163, %r134, %r1452;
	setp.ge.s32 	%p5164, %r133, %r3502;
	setp.ge.s32 	%p5165, %r19, %r2476;
	setp.ge.s32 	%p5166, %r18, %r4530;
	or.pred  	%p5167, %p5164, %p5166;
	or.pred  	%p5168, %p5167, %p5163;
	or.pred  	%p5169, %p5168, %p5165;
	@%p5169 bra 	$L__BB0_1299;
	ld.global.nc.f32 	%f3991, [%rd14+16];
	ld.shared.f32 	%f3992, [%r105+2616];
	sub.f32 	%f3993, %f3991, %f3992;
	setp.lt.f32 	%p5170, %f3993, %f5670;
	selp.f32 	%f1294, %f3993, %f5670, %p5170;
	mov.f32 	%f5670, %f1294;
$L__BB0_1299:
	ld.param.u32 	%r4531, [memory_param_8];
	ld.param.u32 	%r3503, [memory_param_7];
	ld.param.u32 	%r2477, [memory_param_6];
	ld.param.u32 	%r1453, [memory_param_5];
	setp.ge.s32 	%p5171, %r134, %r1453;
	setp.ge.s32 	%p5172, %r133, %r3503;
	add.s32 	%r574, %r11, 5;
	setp.ge.s32 	%p5173, %r574, %r2477;
	setp.ge.s32 	%p5174, %r20, %r4531;
	or.pred  	%p5175, %p5172, %p5174;
	or.pred  	%p5176, %p5175, %p5171;
	or.pred  	%p5177, %p5176, %p5173;
	@%p5177 bra 	$L__BB0_1301;
	ld.global.nc.f32 	%f3994, [%rd14+20];
	ld.shared.f32 	%f3995, [%r105+2620];
	sub.f32 	%f3996, %f3994, %f3995;
	setp.lt.f32 	%p5178, %f3996, %f5670;
	selp.f32 	%f1296, %f3996, %f5670, %p5178;
	mov.f32 	%f5670, %f1296;
$L__BB0_1301:
	ld.param.u32 	%r4532, [memory_param_8];
	ld.param.u32 	%r3504, [memory_param_7];
	ld.param.u32 	%r2478, [memory_param_6];
	ld.param.u32 	%r1454, [memory_param_5];
	setp.ge.s32 	%p5179, %r134, %r1454;
	setp.ge.s32 	%p5180, %r133, %r3504;
	add.s32 	%r575, %r11, 6;
	setp.ge.s32 	%p5181, %r575, %r2478;
	add.s32 	%r576, %r4913, 6;
	setp.ge.s32 	%p5182, %r576, %r4532;
	or.pred  	%p5183, %p5180, %p5182;
	or.pred  	%p5184, %p5183, %p5179;
	or.pred  	%p5185, %p5184, %p5181;
	@%p5185 bra 	$L__BB0_1303;
	ld.global.nc.f32 	%f3997, [%rd14+24];
	ld.shared.f32 	%f3998, [%r105+2624];
	sub.f32 	%f3999, %f3997, %f3998;
	setp.lt.f32 	%p5186, %f3999, %f5670;
	selp.f32 	%f1298, %f3999, %f5670, %p5186;
	mov.f32 	%f5670, %f1298;
$L__BB0_1303:
	ld.param.u32 	%r4533, [memory_param_8];
	ld.param.u32 	%r3505, [memory_param_7];
	ld.param.u32 	%r2479, [memory_param_6];
	ld.param.u32 	%r1455, [memory_param_5];
	setp.ge.s32 	%p5187, %r134, %r1455;
	setp.ge.s32 	%p5188, %r133, %r3505;
	add.s32 	%r577, %r11, 7;
	setp.ge.s32 	%p5189, %r577, %r2479;
	add.s32 	%r578, %r4913, 7;
	setp.ge.s32 	%p5190, %r578, %r4533;
	or.pred  	%p5191, %p5188, %p5190;
	or.pred  	%p5192, %p5191, %p5187;
	or.pred  	%p5193, %p5192, %p5189;
	@%p5193 bra 	$L__BB0_1305;
	ld.global.nc.f32 	%f4000, [%rd14+28];
	ld.shared.f32 	%f4001, [%r105+2628];
	sub.f32 	%f4002, %f4000, %f4001;
	setp.lt.f32 	%p5194, %f4002, %f5670;
	selp.f32 	%f1300, %f4002, %f5670, %p5194;
	mov.f32 	%f5670, %f1300;
$L__BB0_1305:
	ld.param.u32 	%r4534, [memory_param_8];
	ld.param.u32 	%r3506, [memory_param_7];
	ld.param.u32 	%r2480, [memory_param_6];
	ld.param.u32 	%r1456, [memory_param_5];
	setp.ge.s32 	%p5195, %r134, %r1456;
	setp.ge.s32 	%p5196, %r133, %r3506;
	add.s32 	%r579, %r11, 8;
	setp.ge.s32 	%p5197, %r579, %r2480;
	add.s32 	%r580, %r4913, 8;
	setp.ge.s32 	%p5198, %r580, %r4534;
	or.pred  	%p5199, %p5196, %p5198;
	or.pred  	%p5200, %p5199, %p5195;
	or.pred  	%p5201, %p5200, %p5197;
	@%p5201 bra 	$L__BB0_1307;
	ld.global.nc.f32 	%f4003, [%rd14+32];
	ld.shared.f32 	%f4004, [%r105+2632];
	sub.f32 	%f4005, %f4003, %f4004;
	setp.lt.f32 	%p5202, %f4005, %f5670;
	selp.f32 	%f1302, %f4005, %f5670, %p5202;
	mov.f32 	%f5670, %f1302;
$L__BB0_1307:
	ld.param.u32 	%r4535, [memory_param_8];
	ld.param.u32 	%r3507, [memory_param_7];
	ld.param.u32 	%r2481, [memory_param_6];
	ld.param.u32 	%r1457, [memory_param_5];
	setp.ge.s32 	%p5203, %r134, %r1457;
	setp.ge.s32 	%p5204, %r133, %r3507;
	setp.ge.s32 	%p5205, %r22, %r2481;
	setp.ge.s32 	%p5206, %r21, %r4535;
	or.pred  	%p5207, %p5204, %p5206;
	or.pred  	%p5208, %p5207, %p5203;
	or.pred  	%p5209, %p5208, %p5205;
	@%p5209 bra 	$L__BB0_1309;
	ld.global.nc.f32 	%f4006, [%rd14+36];
	ld.shared.f32 	%f4007, [%r105+2636];
	sub.f32 	%f4008, %f4006, %f4007;
	setp.lt.f32 	%p5210, %f4008, %f5670;
	selp.f32 	%f1304, %f4008, %f5670, %p5210;
	mov.f32 	%f5670, %f1304;
$L__BB0_1309:
	ld.param.u32 	%r4536, [memory_param_8];
	ld.param.u32 	%r3508, [memory_param_7];
	ld.param.u32 	%r2482, [memory_param_6];
	ld.param.u32 	%r1458, [memory_param_5];
	setp.ge.s32 	%p5211, %r134, %r1458;
	setp.ge.s32 	%p5212, %r133, %r3508;
	setp.ge.s32 	%p5213, %r24, %r2482;
	setp.ge.s32 	%p5214, %r23, %r4536;
	or.pred  	%p5215, %p5212, %p5214;
	or.pred  	%p5216, %p5215, %p5211;
	or.pred  	%p5217, %p5216, %p5213;
	@%p5217 bra 	$L__BB0_1311;
	ld.global.nc.f32 	%f4009, [%rd14+40];
	ld.shared.f32 	%f4010, [%r105+2640];
	sub.f32 	%f4011, %f4009, %f4010;
	setp.lt.f32 	%p5218, %f4011, %f5670;
	selp.f32 	%f1306, %f4011, %f5670, %p5218;
	mov.f32 	%f5670, %f1306;
$L__BB0_1311:
	ld.param.u32 	%r4537, [memory_param_8];
	ld.param.u32 	%r3509, [memory_param_7];
	ld.param.u32 	%r2483, [memory_param_6];
	ld.param.u32 	%r1459, [memory_param_5];
	setp.ge.s32 	%p5219, %r134, %r1459;
	setp.ge.s32 	%p5220, %r133, %r3509;
	setp.ge.s32 	%p5221, %r26, %r2483;
	setp.ge.s32 	%p5222, %r25, %r4537;
	or.pred  	%p5223, %p5220, %p5222;
	or.pred  	%p5224, %p5223, %p5219;
	or.pred  	%p5225, %p5224, %p5221;
	@%p5225 bra 	$L__BB0_1313;
	ld.global.nc.f32 	%f4012, [%rd14+44];
	ld.shared.f32 	%f4013, [%r105+2644];
	sub.f32 	%f4014, %f4012, %f4013;
	setp.lt.f32 	%p5226, %f4014, %f5670;
	selp.f32 	%f1308, %f4014, %f5670, %p5226;
	mov.f32 	%f5670, %f1308;
$L__BB0_1313:
	ld.param.u32 	%r4538, [memory_param_8];
	ld.param.u32 	%r3510, [memory_param_7];
	ld.param.u32 	%r2484, [memory_param_6];
	ld.param.u32 	%r1460, [memory_param_5];
	setp.ge.s32 	%p5227, %r134, %r1460;
	setp.ge.s32 	%p5228, %r133, %r3510;
	setp.ge.s32 	%p5229, %r28, %r2484;
	setp.ge.s32 	%p5230, %r27, %r4538;
	or.pred  	%p5231, %p5228, %p5230;
	or.pred  	%p5232, %p5231, %p5227;
	or.pred  	%p5233, %p5232, %p5229;
	@%p5233 bra 	$L__BB0_1315;
	ld.global.nc.f32 	%f4015, [%rd14+48];
	ld.shared.f32 	%f4016, [%r105+2648];
	sub.f32 	%f4017, %f4015, %f4016;
	setp.lt.f32 	%p5234, %f4017, %f5670;
	selp.f32 	%f1310, %f4017, %f5670, %p5234;
	mov.f32 	%f5670, %f1310;
$L__BB0_1315:
	ld.param.u32 	%r4539, [memory_param_8];
	ld.param.u32 	%r3511, [memory_param_7];
	ld.param.u32 	%r2485, [memory_param_6];
	ld.param.u32 	%r1461, [memory_param_5];
	setp.ge.s32 	%p5235, %r134, %r1461;
	setp.ge.s32 	%p5236, %r133, %r3511;
	setp.ge.s32 	%p5237, %r30, %r2485;
	setp.ge.s32 	%p5238, %r29, %r4539;
	or.pred  	%p5239, %p5236, %p5238;
	or.pred  	%p5240, %p5239, %p5235;
	or.pred  	%p5241, %p5240, %p5237;
	@%p5241 bra 	$L__BB0_1317;
	ld.global.nc.f32 	%f4018, [%rd14+52];
	ld.shared.f32 	%f4019, [%r105+2652];
	sub.f32 	%f4020, %f4018, %f4019;
	setp.lt.f32 	%p5242, %f4020, %f5670;
	selp.f32 	%f1312, %f4020, %f5670, %p5242;
	mov.f32 	%f5670, %f1312;
$L__BB0_1317:
	ld.param.u32 	%r4540, [memory_param_8];
	ld.param.u32 	%r3512, [memory_param_7];
	ld.param.u32 	%r2486, [memory_param_6];
	ld.param.u32 	%r1462, [memory_param_5];
	setp.ge.s32 	%p5243, %r134, %r1462;
	setp.ge.s32 	%p5244, %r133, %r3512;
	setp.ge.s32 	%p5245, %r32, %r2486;
	setp.ge.s32 	%p5246, %r31, %r4540;
	or.pred  	%p5247, %p5244, %p5246;
	or.pred  	%p5248, %p5247, %p5243;
	or.pred  	%p5249, %p5248, %p5245;
	@%p5249 bra 	$L__BB0_1319;
	ld.global.nc.f32 	%f4021, [%rd14+56];
	ld.shared.f32 	%f4022, [%r105+2656];
	sub.f32 	%f4023, %f4021, %f4022;
	setp.lt.f32 	%p5250, %f4023, %f5670;
	selp.f32 	%f1314, %f4023, %f5670, %p5250;
	mov.f32 	%f5670, %f1314;
$L__BB0_1319:
	ld.param.u32 	%r4541, [memory_param_8];
	ld.param.u32 	%r3513, [memory_param_7];
	ld.param.u32 	%r2487, [memory_param_6];
	ld.param.u32 	%r1463, [memory_param_5];
	setp.ge.s32 	%p5251, %r134, %r1463;
	setp.ge.s32 	%p5252, %r133, %r3513;
	setp.ge.s32 	%p5253, %r34, %r2487;
	setp.ge.s32 	%p5254, %r33, %r4541;
	or.pred  	%p5255, %p5252, %p5254;
	or.pred  	%p5256, %p5255, %p5251;
	or.pred  	%p5257, %p5256, %p5253;
	@%p5257 bra 	$L__BB0_1321;
	ld.global.nc.f32 	%f4024, [%rd14+60];
	ld.shared.f32 	%f4025, [%r105+2660];
	sub.f32 	%f4026, %f4024, %f4025;
	setp.lt.f32 	%p5258, %f4026, %f5670;
	selp.f32 	%f1316, %f4026, %f5670, %p5258;
	mov.f32 	%f5670, %f1316;
$L__BB0_1321:
	ld.param.u32 	%r4542, [memory_param_8];
	ld.param.u32 	%r3514, [memory_param_7];
	ld.param.u32 	%r2488, [memory_param_6];
	ld.param.u32 	%r1464, [memory_param_5];
	setp.ge.s32 	%p5259, %r134, %r1464;
	setp.ge.s32 	%p5260, %r133, %r3514;
	setp.ge.s32 	%p5261, %r36, %r2488;
	setp.ge.s32 	%p5262, %r35, %r4542;
	or.pred  	%p5263, %p5260, %p5262;
	or.pred  	%p5264, %p5263, %p5259;
	or.pred  	%p5265, %p5264, %p5261;
	@%p5265 bra 	$L__BB0_1323;
	ld.global.nc.f32 	%f4027, [%rd14+64];
	ld.shared.f32 	%f4028, [%r105+2664];
	sub.f32 	%f4029, %f4027, %f4028;
	setp.lt.f32 	%p5266, %f4029, %f5670;
	selp.f32 	%f1318, %f4029, %f5670, %p5266;
	mov.f32 	%f5670, %f1318;
$L__BB0_1323:
	ld.param.u32 	%r4543, [memory_param_8];
	ld.param.u32 	%r3515, [memory_param_7];
	ld.param.u32 	%r2489, [memory_param_6];
	ld.param.u32 	%r1465, [memory_param_5];
	setp.ge.s32 	%p5267, %r134, %r1465;
	setp.ge.s32 	%p5268, %r133, %r3515;
	setp.ge.s32 	%p5269, %r38, %r2489;
	setp.ge.s32 	%p5270, %r37, %r4543;
	or.pred  	%p5271, %p5268, %p5270;
	or.pred  	%p5272, %p5271, %p5267;
	or.pred  	%p5273, %p5272, %p5269;
	@%p5273 bra 	$L__BB0_1325;
	ld.global.nc.f32 	%f4030, [%rd14+68];
	ld.shared.f32 	%f4031, [%r105+2668];
	sub.f32 	%f4032, %f4030, %f4031;
	setp.lt.f32 	%p5274, %f4032, %f5670;
	selp.f32 	%f1320, %f4032, %f5670, %p5274;
	mov.f32 	%f5670, %f1320;
$L__BB0_1325:
	ld.param.u32 	%r4544, [memory_param_8];
	ld.param.u32 	%r3516, [memory_param_7];
	ld.param.u32 	%r2490, [memory_param_6];
	ld.param.u32 	%r1466, [memory_param_5];
	setp.ge.s32 	%p5275, %r134, %r1466;
	setp.ge.s32 	%p5276, %r133, %r3516;
	setp.ge.s32 	%p5277, %r40, %r2490;
	setp.ge.s32 	%p5278, %r39, %r4544;
	or.pred  	%p5279, %p5276, %p5278;
	or.pred  	%p5280, %p5279, %p5275;
	or.pred  	%p5281, %p5280, %p5277;
	@%p5281 bra 	$L__BB0_1327;
	ld.global.nc.f32 	%f4033, [%rd14+72];
	ld.shared.f32 	%f4034, [%r105+2672];
	sub.f32 	%f4035, %f4033, %f4034;
	setp.lt.f32 	%p5282, %f4035, %f5670;
	selp.f32 	%f1322, %f4035, %f5670, %p5282;
	mov.f32 	%f5670, %f1322;
$L__BB0_1327:
	ld.param.u32 	%r4545, [memory_param_8];
	ld.param.u32 	%r3517, [memory_param_7];
	ld.param.u32 	%r2491, [memory_param_6];
	ld.param.u32 	%r1467, [memory_param_5];
	setp.ge.s32 	%p5283, %r134, %r1467;
	setp.ge.s32 	%p5284, %r133, %r3517;
	setp.ge.s32 	%p5285, %r42, %r2491;
	setp.ge.s32 	%p5286, %r41, %r4545;
	or.pred  	%p5287, %p5284, %p5286;
	or.pred  	%p5288, %p5287, %p5283;
	or.pred  	%p5289, %p5288, %p5285;
	@%p5289 bra 	$L__BB0_1329;
	ld.global.nc.f32 	%f4036, [%rd14+76];
	ld.shared.f32 	%f4037, [%r105+2676];
	sub.f32 	%f4038, %f4036, %f4037;
	setp.lt.f32 	%p5290, %f4038, %f5670;
	selp.f32 	%f1324, %f4038, %f5670, %p5290;
	mov.f32 	%f5670, %f1324;
$L__BB0_1329:
	ld.param.u32 	%r4546, [memory_param_8];
	ld.param.u32 	%r3518, [memory_param_7];
	ld.param.u32 	%r2492, [memory_param_6];
	ld.param.u32 	%r1468, [memory_param_5];
	setp.ge.s32 	%p5291, %r134, %r1468;
	setp.ge.s32 	%p5292, %r133, %r3518;
	add.s32 	%r581, %r11, 20;
	setp.ge.s32 	%p5293, %r581, %r2492;
	add.s32 	%r582, %r4913, 20;
	setp.ge.s32 	%p5294, %r582, %r4546;
	or.pred  	%p5295, %p5292, %p5294;
	or.pred  	%p5296, %p5295, %p5291;
	or.pred  	%p5297, %p5296, %p5293;
	@%p5297 bra 	$L__BB0_1331;
	ld.global.nc.f32 	%f4039, [%rd14+80];
	ld.shared.f32 	%f4040, [%r105+2680];
	sub.f32 	%f4041, %f4039, %f4040;
	setp.lt.f32 	%p5298, %f4041, %f5670;
	selp.f32 	%f1326, %f4041, %f5670, %p5298;
	mov.f32 	%f5670, %f1326;
$L__BB0_1331:
	ld.param.u32 	%r4547, [memory_param_8];
	ld.param.u32 	%r3519, [memory_param_7];
	ld.param.u32 	%r2493, [memory_param_6];
	ld.param.u32 	%r1469, [memory_param_5];
	setp.ge.s32 	%p5299, %r134, %r1469;
	setp.ge.s32 	%p5300, %r133, %r3519;
	add.s32 	%r583, %r11, 21;
	setp.ge.s32 	%p5301, %r583, %r2493;
	add.s32 	%r584, %r4913, 21;
	setp.ge.s32 	%p5302, %r584, %r4547;
	or.pred  	%p5303, %p5300, %p5302;
	or.pred  	%p5304, %p5303, %p5299;
	or.pred  	%p5305, %p5304, %p5301;
	@%p5305 bra 	$L__BB0_1333;
	ld.global.nc.f32 	%f4042, [%rd14+84];
	ld.shared.f32 	%f4043, [%r105+2684];
	sub.f32 	%f4044, %f4042, %f4043;
	setp.lt.f32 	%p5306, %f4044, %f5670;
	selp.f32 	%f1328, %f4044, %f5670, %p5306;
	mov.f32 	%f5670, %f1328;
$L__BB0_1333:
	ld.param.u32 	%r4548, [memory_param_8];
	ld.param.u32 	%r3520, [memory_param_7];
	ld.param.u32 	%r2494, [memory_param_6];
	ld.param.u32 	%r1470, [memory_param_5];
	setp.ge.s32 	%p5307, %r134, %r1470;
	setp.ge.s32 	%p5308, %r133, %r3520;
	add.s32 	%r585, %r11, 22;
	setp.ge.s32 	%p5309, %r585, %r2494;
	add.s32 	%r586, %r4913, 22;
	setp.ge.s32 	%p5310, %r586, %r4548;
	or.pred  	%p5311, %p5308, %p5310;
	or.pred  	%p5312, %p5311, %p5307;
	or.pred  	%p5313, %p5312, %p5309;
	@%p5313 bra 	$L__BB0_1335;
	ld.global.nc.f32 	%f4045, [%rd14+88];
	ld.shared.f32 	%f4046, [%r105+2688];
	sub.f32 	%f4047, %f4045, %f4046;
	setp.lt.f32 	%p5314, %f4047, %f5670;
	selp.f32 	%f1330, %f4047, %f5670, %p5314;
	mov.f32 	%f5670, %f1330;
$L__BB0_1335:
	ld.param.u32 	%r4549, [memory_param_8];
	ld.param.u32 	%r3521, [memory_param_7];
	ld.param.u32 	%r2495, [memory_param_6];
	ld.param.u32 	%r1471, [memory_param_5];
	setp.ge.s32 	%p5315, %r134, %r1471;
	setp.ge.s32 	%p5316, %r133, %r3521;
	add.s32 	%r587, %r11, 23;
	setp.ge.s32 	%p5317, %r587, %r2495;
	add.s32 	%r588, %r4913, 23;
	setp.ge.s32 	%p5318, %r588, %r4549;
	or.pred  	%p5319, %p5316, %p5318;
	or.pred  	%p5320, %p5319, %p5315;
	or.pred  	%p5321, %p5320, %p5317;
	@%p5321 bra 	$L__BB0_1337;
	ld.global.nc.f32 	%f4048, [%rd14+92];
	ld.shared.f32 	%f4049, [%r105+2692];
	sub.f32 	%f4050, %f4048, %f4049;
	setp.lt.f32 	%p5322, %f4050, %f5670;
	selp.f32 	%f1332, %f4050, %f5670, %p5322;
	mov.f32 	%f5670, %f1332;
$L__BB0_1337:
	ld.param.u32 	%r4550, [memory_param_8];
	ld.param.u32 	%r3522, [memory_param_7];
	ld.param.u32 	%r2496, [memory_param_6];
	ld.param.u32 	%r1472, [memory_param_5];
	setp.ge.s32 	%p5323, %r134, %r1472;
	setp.ge.s32 	%p5324, %r133, %r3522;
	add.s32 	%r589, %r11, 24;
	setp.ge.s32 	%p5325, %r589, %r2496;
	add.s32 	%r590, %r4913, 24;
	setp.ge.s32 	%p5326, %r590, %r4550;
	or.pred  	%p5327, %p5324, %p5326;
	or.pred  	%p5328, %p5327, %p5323;
	or.pred  	%p5329, %p5328, %p5325;
	@%p5329 bra 	$L__BB0_1339;
	ld.global.nc.f32 	%f4051, [%rd14+96];
	ld.shared.f32 	%f4052, [%r105+2696];
	sub.f32 	%f4053, %f4051, %f4052;
	setp.lt.f32 	%p5330, %f4053, %f5670;
	selp.f32 	%f1334, %f4053, %f5670, %p5330;
	mov.f32 	%f5670, %f1334;
$L__BB0_1339:
	ld.param.u32 	%r4551, [memory_param_8];
	ld.param.u32 	%r3523, [memory_param_7];
	ld.param.u32 	%r2497, [memory_param_6];
	ld.param.u32 	%r1473, [memory_param_5];
	setp.ge.s32 	%p5331, %r134, %r1473;
	setp.ge.s32 	%p5332, %r133, %r3523;
	setp.ge.s32 	%p5333, %r44, %r2497;
	setp.ge.s32 	%p5334, %r43, %r4551;
	or.pred  	%p5335, %p5332, %p5334;
	or.pred  	%p5336, %p5335, %p5331;
	or.pred  	%p5337, %p5336, %p5333;
	@%p5337 bra 	$L__BB0_1341;
	ld.global.nc.f32 	%f4054, [%rd14+100];
	ld.shared.f32 	%f4055, [%r105+2700];
	sub.f32 	%f4056, %f4054, %f4055;
	setp.lt.f32 	%p5338, %f4056, %f5670;
	selp.f32 	%f1336, %f4056, %f5670, %p5338;
	mov.f32 	%f5670, %f1336;
$L__BB0_1341:
	ld.param.u32 	%r4552, [memory_param_8];
	ld.param.u32 	%r3524, [memory_param_7];
	ld.param.u32 	%r2498, [memory_param_6];
	ld.param.u32 	%r1474, [memory_param_5];
	setp.ge.s32 	%p5339, %r134, %r1474;
	setp.ge.s32 	%p5340, %r133, %r3524;
	setp.ge.s32 	%p5341, %r46, %r2498;
	setp.ge.s32 	%p5342, %r45, %r4552;
	or.pred  	%p5343, %p5340, %p5342;
	or.pred  	%p5344, %p5343, %p5339;
	or.pred  	%p5345, %p5344, %p5341;
	@%p5345 bra 	$L__BB0_1343;
	ld.global.nc.f32 	%f4057, [%rd14+104];
	ld.shared.f32 	%f4058, [%r105+2704];
	sub.f32 	%f4059, %f4057, %f4058;
	setp.lt.f32 	%p5346, %f4059, %f5670;
	selp.f32 	%f1338, %f4059, %f5670, %p5346;
	mov.f32 	%f5670, %f1338;
$L__BB0_1343:
	ld.param.u32 	%r4553, [memory_param_8];
	ld.param.u32 	%r3525, [memory_param_7];
	ld.param.u32 	%r2499, [memory_param_6];
	ld.param.u32 	%r1475, [memory_param_5];
	setp.ge.s32 	%p5347, %r134, %r1475;
	setp.ge.s32 	%p5348, %r133, %r3525;
	setp.ge.s32 	%p5349, %r48, %r2499;
	setp.ge.s32 	%p5350, %r47, %r4553;
	or.pred  	%p5351, %p5348, %p5350;
	or.pred  	%p5352, %p5351, %p5347;
	or.pred  	%p5353, %p5352, %p5349;
	@%p5353 bra 	$L__BB0_1345;
	ld.global.nc.f32 	%f4060, [%rd14+108];
	ld.shared.f32 	%f4061, [%r105+2708];
	sub.f32 	%f4062, %f4060, %f4061;
	setp.lt.f32 	%p5354, %f4062, %f5670;
	selp.f32 	%f1340, %f4062, %f5670, %p5354;
	mov.f32 	%f5670, %f1340;
$L__BB0_1345:
	ld.param.u32 	%r4554, [memory_param_8];
	ld.param.u32 	%r3526, [memory_param_7];
	ld.param.u32 	%r2500, [memory_param_6];
	ld.param.u32 	%r1476, [memory_param_5];
	setp.ge.s32 	%p5355, %r134, %r1476;
	setp.ge.s32 	%p5356, %r133, %r3526;
	setp.ge.s32 	%p5357, %r50, %r2500;
	setp.ge.s32 	%p5358, %r49, %r4554;
	or.pred  	%p5359, %p5356, %p5358;
	or.pred  	%p5360, %p5359, %p5355;
	or.pred  	%p5361, %p5360, %p5357;
	@%p5361 bra 	$L__BB0_1347;
	ld.global.nc.f32 	%f4063, [%rd14+112];
	ld.shared.f32 	%f4064, [%r105+2712];
	sub.f32 	%f4065, %f4063, %f4064;
	setp.lt.f32 	%p5362, %f4065, %f5670;
	selp.f32 	%f1342, %f4065, %f5670, %p5362;
	mov.f32 	%f5670, %f1342;
$L__BB0_1347:
	ld.param.u32 	%r4555, [memory_param_8];
	ld.param.u32 	%r3527, [memory_param_7];
	ld.param.u32 	%r2501, [memory_param_6];
	ld.param.u32 	%r1477, [memory_param_5];
	setp.ge.s32 	%p5363, %r134, %r1477;
	setp.ge.s32 	%p5364, %r133, %r3527;
	setp.ge.s32 	%p5365, %r52, %r2501;
	setp.ge.s32 	%p5366, %r51, %r4555;
	or.pred  	%p5367, %p5364, %p5366;
	or.pred  	%p5368, %p5367, %p5363;
	or.pred  	%p5369, %p5368, %p5365;
	@%p5369 bra 	$L__BB0_1349;
	ld.global.nc.f32 	%f4066, [%rd14+116];
	ld.shared.f32 	%f4067, [%r105+2716];
	sub.f32 	%f4068, %f4066, %f4067;
	setp.lt.f32 	%p5370, %f4068, %f5670;
	selp.f32 	%f1344, %f4068, %f5670, %p5370;
	mov.f32 	%f5670, %f1344;
$L__BB0_1349:
	ld.param.u32 	%r4556, [memory_param_8];
	ld.param.u32 	%r3528, [memory_param_7];
	ld.param.u32 	%r2502, [memory_param_6];
	ld.param.u32 	%r1478, [memory_param_5];
	setp.ge.s32 	%p5371, %r134, %r1478;
	setp.ge.s32 	%p5372, %r133, %r3528;
	setp.ge.s32 	%p5373, %r54, %r2502;
	setp.ge.s32 	%p5374, %r53, %r4556;
	or.pred  	%p5375, %p5372, %p5374;
	or.pred  	%p5376, %p5375, %p5371;
	or.pred  	%p5377, %p5376, %p5373;
	@%p5377 bra 	$L__BB0_1351;
	ld.global.nc.f32 	%f4069, [%rd14+120];
	ld.shared.f32 	%f4070, [%r105+2720];
	sub.f32 	%f4071, %f4069, %f4070;
	setp.lt.f32 	%p5378, %f4071, %f5670;
	selp.f32 	%f1346, %f4071, %f5670, %p5378;
	mov.f32 	%f5670, %f1346;
$L__BB0_1351:
	ld.param.u32 	%r4557, [memory_param_8];
	ld.param.u32 	%r3529, [memory_param_7];
	ld.param.u32 	%r2503, [memory_param_6];
	ld.param.u32 	%r1479, [memory_param_5];
	setp.ge.s32 	%p5379, %r134, %r1479;
	setp.ge.s32 	%p5380, %r133, %r3529;
	setp.ge.s32 	%p5381, %r56, %r2503;
	setp.ge.s32 	%p5382, %r55, %r4557;
	or.pred  	%p5383, %p5380, %p5382;
	or.pred  	%p5384, %p5383, %p5379;
	or.pred  	%p5385, %p5384, %p5381;
	@%p5385 bra 	$L__BB0_1353;
	ld.global.nc.f32 	%f4072, [%rd14+124];
	ld.shared.f32 	%f4073, [%r105+2724];
	sub.f32 	%f4074, %f4072, %f4073;
	setp.lt.f32 	%p5386, %f4074, %f5670;
	selp.f32 	%f1348, %f4074, %f5670, %p5386;
	mov.f32 	%f5670, %f1348;
$L__BB0_1353:
	ld.param.u32 	%r4558, [memory_param_8];
	ld.param.u32 	%r3530, [memory_param_7];
	ld.param.u32 	%r2504, [memory_param_6];
	ld.param.u32 	%r1480, [memory_param_5];
	setp.ge.s32 	%p5387, %r134, %r1480;
	setp.ge.s32 	%p5388, %r133, %r3530;
	setp.ge.s32 	%p5389, %r58, %r2504;
	setp.ge.s32 	%p5390, %r57, %r4558;
	or.pred  	%p5391, %p5388, %p5390;
	or.pred  	%p5392, %p5391, %p5387;
	or.pred  	%p5393, %p5392, %p5389;
	@%p5393 bra 	$L__BB0_1355;
	ld.global.nc.f32 	%f4075, [%rd14+128];
	ld.shared.f32 	%f4076, [%r105+2728];
	sub.f32 	%f4077, %f4075, %f4076;
	setp.lt.f32 	%p5394, %f4077, %f5670;
	selp.f32 	%f1350, %f4077, %f5670, %p5394;
	mov.f32 	%f5670, %f1350;
$L__BB0_1355:
	ld.param.u32 	%r4559, [memory_param_8];
	ld.param.u32 	%r3531, [memory_param_7];
	ld.param.u32 	%r2505, [memory_param_6];
	ld.param.u32 	%r1481, [memory_param_5];
	setp.ge.s32 	%p5395, %r134, %r1481;
	setp.ge.s32 	%p5396, %r133, %r3531;
	setp.ge.s32 	%p5397, %r60, %r2505;
	setp.ge.s32 	%p5398, %r59, %r4559;
	or.pred  	%p5399, %p5396, %p5398;
	or.pred  	%p5400, %p5399, %p5395;
	or.pred  	%p5401, %p5400, %p5397;
	@%p5401 bra 	$L__BB0_1357;
	ld.global.nc.f32 	%f4078, [%rd14+132];
	ld.shared.f32 	%f4079, [%r105+2732];
	sub.f32 	%f4080, %f4078, %f4079;
	setp.lt.f32 	%p5402, %f4080, %f5670;
	selp.f32 	%f1352, %f4080, %f5670, %p5402;
	mov.f32 	%f5670, %f1352;
$L__BB0_1357:
	ld.param.u32 	%r4560, [memory_param_8];
	ld.param.u32 	%r3532, [memory_param_7];
	ld.param.u32 	%r2506, [memory_param_6];
	ld.param.u32 	%r1482, [memory_param_5];
	setp.ge.s32 	%p5403, %r134, %r1482;
	setp.ge.s32 	%p5404, %r133, %r3532;
	setp.ge.s32 	%p5405, %r62, %r2506;
	setp.ge.s32 	%p5406, %r61, %r4560;
	or.pred  	%p5407, %p5404, %p5406;
	or.pred  	%p5408, %p5407, %p5403;
	or.pred  	%p5409, %p5408, %p5405;
	@%p5409 bra 	$L__BB0_1359;
	ld.global.nc.f32 	%f4081, [%rd14+136];
	ld.shared.f32 	%f4082, [%r105+2736];
	sub.f32 	%f4083, %f4081, %f4082;
	setp.lt.f32 	%p5410, %f4083, %f5670;
	selp.f32 	%f1354, %f4083, %f5670, %p5410;
	mov.f32 	%f5670, %f1354;
$L__BB0_1359:
	ld.param.u32 	%r4561, [memory_param_8];
	ld.param.u32 	%r3533, [memory_param_7];
	ld.param.u32 	%r2507, [memory_param_6];
	ld.param.u32 	%r1483, [memory_param_5];
	setp.ge.s32 	%p5411, %r134, %r1483;
	setp.ge.s32 	%p5412, %r133, %r3533;
	setp.ge.s32 	%p5413, %r64, %r2507;
	setp.ge.s32 	%p5414, %r63, %r4561;
	or.pred  	%p5415, %p5412, %p5414;
	or.pred  	%p5416, %p5415, %p5411;
	or.pred  	%p5417, %p5416, %p5413;
	@%p5417 bra 	$L__BB0_1361;
	ld.global.nc.f32 	%f4084, [%rd14+140];
	ld.shared.f32 	%f4085, [%r105+2740];
	sub.f32 	%f4086, %f4084, %f4085;
	setp.lt.f32 	%p5418, %f4086, %f5670;
	selp.f32 	%f1356, %f4086, %f5670, %p5418;
	mov.f32 	%f5670, %f1356;
$L__BB0_1361:
	ld.param.u32 	%r4562, [memory_param_8];
	ld.param.u32 	%r3534, [memory_param_7];
	ld.param.u32 	%r2508, [memory_param_6];
	ld.param.u32 	%r1484, [memory_param_5];
	setp.ge.s32 	%p5419, %r134, %r1484;
	setp.ge.s32 	%p5420, %r133, %r3534;
	setp.ge.s32 	%p5421, %r66, %r2508;
	setp.ge.s32 	%p5422, %r65, %r4562;
	or.pred  	%p5423, %p5420, %p5422;
	or.pred  	%p5424, %p5423, %p5419;
	or.pred  	%p5425, %p5424, %p5421;
	@%p5425 bra 	$L__BB0_1363;
	ld.global.nc.f32 	%f4087, [%rd14+144];
	ld.shared.f32 	%f4088, [%r105+2744];
	sub.f32 	%f4089, %f4087, %f4088;
	setp.lt.f32 	%p5426, %f4089, %f5670;
	selp.f32 	%f1358, %f4089, %f5670, %p5426;
	mov.f32 	%f5670, %f1358;
$L__BB0_1363:
	ld.param.u32 	%r4563, [memory_param_8];
	ld.param.u32 	%r3535, [memory_param_7];
	ld.param.u32 	%r2509, [memory_param_6];
	ld.param.u32 	%r1485, [memory_param_5];
	setp.ge.s32 	%p5427, %r134, %r1485;
	setp.ge.s32 	%p5428, %r133, %r3535;
	setp.ge.s32 	%p5429, %r68, %r2509;
	setp.ge.s32 	%p5430, %r67, %r4563;
	or.pred  	%p5431, %p5428, %p5430;
	or.pred  	%p5432, %p5431, %p5427;
	or.pred  	%p5433, %p5432, %p5429;
	@%p5433 bra 	$L__BB0_1365;
	ld.global.nc.f32 	%f4090, [%rd14+148];
	ld.shared.f32 	%f4091, [%r105+2748];
	sub.f32 	%f4092, %f4090, %f4091;
	setp.lt.f32 	%p5434, %f4092, %f5670;
	selp.f32 	%f1360, %f4092, %f5670, %p5434;
	mov.f32 	%f5670, %f1360;
$L__BB0_1365:
	ld.param.u32 	%r4564, [memory_param_8];
	ld.param.u32 	%r3536, [memory_param_7];
	ld.param.u32 	%r2510, [memory_param_6];
	ld.param.u32 	%r1486, [memory_param_5];
	setp.ge.s32 	%p5435, %r134, %r1486;
	setp.ge.s32 	%p5436, %r133, %r3536;
	setp.ge.s32 	%p5437, %r70, %r2510;
	setp.ge.s32 	%p5438, %r69, %r4564;
	or.pred  	%p5439, %p5436, %p5438;
	or.pred  	%p5440, %p5439, %p5435;
	or.pred  	%p5441, %p5440, %p5437;
	@%p5441 bra 	$L__BB0_1367;
	ld.global.nc.f32 	%f4093, [%rd14+152];
	ld.shared.f32 	%f4094, [%r105+2752];
	sub.f32 	%f4095, %f4093, %f4094;
	setp.lt.f32 	%p5442, %f4095, %f5670;
	selp.f32 	%f1362, %f4095, %f5670, %p5442;
	mov.f32 	%f5670, %f1362;
$L__BB0_1367:
	ld.param.u32 	%r4565, [memory_param_8];
	ld.param.u32 	%r3537, [memory_param_7];
	ld.param.u32 	%r2511, [memory_param_6];
	ld.param.u32 	%r1487, [memory_param_5];
	setp.ge.s32 	%p5443, %r134, %r1487;
	setp.ge.s32 	%p5444, %r133, %r3537;
	setp.ge.s32 	%p5445, %r72, %r2511;
	setp.ge.s32 	%p5446, %r71, %r4565;
	or.pred  	%p5447, %p5444, %p5446;
	or.pred  	%p5448, %p5447, %p5443;
	or.pred  	%p5449, %p5448, %p5445;
	@%p5449 bra 	$L__BB0_1369;
	ld.global.nc.f32 	%f4096, [%rd14+156];
	ld.shared.f32 	%f4097, [%r105+2756];
	sub.f32 	%f4098, %f4096, %f4097;
	setp.lt.f32 	%p5450, %f4098, %f5670;
	selp.f32 	%f1364, %f4098, %f5670, %p5450;
	mov.f32 	%f5670, %f1364;
$L__BB0_1369:
	ld.param.u32 	%r4566, [memory_param_8];
	ld.param.u32 	%r3538, [memory_param_7];
	ld.param.u32 	%r2512, [memory_param_6];
	ld.param.u32 	%r1488, [memory_param_5];
	setp.ge.s32 	%p5451, %r134, %r1488;
	setp.ge.s32 	%p5452, %r133, %r3538;
	setp.ge.s32 	%p5453, %r74, %r2512;
	setp.ge.s32 	%p5454, %r73, %r4566;
	or.pred  	%p5455, %p5452, %p5454;
	or.pred  	%p5456, %p5455, %p5451;
	or.pred  	%p5457, %p5456, %p5453;
	@%p5457 bra 	$L__BB0_1371;
	ld.global.nc.f32 	%f4099, [%rd14+160];
	ld.shared.f32 	%f4100, [%r105+2760];
	sub.f32 	%f4101, %f4099, %f4100;
	setp.lt.f32 	%p5458, %f4101, %f5670;
	selp.f32 	%f1366, %f4101, %f5670, %p5458;
	mov.f32 	%f5670, %f1366;
$L__BB0_1371:
	ld.param.u32 	%r4567, [memory_param_8];
	ld.param.u32 	%r3539, [memory_param_7];
	ld.param.u32 	%r2513, [memory_param_6];
	ld.param.u32 	%r1489, [memory_param_5];
	setp.ge.s32 	%p5459, %r134, %r1489;
	setp.ge.s32 	%p5460, %r133, %r3539;
	setp.ge.s32 	%p5461, %r76, %r2513;
	setp.ge.s32 	%p5462, %r75, %r4567;
	or.pred  	%p5463, %p5460, %p5462;
	or.pred  	%p5464, %p5463, %p5459;
	or.pred  	%p5465, %p5464, %p5461;
	@%p5465 bra 	$L__BB0_1373;
	ld.global.nc.f32 	%f4102, [%rd14+164];
	ld.shared.f32 	%f4103, [%r105+2764];
	sub.f32 	%f4104, %f4102, %f4103;
	setp.lt.f32 	%p5466, %f4104, %f5670;
	selp.f32 	%f1368, %f4104, %f5670, %p5466;
	mov.f32 	%f5670, %f1368;
$L__BB0_1373:
	ld.param.u32 	%r4568, [memory_param_8];
	ld.param.u32 	%r3540, [memory_param_7];
	ld.param.u32 	%r2514, [memory_param_6];
	ld.param.u32 	%r1490, [memory_param_5];
	setp.ge.s32 	%p5467, %r134, %r1490;
	setp.ge.s32 	%p5468, %r133, %r3540;
	setp.ge.s32 	%p5469, %r78, %r2514;
	setp.ge.s32 	%p5470, %r77, %r4568;
	or.pred  	%p5471, %p5468, %p5470;
	or.pred  	%p5472, %p5471, %p5467;
	or.pred  	%p5473, %p5472, %p5469;
	@%p5473 bra 	$L__BB0_1375;
	ld.global.nc.f32 	%f4105, [%rd14+168];
	ld.shared.f32 	%f4106, [%r105+2768];
	sub.f32 	%f4107, %f4105, %f4106;
	setp.lt.f32 	%p5474, %f4107, %f5670;
	selp.f32 	%f1370, %f4107, %f5670, %p5474;
	mov.f32 	%f5670, %f1370;
$L__BB0_1375:
	ld.param.u32 	%r4569, [memory_param_8];
	ld.param.u32 	%r3541, [memory_param_7];
	ld.param.u32 	%r2515, [memory_param_6];
	ld.param.u32 	%r1491, [memory_param_5];
	setp.ge.s32 	%p5475, %r134, %r1491;
	setp.ge.s32 	%p5476, %r133, %r3541;
	setp.ge.s32 	%p5477, %r80, %r2515;
	setp.ge.s32 	%p5478, %r79, %r4569;
	or.pred  	%p5479, %p5476, %p5478;
	or.pred  	%p5480, %p5479, %p5475;
	or.pred  	%p5481, %p5480, %p5477;
	@%p5481 bra 	$L__BB0_1377;
	ld.global.nc.f32 	%f4108, [%rd14+172];
	ld.shared.f32 	%f4109, [%r105+2772];
	sub.f32 	%f4110, %f4108, %f4109;
	setp.lt.f32 	%p5482, %f4110, %f5670;
	selp.f32 	%f1372, %f4110, %f5670, %p5482;
	mov.f32 	%f5670, %f1372;
$L__BB0_1377:
	ld.param.u32 	%r4570, [memory_param_8];
	ld.param.u32 	%r3542, [memory_param_7];
	ld.param.u32 	%r2516, [memory_param_6];
	ld.param.u32 	%r1492, [memory_param_5];
	setp.ge.s32 	%p5483, %r134, %r1492;
	setp.ge.s32 	%p5484, %r133, %r3542;
	setp.ge.s32 	%p5485, %r82, %r2516;
	setp.ge.s32 	%p5486, %r81, %r4570;
	or.pred  	%p5487, %p5484, %p5486;
	or.pred  	%p5488, %p5487, %p5483;
	or.pred  	%p5489, %p5488, %p5485;
	@%p5489 bra 	$L__BB0_1379;
	ld.global.nc.f32 	%f4111, [%rd14+176];
	ld.shared.f32 	%f4112, [%r105+2776];
	sub.f32 	%f4113, %f4111, %f4112;
	setp.lt.f32 	%p5490, %f4113, %f5670;
	selp.f32 	%f1374, %f4113, %f5670, %p5490;
	mov.f32 	%f5670, %f1374;
$L__BB0_1379:
	ld.param.u32 	%r4571, [memory_param_8];
	ld.param.u32 	%r3543, [memory_param_7];
	ld.param.u32 	%r2517, [memory_param_6];
	ld.param.u32 	%r1493, [memory_param_5];
	setp.ge.s32 	%p5491, %r134, %r1493;
	setp.ge.s32 	%p5492, %r133, %r3543;
	setp.ge.s32 	%p5493, %r84, %r2517;
	setp.ge.s32 	%p5494, %r83, %r4571;
	or.pred  	%p5495, %p5492, %p5494;
	or.pred  	%p5496, %p5495, %p5491;
	or.pred  	%p5497, %p5496, %p5493;
	@%p5497 bra 	$L__BB0_1381;
	ld.global.nc.f32 	%f4114, [%rd14+180];
	ld.shared.f32 	%f4115, [%r105+2780];
	sub.f32 	%f4116, %f4114, %f4115;
	setp.lt.f32 	%p5498, %f4116, %f5670;
	selp.f32 	%f1376, %f4116, %f5670, %p5498;
	mov.f32 	%f5670, %f1376;
$L__BB0_1381:
	ld.param.u32 	%r4572, [memory_param_8];
	ld.param.u32 	%r3544, [memory_param_7];
	ld.param.u32 	%r2518, [memory_param_6];
	ld.param.u32 	%r1494, [memory_param_5];
	setp.ge.s32 	%p5499, %r134, %r1494;
	setp.ge.s32 	%p5500, %r133, %r3544;
	setp.ge.s32 	%p5501, %r86, %r2518;
	setp.ge.s32 	%p5502, %r85, %r4572;
	or.pred  	%p5503, %p5500, %p5502;
	or.pred  	%p5504, %p5503, %p5499;
	or.pred  	%p5505, %p5504, %p5501;
	@%p5505 bra 	$L__BB0_1383;
	ld.global.nc.f32 	%f4117, [%rd14+184];
	ld.shared.f32 	%f4118, [%r105+2784];
	sub.f32 	%f4119, %f4117, %f4118;
	setp.lt.f32 	%p5506, %f4119, %f5670;
	selp.f32 	%f1378, %f4119, %f5670, %p5506;
	mov.f32 	%f5670, %f1378;
$L__BB0_1383:
	ld.param.u32 	%r4573, [memory_param_8];
	ld.param.u32 	%r3545, [memory_param_7];
	ld.param.u32 	%r2519, [memory_param_6];
	ld.param.u32 	%r1495, [memory_param_5];
	setp.ge.s32 	%p5507, %r134, %r1495;
	setp.ge.s32 	%p5508, %r133, %r3545;
	add.s32 	%r591, %r11, 47;
	setp.ge.s32 	%p5509, %r591, %r2519;
	add.s32 	%r592, %r4913, 47;
	setp.ge.s32 	%p5510, %r592, %r4573;
	or.pred  	%p5511, %p5508, %p5510;
	or.pred  	%p5512, %p5511, %p5507;
	or.pred  	%p5513, %p5512, %p5509;
	@%p5513 bra 	$L__BB0_1385;
	ld.global.nc.f32 	%f4120, [%rd14+188];
	ld.shared.f32 	%f4121, [%r105+2788];
	sub.f32 	%f4122, %f4120, %f4121;
	setp.lt.f32 	%p5514, %f4122, %f5670;
	selp.f32 	%f1380, %f4122, %f5670, %p5514;
	mov.f32 	%f5670, %f1380;
$L__BB0_1385:
	ld.param.u32 	%r4574, [memory_param_8];
	ld.param.u32 	%r3546, [memory_param_7];
	ld.param.u32 	%r2520, [memory_param_6];
	ld.param.u32 	%r1496, [memory_param_5];
	setp.ge.s32 	%p5515, %r134, %r1496;
	setp.ge.s32 	%p5516, %r133, %r3546;
	add.s32 	%r593, %r11, 48;
	setp.ge.s32 	%p5517, %r593, %r2520;
	add.s32 	%r594, %r4913, 48;
	setp.ge.s32 	%p5518, %r594, %r4574;
	or.pred  	%p5519, %p5516, %p5518;
	or.pred  	%p5520, %p5519, %p5515;
	or.pred  	%p5521, %p5520, %p5517;
	@%p5521 bra 	$L__BB0_1387;
	ld.global.nc.f32 	%f4123, [%rd14+192];
	ld.shared.f32 	%f4124, [%r105+2792];
	sub.f32 	%f4125, %f4123, %f4124;
	setp.lt.f32 	%p5522, %f4125, %f5670;
	selp.f32 	%f1382, %f4125, %f5670, %p5522;
	mov.f32 	%f5670, %f1382;
$L__BB0_1387:
	ld.param.u32 	%r4575, [memory_param_8];
	ld.param.u32 	%r3547, [memory_param_7];
	ld.param.u32 	%r2521, [memory_param_6];
	ld.param.u32 	%r1497, [memory_param_5];
	setp.ge.s32 	%p5523, %r134, %r1497;
	setp.ge.s32 	%p5524, %r133, %r3547;
	add.s32 	%r595, %r11, 49;
	setp.ge.s32 	%p5525, %r595, %r2521;
	add.s32 	%r596, %r4913, 49;
	setp.ge.s32 	%p5526, %r596, %r4575;
	or.pred  	%p5527, %p5524, %p5526;
	or.pred  	%p5528, %p5527, %p5523;
	or.pred  	%p5529, %p5528, %p5525;
	@%p5529 bra 	$L__BB0_1389;
	ld.global.nc.f32 	%f4126, [%rd14+196];
	ld.shared.f32 	%f4127, [%r105+2796];
	sub.f32 	%f4128, %f4126, %f4127;
	setp.lt.f32 	%p5530, %f4128, %f5670;
	selp.f32 	%f1384, %f4128, %f5670, %p5530;
	mov.f32 	%f5670, %f1384;
$L__BB0_1389:
	ld.param.u32 	%r4576, [memory_param_8];
	ld.param.u32 	%r3548, [memory_param_7];
	ld.param.u32 	%r2522, [memory_param_6];
	ld.param.u32 	%r1498, [memory_param_5];
	setp.ge.s32 	%p5531, %r134, %r1498;
	setp.ge.s32 	%p5532, %r133, %r3548;
	add.s32 	%r597, %r11, 50;
	setp.ge.s32 	%p5533, %r597, %r2522;
	add.s32 	%r598, %r4913, 50;
	setp.ge.s32 	%p5534, %r598, %r4576;
	or.pred  	%p5535, %p5532, %p5534;
	or.pred  	%p5536, %p5535, %p5531;
	or.pred  	%p5537, %p5536, %p5533;
	@%p5537 bra 	$L__BB0_1391;
	ld.global.nc.f32 	%f4129, [%rd14+200];
	ld.shared.f32 	%f4130, [%r105+2800];
	sub.f32 	%f4131, %f4129, %f4130;
	setp.lt.f32 	%p5538, %f4131, %f5670;
	selp.f32 	%f1386, %f4131, %f5670, %p5538;
	mov.f32 	%f5670, %f1386;
$L__BB0_1391:
	ld.param.u32 	%r4577, [memory_param_8];
	ld.param.u32 	%r3549, [memory_param_7];
	ld.param.u32 	%r2523, [memory_param_6];
	ld.param.u32 	%r1499, [memory_param_5];
	setp.ge.s32 	%p5539, %r134, %r1499;
	setp.ge.s32 	%p5540, %r133, %r3549;
	add.s32 	%r599, %r11, 51;
	setp.ge.s32 	%p5541, %r599, %r2523;
	add.s32 	%r600, %r4913, 51;
	setp.ge.s32 	%p5542, %r600, %r4577;
	or.pred  	%p5543, %p5540, %p5542;
	or.pred  	%p5544, %p5543, %p5539;
	or.pred  	%p5545, %p5544, %p5541;
	@%p5545 bra 	$L__BB0_1393;
	ld.global.nc.f32 	%f4132, [%rd14+204];
	ld.shared.f32 	%f4133, [%r105+2804];
	sub.f32 	%f4134, %f4132, %f4133;
	setp.lt.f32 	%p5546, %f4134, %f5670;
	selp.f32 	%f1388, %f4134, %f5670, %p5546;
	mov.f32 	%f5670, %f1388;
$L__BB0_1393:
	ld.param.u32 	%r4578, [memory_param_8];
	ld.param.u32 	%r3550, [memory_param_7];
	ld.param.u32 	%r2524, [memory_param_6];
	ld.param.u32 	%r1500, [memory_param_5];
	setp.ge.s32 	%p5547, %r134, %r1500;
	setp.ge.s32 	%p5548, %r133, %r3550;
	add.s32 	%r601, %r11, 52;
	setp.ge.s32 	%p5549, %r601, %r2524;
	add.s32 	%r602, %r4913, 52;
	setp.ge.s32 	%p5550, %r602, %r4578;
	or.pred  	%p5551, %p5548, %p5550;
	or.pred  	%p5552, %p5551, %p5547;
	or.pred  	%p5553, %p5552, %p5549;
	@%p5553 bra 	$L__BB0_1395;
	ld.global.nc.f32 	%f4135, [%rd14+208];
	ld.shared.f32 	%f4136, [%r105+2808];
	sub.f32 	%f4137, %f4135, %f4136;
	setp.lt.f32 	%p5554, %f4137, %f5670;
	selp.f32 	%f1390, %f4137, %f5670, %p5554;
	mov.f32 	%f5670, %f1390;
$L__BB0_1395:
	ld.param.u32 	%r4579, [memory_param_8];
	ld.param.u32 	%r3551, [memory_param_7];
	ld.param.u32 	%r2525, [memory_param_6];
	ld.param.u32 	%r1501, [memory_param_5];
	setp.ge.s32 	%p5555, %r134, %r1501;
	setp.ge.s32 	%p5556, %r133, %r3551;
	add.s32 	%r603, %r11, 53;
	setp.ge.s32 	%p5557, %r603, %r2525;
	add.s32 	%r604, %r4913, 53;
	setp.ge.s32 	%p5558, %r604, %r4579;
	or.pred  	%p5559, %p5556, %p5558;
	or.pred  	%p5560, %p5559, %p5555;
	or.pred  	%p5561, %p5560, %p5557;
	@%p5561 bra 	$L__BB0_1397;
	ld.global.nc.f32 	%f4138, [%rd14+212];
	ld.shared.f32 	%f4139, [%r105+2812];
	sub.f32 	%f4140, %f4138, %f4139;
	setp.lt.f32 	%p5562, %f4140, %f5670;
	selp.f32 	%f1392, %f4140, %f5670, %p5562;
	mov.f32 	%f5670, %f1392;
$L__BB0_1397:
	ld.param.u32 	%r4580, [memory_param_8];
	ld.param.u32 	%r3552, [memory_param_7];
	ld.param.u32 	%r2526, [memory_param_6];
	ld.param.u32 	%r1502, [memory_param_5];
	setp.ge.s32 	%p5563, %r134, %r1502;
	setp.ge.s32 	%p5564, %r133, %r3552;
	add.s32 	%r605, %r11, 54;
	setp.ge.s32 	%p5565, %r605, %r2526;
	add.s32 	%r606, %r4913, 54;
	setp.ge.s32 	%p5566, %r606, %r4580;
	or.pred  	%p5567, %p5564, %p5566;
	or.pred  	%p5568, %p5567, %p5563;
	or.pred  	%p5569, %p5568, %p5565;
	@%p5569 bra 	$L__BB0_1399;
	ld.global.nc.f32 	%f4141, [%rd14+216];
	ld.shared.f32 	%f4142, [%r105+2816];
	sub.f32 	%f4143, %f4141, %f4142;
	setp.lt.f32 	%p5570, %f4143, %f5670;
	selp.f32 	%f1394, %f4143, %f5670, %p5570;
	mov.f32 	%f5670, %f1394;
$L__BB0_1399:
	ld.param.u32 	%r4581, [memory_param_8];
	ld.param.u32 	%r3553, [memory_param_7];
	ld.param.u32 	%r2527, [memory_param_6];
	ld.param.u32 	%r1503, [memory_param_5];
	setp.ge.s32 	%p5571, %r134, %r1503;
	setp.ge.s32 	%p5572, %r133, %r3553;
	add.s32 	%r607, %r11, 55;
	setp.ge.s32 	%p5573, %r607, %r2527;
	add.s32 	%r608, %r4913, 55;
	setp.ge.s32 	%p5574, %r608, %r4581;
	or.pred  	%p5575, %p5572, %p5574;
	or.pred  	%p5576, %p5575, %p5571;
	or.pred  	%p5577, %p5576, %p5573;
	@%p5577 bra 	$L__BB0_1401;
	ld.global.nc.f32 	%f4144, [%rd14+220];
	ld.shared.f32 	%f4145, [%r105+2820];
	sub.f32 	%f4146, %f4144, %f4145;
	setp.lt.f32 	%p5578, %f4146, %f5670;
	selp.f32 	%f1396, %f4146, %f5670, %p5578;
	mov.f32 	%f5670, %f1396;
$L__BB0_1401:
	ld.param.u32 	%r4582, [memory_param_8];
	ld.param.u32 	%r3554, [memory_param_7];
	ld.param.u32 	%r2528, [memory_param_6];
	ld.param.u32 	%r1504, [memory_param_5];
	setp.ge.s32 	%p5579, %r134, %r1504;
	setp.ge.s32 	%p5580, %r133, %r3554;
	add.s32 	%r609, %r11, 56;
	setp.ge.s32 	%p5581, %r609, %r2528;
	add.s32 	%r610, %r4913, 56;
	setp.ge.s32 	%p5582, %r610, %r4582;
	or.pred  	%p5583, %p5580, %p5582;
	or.pred  	%p5584, %p5583, %p5579;
	or.pred  	%p5585, %p5584, %p5581;
	@%p5585 bra 	$L__BB0_1403;
	ld.global.nc.f32 	%f4147, [%rd14+224];
	ld.shared.f32 	%f4148, [%r105+2824];
	sub.f32 	%f4149, %f4147, %f4148;
	setp.lt.f32 	%p5586, %f4149, %f5670;
	selp.f32 	%f1398, %f4149, %f5670, %p5586;
	mov.f32 	%f5670, %f1398;
$L__BB0_1403:
	ld.param.u32 	%r4583, [memory_param_8];
	ld.param.u32 	%r3555, [memory_param_7];
	ld.param.u32 	%r2529, [memory_param_6];
	ld.param.u32 	%r1505, [memory_param_5];
	setp.ge.s32 	%p5587, %r134, %r1505;
	setp.ge.s32 	%p5588, %r133, %r3555;
	setp.ge.s32 	%p5589, %r88, %r2529;
	setp.ge.s32 	%p5590, %r87, %r4583;
	or.pred  	%p5591, %p5588, %p5590;
	or.pred  	%p5592, %p5591, %p5587;
	or.pred  	%p5593, %p5592, %p5589;
	@%p5593 bra 	$L__BB0_1405;
	ld.global.nc.f32 	%f4150, [%rd14+228];
	ld.shared.f32 	%f4151, [%r105+2828];
	sub.f32 	%f4152, %f4150, %f4151;
	setp.lt.f32 	%p5594, %f4152, %f5670;
	selp.f32 	%f1400, %f4152, %f5670, %p5594;
	mov.f32 	%f5670, %f1400;
$L__BB0_1405:
	ld.param.u32 	%r4584, [memory_param_8];
	ld.param.u32 	%r3556, [memory_param_7];
	ld.param.u32 	%r2530, [memory_param_6];
	ld.param.u32 	%r1506, [memory_param_5];
	setp.ge.s32 	%p5595, %r134, %r1506;
	setp.ge.s32 	%p5596, %r133, %r3556;
	setp.ge.s32 	%p5597, %r90, %r2530;
	setp.ge.s32 	%p5598, %r89, %r4584;
	or.pred  	%p5599, %p5596, %p5598;
	or.pred  	%p5600, %p5599, %p5595;
	or.pred  	%p5601, %p5600, %p5597;
	@%p5601 bra 	$L__BB0_1407;
	ld.global.nc.f32 	%f4153, [%rd14+232];
	ld.shared.f32 	%f4154, [%r105+2832];
	sub.f32 	%f4155, %f4153, %f4154;
	setp.lt.f32 	%p5602, %f4155, %f5670;
	selp.f32 	%f1402, %f4155, %f5670, %p5602;
	mov.f32 	%f5670, %f1402;
$L__BB0_1407:
	ld.param.u32 	%r4585, [memory_param_8];
	ld.param.u32 	%r3557, [memory_param_7];
	ld.param.u32 	%r2531, [memory_param_6];
	ld.param.u32 	%r1507, [memory_param_5];
	setp.ge.s32 	%p5603, %r134, %r1507;
	setp.ge.s32 	%p5604, %r133, %r3557;
	setp.ge.s32 	%p5605, %r92, %r2531;
	setp.ge.s32 	%p5606, %r91, %r4585;
	or.pred  	%p5607, %p5604, %p5606;
	or.pred  	%p5608, %p5607, %p5603;
	or.pred  	%p5609, %p5608, %p5605;
	@%p5609 bra 	$L__BB0_1409;
	ld.global.nc.f32 	%f4156, [%rd14+236];
	ld.shared.f32 	%f4157, [%r105+2836];
	sub.f32 	%f4158, %f4156, %f4157;
	setp.lt.f32 	%p5610, %f4158, %f5670;
	selp.f32 	%f1404, %f4158, %f5670, %p5610;
	mov.f32 	%f5670, %f1404;
$L__BB0_1409:
	ld.param.u32 	%r4586, [memory_param_8];
	ld.param.u32 	%r3558, [memory_param_7];
	ld.param.u32 	%r2532, [memory_param_6];
	ld.param.u32 	%r1508, [memory_param_5];
	setp.ge.s32 	%p5611, %r134, %r1508;
	setp.ge.s32 	%p5612, %r133, %r3558;
	setp.ge.s32 	%p5613, %r94, %r2532;
	setp.ge.s32 	%p5614, %r93, %r4586;
	or.pred  	%p5615, %p5612, %p5614;
	or.pred  	%p5616, %p5615, %p5611;
	or.pred  	%p5617, %p5616, %p5613;
	@%p5617 bra 	$L__BB0_1411;
	ld.global.nc.f32 	%f4159, [%rd14+240];
	ld.shared.f32 	%f4160, [%r105+2840];
	sub.f32 	%f4161, %f4159, %f4160;
	setp.lt.f32 	%p5618, %f4161, %f5670;
	selp.f32 	%f1406, %f4161, %f5670, %p5618;
	mov.f32 	%f5670, %f1406;
$L__BB0_1411:
	ld.param.u32 	%r4587, [memory_param_8];
	ld.param.u32 	%r3559, [memory_param_7];
	ld.param.u32 	%r2533, [memory_param_6];
	ld.param.u32 	%r1509, [memory_param_5];
	setp.ge.s32 	%p5619, %r134, %r1509;
	setp.ge.s32 	%p5620, %r133, %r3559;
	setp.ge.s32 	%p5621, %r96, %r2533;
	setp.ge.s32 	%p5622, %r95, %r4587;
	or.pred  	%p5623, %p5620, %p5622;
	or.pred  	%p5624, %p5623, %p5619;
	or.pred  	%p5625, %p5624, %p5621;
	@%p5625 bra 	$L__BB0_1413;
	ld.global.nc.f32 	%f4162, [%rd14+244];
	ld.shared.f32 	%f4163, [%r105+2844];
	sub.f32 	%f4164, %f4162, %f4163;
	setp.lt.f32 	%p5626, %f4164, %f5670;
	selp.f32 	%f1408, %f4164, %f5670, %p5626;
	mov.f32 	%f5670, %f1408;
$L__BB0_1413:
	ld.param.u32 	%r4588, [memory_param_8];
	ld.param.u32 	%r3560, [memory_param_7];
	ld.param.u32 	%r2534, [memory_param_6];
	ld.param.u32 	%r1510, [memory_param_5];
	setp.ge.s32 	%p5627, %r134, %r1510;
	setp.ge.s32 	%p5628, %r133, %r3560;
	setp.ge.s32 	%p5629, %r98, %r2534;
	setp.ge.s32 	%p5630, %r97, %r4588;
	or.pred  	%p5631, %p5628, %p5630;
	or.pred  	%p5632, %p5631, %p5627;
	or.pred  	%p5633, %p5632, %p5629;
	@%p5633 bra 	$L__BB0_1415;
	ld.global.nc.f32 	%f4165, [%rd14+248];
	ld.shared.f32 	%f4166, [%r105+2848];
	sub.f32 	%f4167, %f4165, %f4166;
	setp.lt.f32 	%p5634, %f4167, %f5670;
	selp.f32 	%f1410, %f4167, %f5670, %p5634;
	mov.f32 	%f5670, %f1410;
$L__BB0_1415:
	ld.param.u32 	%r4589, [memory_param_8];
	ld.param.u32 	%r3561, [memory_param_7];
	ld.param.u32 	%r2535, [memory_param_6];
	ld.param.u32 	%r1511, [memory_param_5];
	setp.ge.s32 	%p5635, %r134, %r1511;
	setp.ge.s32 	%p5636, %r133, %r3561;
	setp.ge.s32 	%p5637, %r100, %r2535;
	setp.ge.s32 	%p5638, %r99, %r4589;
	or.pred  	%p5639, %p5636, %p5638;
	or.pred  	%p5640, %p5639, %p5635;
	or.pred  	%p5641, %p5640, %p5637;
	@%p5641 bra 	$L__BB0_1417;
	ld.global.nc.f32 	%f4168, [%rd14+252];
	ld.shared.f32 	%f4169, [%r105+2852];
	sub.f32 	%f4170, %f4168, %f4169;
	setp.lt.f32 	%p5642, %f4170, %f5670;
	selp.f32 	%f1412, %f4170, %f5670, %p5642;
	mov.f32 	%f5670, %f1412;
$L__BB0_1417:
	ld.param.u32 	%r4590, [memory_param_8];
	ld.param.u32 	%r3562, [memory_param_7];
	ld.param.u32 	%r2536, [memory_param_6];
	ld.param.u32 	%r1512, [memory_param_5];
	setp.ge.s32 	%p5643, %r11, %r2536;
	setp.ge.s32 	%p5644, %r4913, %r4590;
	add.s32 	%r136, %r102, 11;
	setp.ge.s32 	%p5645, %r136, %r3562;
	add.s32 	%r137, %r191, 11;
	setp.ge.s32 	%p5646, %r137, %r1512;
	mul.lo.s32 	%r138, %r137, %r2536;
	or.pred  	%p5647, %p5645, %p5644;
	or.pred  	%p5648, %p5647, %p5646;
	or.pred  	%p5649, %p5648, %p5643;
	@%p5649 bra 	$L__BB0_1419;
	add.s32 	%r611, %r11, %r138;
	mul.wide.s32 	%rd87, %r611, 4;
	add.s64 	%rd88, %rd2, %rd87;
	ld.global.nc.f32 	%f4171, [%rd88];
	ld.shared.f32 	%f4172, [%r105+2860];
	sub.f32 	%f4173, %f4171, %f4172;
	setp.lt.f32 	%p5650, %f4173, %f5670;
	selp.f32 	%f1414, %f4173, %f5670, %p5650;
	mov.f32 	%f5670, %f1414;
$L__BB0_1419:
	ld.param.u32 	%r4591, [memory_param_8];
	ld.param.u32 	%r3563, [memory_param_7];
	ld.param.u32 	%r2537, [memory_param_6];
	ld.param.u32 	%r1513, [memory_param_5];
	setp.ge.s32 	%p5651, %r137, %r1513;
	setp.ge.s32 	%p5652, %r136, %r3563;
	setp.ge.s32 	%p5653, %r13, %r2537;
	setp.ge.s32 	%p5654, %r12, %r4591;
	or.pred  	%p5655, %p5652, %p5654;
	or.pred  	%p5656, %p5655, %p5651;
	cvt.s64.s32 	%rd89, %r138;
	add.s64 	%rd90, %rd3, %rd89;
	shl.b64 	%rd91, %rd90, 2;
	add.s64 	%rd15, %rd2, %rd91;
	or.pred  	%p5657, %p5656, %p5653;
	@%p5657 bra 	$L__BB0_1421;
	ld.global.nc.f32 	%f4174, [%rd15+4];
	ld.shared.f32 	%f4175, [%r105+2864];
	sub.f32 	%f4176, %f4174, %f4175;
	setp.lt.f32 	%p5658, %f4176, %f5670;
	selp.f32 	%f1416, %f4176, %f5670, %p5658;
	mov.f32 	%f5670, %f1416;
$L__BB0_1421:
	ld.param.u32 	%r4592, [memory_param_8];
	ld.param.u32 	%r3564, [memory_param_7];
	ld.param.u32 	%r2538, [memory_param_6];
	ld.param.u32 	%r1514, [memory_param_5];
	setp.ge.s32 	%p5659, %r137, %r1514;
	setp.ge.s32 	%p5660, %r136, %r3564;
	setp.ge.s32 	%p5661, %r15, %r2538;
	setp.ge.s32 	%p5662, %r14, %r4592;
	or.pred  	%p5663, %p5660, %p5662;
	or.pred  	%p5664, %p5663, %p5659;
	or.pred  	%p5665, %p5664, %p5661;
	@%p5665 bra 	$L__BB0_1423;
	ld.global.nc.f32 	%f4177, [%rd15+8];
	ld.shared.f32 	%f4178, [%r105+2868];
	sub.f32 	%f4179, %f4177, %f4178;
	setp.lt.f32 	%p5666, %f4179, %f5670;
	selp.f32 	%f1418, %f4179, %f5670, %p5666;
	mov.f32 	%f5670, %f1418;
$L__BB0_1423:
	ld.param.u32 	%r4593, [memory_param_8];
	ld.param.u32 	%r3565, [memory_param_7];
	ld.param.u32 	%r2539, [memory_param_6];
	ld.param.u32 	%r1515, [memory_param_5];
	setp.ge.s32 	%p5667, %r137, %r1515;
	setp.ge.s32 	%p5668, %r136, %r3565;
	setp.ge.s32 	%p5669, %r17, %r2539;
	setp.ge.s32 	%p5670, %r16, %r4593;
	or.pred  	%p5671, %p5668, %p5670;
	or.pred  	%p5672, %p5671, %p5667;
	or.pred  	%p5673, %p5672, %p5669;
	@%p5673 bra 	$L__BB0_1425;
	ld.global.nc.f32 	%f4180, [%rd15+12];
	ld.shared.f32 	%f4181, [%r105+2872];
	sub.f32 	%f4182, %f4180, %f4181;
	setp.lt.f32 	%p5674, %f4182, %f5670;
	selp.f32 	%f1420, %f4182, %f5670, %p5674;
	mov.f32 	%f5670, %f1420;
$L__BB0_1425:
	ld.param.u32 	%r4594, [memory_param_8];
	ld.param.u32 	%r3566, [memory_param_7];
	ld.param.u32 	%r2540, [memory_param_6];
	ld.param.u32 	%r1516, [memory_param_5];
	setp.ge.s32 	%p5675, %r137, %r1516;
	setp.ge.s32 	%p5676, %r136, %r3566;
	setp.ge.s32 	%p5677, %r19, %r2540;
	setp.ge.s32 	%p5678, %r18, %r4594;
	or.pred  	%p5679, %p5676, %p5678;
	or.pred  	%p5680, %p5679, %p5675;
	or.pred  	%p5681, %p5680, %p5677;
	@%p5681 bra 	$L__BB0_1427;
	ld.global.nc.f32 	%f4183, [%rd15+16];
	ld.shared.f32 	%f4184, [%r105+2876];
	sub.f32 	%f4185, %f4183, %f4184;
	setp.lt.f32 	%p5682, %f4185, %f5670;
	selp.f32 	%f1422, %f4185, %f5670, %p5682;
	mov.f32 	%f5670, %f1422;
$L__BB0_1427:
	ld.param.u32 	%r4595, [memory_param_8];
	ld.param.u32 	%r3567, [memory_param_7];
	ld.param.u32 	%r2541, [memory_param_6];
	ld.param.u32 	%r1517, [memory_param_5];
	setp.ge.s32 	%p5683, %r137, %r1517;
	setp.ge.s32 	%p5684, %r136, %r3567;
	add.s32 	%r612, %r11, 5;
	setp.ge.s32 	%p5685, %r612, %r2541;
	setp.ge.s32 	%p5686, %r20, %r4595;
	or.pred  	%p5687, %p5684, %p5686;
	or.pred  	%p5688, %p5687, %p5683;
	or.pred  	%p5689, %p5688, %p5685;
	@%p5689 bra 	$L__BB0_1429;
	ld.global.nc.f32 	%f4186, [%rd15+20];
	ld.shared.f32 	%f4187, [%r105+2880];
	sub.f32 	%f4188, %f4186, %f4187;
	setp.lt.f32 	%p5690, %f4188, %f5670;
	selp.f32 	%f1424, %f4188, %f5670, %p5690;
	mov.f32 	%f5670, %f1424;
$L__BB0_1429:
	ld.param.u32 	%r4596, [memory_param_8];
	ld.param.u32 	%r3568, [memory_param_7];
	ld.param.u32 	%r2542, [memory_param_6];
	ld.param.u32 	%r1518, [memory_param_5];
	setp.ge.s32 	%p5691, %r137, %r1518;
	setp.ge.s32 	%p5692, %r136, %r3568;
	add.s32 	%r613, %r11, 6;
	setp.ge.s32 	%p5693, %r613, %r2542;
	add.s32 	%r614, %r4913, 6;
	setp.ge.s32 	%p5694, %r614, %r4596;
	or.pred  	%p5695, %p5692, %p5694;
	or.pred  	%p5696, %p5695, %p5691;
	or.pred  	%p5697, %p5696, %p5693;
	@%p5697 bra 	$L__BB0_1431;
	ld.global.nc.f32 	%f4189, [%rd15+24];
	ld.shared.f32 	%f4190, [%r105+2884];
	sub.f32 	%f4191, %f4189, %f4190;
	setp.lt.f32 	%p5698, %f4191, %f5670;
	selp.f32 	%f1426, %f4191, %f5670, %p5698;
	mov.f32 	%f5670, %f1426;
$L__BB0_1431:
	mov.f32 	%f5848, %f5670;
	ld.param.u32 	%r4597, [memory_param_8];
	ld.param.u32 	%r3569, [memory_param_7];
	ld.param.u32 	%r2543, [memory_param_6];
	ld.param.u32 	%r1519, [memory_param_5];
	setp.ge.s32 	%p5699, %r137, %r1519;
	setp.ge.s32 	%p5700, %r136, %r3569;
	add.s32 	%r615, %r11, 7;
	setp.ge.s32 	%p5701, %r615, %r2543;
	add.s32 	%r616, %r4913, 7;
	setp.ge.s32 	%p5702, %r616, %r4597;
	or.pred  	%p5703, %p5700, %p5702;
	or.pred  	%p5704, %p5703, %p5699;
	or.pred  	%p5705, %p5704, %p5701;
	@%p5705 bra 	$L__BB0_1433;
	ld.global.nc.f32 	%f4192, [%rd15+28];
	ld.shared.f32 	%f4193, [%r105+2888];
	sub.f32 	%f4194, %f4192, %f4193;
	setp.lt.f32 	%p5706, %f4194, %f5848;
	selp.f32 	%f1428, %f4194, %f5848, %p5706;
	mov.f32 	%f5848, %f1428;
$L__BB0_1433:
	ld.param.u32 	%r4598, [memory_param_8];
	ld.param.u32 	%r3570, [memory_param_7];
	ld.param.u32 	%r2544, [memory_param_6];
	ld.param.u32 	%r1520, [memory_param_5];
	setp.ge.s32 	%p5707, %r137, %r1520;
	setp.ge.s32 	%p5708, %r136, %r3570;
	add.s32 	%r617, %r11, 8;
	setp.ge.s32 	%p5709, %r617, %r2544;
	add.s32 	%r618, %r4913, 8;
	setp.ge.s32 	%p5710, %r618, %r4598;
	or.pred  	%p5711, %p5708, %p5710;
	or.pred  	%p5712, %p5711, %p5707;
	or.pred  	%p5713, %p5712, %p5709;
	@%p5713 bra 	$L__BB0_1435;
	ld.global.nc.f32 	%f4195, [%rd15+32];
	ld.shared.f32 	%f4196, [%r105+2892];
	sub.f32 	%f4197, %f4195, %f4196;
	setp.lt.f32 	%p5714, %f4197, %f5848;
	selp.f32 	%f1430, %f4197, %f5848, %p5714;
	mov.f32 	%f5848, %f1430;
$L__BB0_1435:
	ld.param.u32 	%r4599, [memory_param_8];
	ld.param.u32 	%r3571, [memory_param_7];
	ld.param.u32 	%r2545, [memory_param_6];
	ld.param.u32 	%r1521, [memory_param_5];
	setp.ge.s32 	%p5715, %r137, %r1521;
	setp.ge.s32 	%p5716, %r136, %r3571;
	setp.ge.s32 	%p5717, %r22, %r2545;
	setp.ge.s32 	%p5718, %r21, %r4599;
	or.pred  	%p5719, %p5716, %p5718;
	or.pred  	%p5720, %p5719, %p5715;
	or.pred  	%p5721, %p5720, %p5717;
	@%p5721 bra 	$L__BB0_1437;
	ld.global.nc.f32 	%f4198, [%rd15+36];
	ld.shared.f32 	%f4199, [%r105+2896];
	sub.f32 	%f4200, %f4198, %f4199;
	setp.lt.f32 	%p5722, %f4200, %f5848;
	selp.f32 	%f1432, %f4200, %f5848, %p5722;
	mov.f32 	%f5848, %f1432;
$L__BB0_1437:
	ld.param.u32 	%r4600, [memory_param_8];
	ld.param.u32 	%r3572, [memory_param_7];
	ld.param.u32 	%r2546, [memory_param_6];
	ld.param.u32 	%r1522, [memory_param_5];
	setp.ge.s32 	%p5723, %r137, %r1522;
	setp.ge.s32 	%p5724, %r136, %r3572;
	setp.ge.s32 	%p5725, %r24, %r2546;
	setp.ge.s32 	%p5726, %r23, %r4600;
	or.pred  	%p5727, %p5724, %p5726;
	or.pred  	%p5728, %p5727, %p5723;
	or.pred  	%p5729, %p5728, %p5725;
	@%p5729 bra 	$L__BB0_1439;
	ld.global.nc.f32 	%f4201, [%rd15+40];
	ld.shared.f32 	%f4202, [%r105+2900];
	sub.f32 	%f4203, %f4201, %f4202;
	setp.lt.f32 	%p5730, %f4203, %f5848;
	selp.f32 	%f1434, %f4203, %f5848, %p5730;
	mov.f32 	%f5848, %f1434;
$L__BB0_1439:
	ld.param.u32 	%r4601, [memory_param_8];
	ld.param.u32 	%r3573, [memory_param_7];
	ld.param.u32 	%r2547, [memory_param_6];
	ld.param.u32 	%r1523, [memory_param_5];
	setp.ge.s32 	%p5731, %r137, %r1523;
	setp.ge.s32 	%p5732, %r136, %r3573;
	setp.ge.s32 	%p5733, %r26, %r2547;
	setp.ge.s32 	%p5734, %r25, %r4601;
	or.pred  	%p5735, %p5732, %p5734;
	or.pred  	%p5736, %p5735, %p5731;
	or.pred  	%p5737, %p5736, %p5733;
	@%p5737 bra 	$L__BB0_1441;
	ld.global.nc.f32 	%f4204, [%rd15+44];
	ld.shared.f32 	%f4205, [%r105+2904];
	sub.f32 	%f4206, %f4204, %f4205;
	setp.lt.f32 	%p5738, %f4206, %f5848;
	selp.f32 	%f1436, %f4206, %f5848, %p5738;
	mov.f32 	%f5848, %f1436;
$L__BB0_1441:
	ld.param.u32 	%r4602, [memory_param_8];
	ld.param.u32 	%r3574, [memory_param_7];
	ld.param.u32 	%r2548, [memory_param_6];
	ld.param.u32 	%r1524, [memory_param_5];
	setp.ge.s32 	%p5739, %r137, %r1524;
	setp.ge.s32 	%p5740, %r136, %r3574;
	setp.ge.s32 	%p5741, %r28, %r2548;
	setp.ge.s32 	%p5742, %r27, %r4602;
	or.pred  	%p5743, %p5740, %p5742;
	or.pred  	%p5744, %p5743, %p5739;
	or.pred  	%p5745, %p5744, %p5741;
	@%p5745 bra 	$L__BB0_1443;
	ld.global.nc.f32 	%f4207, [%rd15+48];
	ld.shared.f32 	%f4208, [%r105+2908];
	sub.f32 	%f4209, %f4207, %f4208;
	setp.lt.f32 	%p5746, %f4209, %f5848;
	selp.f32 	%f1438, %f4209, %f5848, %p5746;
	mov.f32 	%f5848, %f1438;
$L__BB0_1443:
	ld.param.u32 	%r4603, [memory_param_8];
	ld.param.u32 	%r3575, [memory_param_7];
	ld.param.u32 	%r2549, [memory_param_6];
	ld.param.u32 	%r1525, [memory_param_5];
	setp.ge.s32 	%p5747, %r137, %r1525;
	setp.ge.s32 	%p5748, %r136, %r3575;
	setp.ge.s32 	%p5749, %r30, %r2549;
	setp.ge.s32 	%p5750, %r29, %r4603;
	or.pred  	%p5751, %p5748, %p5750;
	or.pred  	%p5752, %p5751, %p5747;
	or.pred  	%p5753, %p5752, %p5749;
	@%p5753 bra 	$L__BB0_1445;
	ld.global.nc.f32 	%f4210, [%rd15+52];
	ld.shared.f32 	%f4211, [%r105+2912];
	sub.f32 	%f4212, %f4210, %f4211;
	setp.lt.f32 	%p5754, %f4212, %f5848;
	selp.f32 	%f1440, %f4212, %f5848, %p5754;
	mov.f32 	%f5848, %f1440;
$L__BB0_1445:
	ld.param.u32 	%r4604, [memory_param_8];
	ld.param.u32 	%r3576, [memory_param_7];
	ld.param.u32 	%r2550, [memory_param_6];
	ld.param.u32 	%r1526, [memory_param_5];
	setp.ge.s32 	%p5755, %r137, %r1526;
	setp.ge.s32 	%p5756, %r136, %r3576;
	setp.ge.s32 	%p5757, %r32, %r2550;
	setp.ge.s32 	%p5758, %r31, %r4604;
	or.pred  	%p5759, %p5756, %p5758;
	or.pred  	%p5760, %p5759, %p5755;
	or.pred  	%p5761, %p5760, %p5757;
	@%p5761 bra 	$L__BB0_1447;
	ld.global.nc.f32 	%f4213, [%rd15+56];
	ld.shared.f32 	%f4214, [%r105+2916];
	sub.f32 	%f4215, %f4213, %f4214;
	setp.lt.f32 	%p5762, %f4215, %f5848;
	selp.f32 	%f1442, %f4215, %f5848, %p5762;
	mov.f32 	%f5848, %f1442;
$L__BB0_1447:
	ld.param.u32 	%r4605, [memory_param_8];
	ld.param.u32 	%r3577, [memory_param_7];
	ld.param.u32 	%r2551, [memory_param_6];
	ld.param.u32 	%r1527, [memory_param_5];
	setp.ge.s32 	%p5763, %r137, %r1527;
	setp.ge.s32 	%p5764, %r136, %r3577;
	setp.ge.s32 	%p5765, %r34, %r2551;
	setp.ge.s32 	%p5766, %r33, %r4605;
	or.pred  	%p5767, %p5764, %p5766;
	or.pred  	%p5768, %p5767, %p5763;
	or.pred  	%p5769, %p5768, %p5765;
	@%p5769 bra 	$L__BB0_1449;
	ld.global.nc.f32 	%f4216, [%rd15+60];
	ld.shared.f32 	%f4217, [%r105+2920];
	sub.f32 	%f4218, %f4216, %f4217;
	setp.lt.f32 	%p5770, %f4218, %f5848;
	selp.f32 	%f1444, %f4218, %f5848, %p5770;
	mov.f32 	%f5848, %f1444;
$L__BB0_1449:
	ld.param.u32 	%r4606, [memory_param_8];
	ld.param.u32 	%r3578, [memory_param_7];
	ld.param.u32 	%r2552, [memory_param_6];
	ld.param.u32 	%r1528, [memory_param_5];
	setp.ge.s32 	%p5771, %r137, %r1528;
	setp.ge.s32 	%p5772, %r136, %r3578;
	setp.ge.s32 	%p5773, %r36, %r2552;
	setp.ge.s32 	%p5774, %r35, %r4606;
	or.pred  	%p5775, %p5772, %p5774;
	or.pred  	%p5776, %p5775, %p5771;
	or.pred  	%p5777, %p5776, %p5773;
	@%p5777 bra 	$L__BB0_1451;
	ld.global.nc.f32 	%f4219, [%rd15+64];
	ld.shared.f32 	%f4220, [%r105+2924];
	sub.f32 	%f4221, %f4219, %f4220;
	setp.lt.f32 	%p5778, %f4221, %f5848;
	selp.f32 	%f1446, %f4221, %f5848, %p5778;
	mov.f32 	%f5848, %f1446;
$L__BB0_1451:
	ld.param.u32 	%r4607, [memory_param_8];
	ld.param.u32 	%r3579, [memory_param_7];
	ld.param.u32 	%r2553, [memory_param_6];
	ld.param.u32 	%r1529, [memory_param_5];
	setp.ge.s32 	%p5779, %r137, %r1529;
	setp.ge.s32 	%p5780, %r136, %r3579;
	setp.ge.s32 	%p5781, %r38, %r2553;
	setp.ge.s32 	%p5782, %r37, %r4607;
	or.pred  	%p5783, %p5780, %p5782;
	or.pred  	%p5784, %p5783, %p5779;
	or.pred  	%p5785, %p5784, %p5781;
	@%p5785 bra 	$L__BB0_1453;
	ld.global.nc.f32 	%f4222, [%rd15+68];
	ld.shared.f32 	%f4223, [%r105+2928];
	sub.f32 	%f4224, %f4222, %f4223;
	setp.lt.f32 	%p5786, %f4224, %f5848;
	selp.f32 	%f1448, %f4224, %f5848, %p5786;
	mov.f32 	%f5848, %f1448;
$L__BB0_1453:
	ld.param.u32 	%r4608, [memory_param_8];
	ld.param.u32 	%r3580, [memory_param_7];
	ld.param.u32 	%r2554, [memory_param_6];
	ld.param.u32 	%r1530, [memory_param_5];
	setp.ge.s32 	%p5787, %r137, %r1530;
	setp.ge.s32 	%p5788, %r136, %r3580;
	setp.ge.s32 	%p5789, %r40, %r2554;
	setp.ge.s32 	%p5790, %r39, %r4608;
	or.pred  	%p5791, %p5788, %p5790;
	or.pred  	%p5792, %p5791, %p5787;
	or.pred  	%p5793, %p5792, %p5789;
	@%p5793 bra 	$L__BB0_1455;
	ld.global.nc.f32 	%f4225, [%rd15+72];
	ld.shared.f32 	%f4226, [%r105+2932];
	sub.f32 	%f4227, %f4225, %f4226;
	setp.lt.f32 	%p5794, %f4227, %f5848;
	selp.f32 	%f1450, %f4227, %f5848, %p5794;
	mov.f32 	%f5848, %f1450;
$L__BB0_1455:
	ld.param.u32 	%r4609, [memory_param_8];
	ld.param.u32 	%r3581, [memory_param_7];
	ld.param.u32 	%r2555, [memory_param_6];
	ld.param.u32 	%r1531, [memory_param_5];
	setp.ge.s32 	%p5795, %r137, %r1531;
	setp.ge.s32 	%p5796, %r136, %r3581;
	setp.ge.s32 	%p5797, %r42, %r2555;
	setp.ge.s32 	%p5798, %r41, %r4609;
	or.pred  	%p5799, %p5796, %p5798;
	or.pred  	%p5800, %p5799, %p5795;
	or.pred  	%p5801, %p5800, %p5797;
	@%p5801 bra 	$L__BB0_1457;
	ld.global.nc.f32 	%f4228, [%rd15+76];
	ld.shared.f32 	%f4229, [%r105+2936];
	sub.f32 	%f4230, %f4228, %f4229;
	setp.lt.f32 	%p5802, %f4230, %f5848;
	selp.f32 	%f1452, %f4230, %f5848, %p5802;
	mov.f32 	%f5848, %f1452;
$L__BB0_1457:
	ld.param.u32 	%r4610, [memory_param_8];
	ld.param.u32 	%r3582, [memory_param_7];
	ld.param.u32 	%r2556, [memory_param_6];
	ld.param.u32 	%r1532, [memory_param_5];
	setp.ge.s32 	%p5803, %r137, %r1532;
	setp.ge.s32 	%p5804, %r136, %r3582;
	add.s32 	%r619, %r11, 20;
	setp.ge.s32 	%p5805, %r619, %r2556;
	add.s32 	%r620, %r4913, 20;
	setp.ge.s32 	%p5806, %r620, %r4610;
	or.pred  	%p5807, %p5804, %p5806;
	or.pred  	%p5808, %p5807, %p5803;
	or.pred  	%p5809, %p5808, %p5805;
	@%p5809 bra 	$L__BB0_1459;
	ld.global.nc.f32 	%f4231, [%rd15+80];
	ld.shared.f32 	%f4232, [%r105+2940];
	sub.f32 	%f4233, %f4231, %f4232;
	setp.lt.f32 	%p5810, %f4233, %f5848;
	selp.f32 	%f1454, %f4233, %f5848, %p5810;
	mov.f32 	%f5848, %f1454;
$L__BB0_1459:
	ld.param.u32 	%r4611, [memory_param_8];
	ld.param.u32 	%r3583, [memory_param_7];
	ld.param.u32 	%r2557, [memory_param_6];
	ld.param.u32 	%r1533, [memory_param_5];
	setp.ge.s32 	%p5811, %r137, %r1533;
	setp.ge.s32 	%p5812, %r136, %r3583;
	add.s32 	%r621, %r11, 21;
	setp.ge.s32 	%p5813, %r621, %r2557;
	add.s32 	%r622, %r4913, 21;
	setp.ge.s32 	%p5814, %r622, %r4611;
	or.pred  	%p5815, %p5812, %p5814;
	or.pred  	%p5816, %p5815, %p5811;
	or.pred  	%p5817, %p5816, %p5813;
	@%p5817 bra 	$L__BB0_1461;
	ld.global.nc.f32 	%f4234, [%rd15+84];
	ld.shared.f32 	%f4235, [%r105+2944];
	sub.f32 	%f4236, %f4234, %f4235;
	setp.lt.f32 	%p5818, %f4236, %f5848;
	selp.f32 	%f1456, %f4236, %f5848, %p5818;
	mov.f32 	%f5848, %f1456;
$L__BB0_1461:
	ld.param.u32 	%r4612, [memory_param_8];
	ld.param.u32 	%r3584, [memory_param_7];
	ld.param.u32 	%r2558, [memory_param_6];
	ld.param.u32 	%r1534, [memory_param_5];
	setp.ge.s32 	%p5819, %r137, %r1534;
	setp.ge.s32 	%p5820, %r136, %r3584;
	add.s32 	%r623, %r11, 22;
	setp.ge.s32 	%p5821, %r623, %r2558;
	add.s32 	%r624, %r4913, 22;
	setp.ge.s32 	%p5822, %r624, %r4612;
	or.pred  	%p5823, %p5820, %p5822;
	or.pred  	%p5824, %p5823, %p5819;
	or.pred  	%p5825, %p5824, %p5821;
	@%p5825 bra 	$L__BB0_1463;
	ld.global.nc.f32 	%f4237, [%rd15+88];
	ld.shared.f32 	%f4238, [%r105+2948];
	sub.f32 	%f4239, %f4237, %f4238;
	setp.lt.f32 	%p5826, %f4239, %f5848;
	selp.f32 	%f1458, %f4239, %f5848, %p5826;
	mov.f32 	%f5848, %f1458;
$L__BB0_1463:
	ld.param.u32 	%r4613, [memory_param_8];
	ld.param.u32 	%r3585, [memory_param_7];
	ld.param.u32 	%r2559, [memory_param_6];
	ld.param.u32 	%r1535, [memory_param_5];
	setp.ge.s32 	%p5827, %r137, %r1535;
	setp.ge.s32 	%p5828, %r136, %r3585;
	add.s32 	%r625, %r11, 23;
	setp.ge.s32 	%p5829, %r625, %r2559;
	add.s32 	%r626, %r4913, 23;
	setp.ge.s32 	%p5830, %r626, %r4613;
	or.pred  	%p5831, %p5828, %p5830;
	or.pred  	%p5832, %p5831, %p5827;
	or.pred  	%p5833, %p5832, %p5829;
	@%p5833 bra 	$L__BB0_1465;
	ld.global.nc.f32 	%f4240, [%rd15+92];
	ld.shared.f32 	%f4241, [%r105+2952];
	sub.f32 	%f4242, %f4240, %f4241;
	setp.lt.f32 	%p5834, %f4242, %f5848;
	selp.f32 	%f1460, %f4242, %f5848, %p5834;
	mov.f32 	%f5848, %f1460;
$L__BB0_1465:
	ld.param.u32 	%r4614, [memory_param_8];
	ld.param.u32 	%r3586, [memory_param_7];
	ld.param.u32 	%r2560, [memory_param_6];
	ld.param.u32 	%r1536, [memory_param_5];
	setp.ge.s32 	%p5835, %r137, %r1536;
	setp.ge.s32 	%p5836, %r136, %r3586;
	add.s32 	%r627, %r11, 24;
	setp.ge.s32 	%p5837, %r627, %r2560;
	add.s32 	%r628, %r4913, 24;
	setp.ge.s32 	%p5838, %r628, %r4614;
	or.pred  	%p5839, %p5836, %p5838;
	or.pred  	%p5840, %p5839, %p5835;
	or.pred  	%p5841, %p5840, %p5837;
	@%p5841 bra 	$L__BB0_1467;
	ld.global.nc.f32 	%f4243, [%rd15+96];
	ld.shared.f32 	%f4244, [%r105+2956];
	sub.f32 	%f4245, %f4243, %f4244;
	setp.lt.f32 	%p5842, %f4245, %f5848;
	selp.f32 	%f1462, %f4245, %f5848, %p5842;
	mov.f32 	%f5848, %f1462;
$L__BB0_1467:
	ld.param.u32 	%r4615, [memory_param_8];
	ld.param.u32 	%r3587, [memory_param_7];
	ld.param.u32 	%r2561, [memory_param_6];
	ld.param.u32 	%r1537, [memory_param_5];
	setp.ge.s32 	%p5843, %r137, %r1537;
	setp.ge.s32 	%p5844, %r136, %r3587;
	setp.ge.s32 	%p5845, %r44, %r2561;
	setp.ge.s32 	%p5846, %r43, %r4615;
	or.pred  	%p5847, %p5844, %p5846;
	or.pred  	%p5848, %p5847, %p5843;
	or.pred  	%p5849, %p5848, %p5845;
	@%p5849 bra 	$L__BB0_1469;
	ld.global.nc.f32 	%f4246, [%rd15+100];
	ld.shared.f32 	%f4247, [%r105+2960];
	sub.f32 	%f4248, %f4246, %f4247;
	setp.lt.f32 	%p5850, %f4248, %f5848;
	selp.f32 	%f1464, %f4248, %f5848, %p5850;
	mov.f32 	%f5848, %f1464;
$L__BB0_1469:
	ld.param.u32 	%r4616, [memory_param_8];
	ld.param.u32 	%r3588, [memory_param_7];
	ld.param.u32 	%r2562, [memory_param_6];
	ld.param.u32 	%r1538, [memory_param_5];
	setp.ge.s32 	%p5851, %r137, %r1538;
	setp.ge.s32 	%p5852, %r136, %r3588;
	setp.ge.s32 	%p5853, %r46, %r2562;
	setp.ge.s32 	%p5854, %r45, %r4616;
	or.pred  	%p5855, %p5852, %p5854;
	or.pred  	%p5856, %p5855, %p5851;
	or.pred  	%p5857, %p5856, %p5853;
	@%p5857 bra 	$L__BB0_1471;
	ld.global.nc.f32 	%f4249, [%rd15+104];
	ld.shared.f32 	%f4250, [%r105+2964];
	sub.f32 	%f4251, %f4249, %f4250;
	setp.lt.f32 	%p5858, %f4251, %f5848;
	selp.f32 	%f1466, %f4251, %f5848, %p5858;
	mov.f32 	%f5848, %f1466;
$L__BB0_1471:
	ld.param.u32 	%r4617, [memory_param_8];
	ld.param.u32 	%r3589, [memory_param_7];
	ld.param.u32 	%r2563, [memory_param_6];
	ld.param.u32 	%r1539, [memory_param_5];
	setp.ge.s32 	%p5859, %r137, %r1539;
	setp.ge.s32 	%p5860, %r136, %r3589;
	setp.ge.s32 	%p5861, %r48, %r2563;
	setp.ge.s32 	%p5862, %r47, %r4617;
	or.pred  	%p5863, %p5860, %p5862;
	or.pred  	%p5864, %p5863, %p5859;
	or.pred  	%p5865, %p5864, %p5861;
	@%p5865 bra 	$L__BB0_1473;
	ld.global.nc.f32 	%f4252, [%rd15+108];
	ld.shared.f32 	%f4253, [%r105+2968];
	sub.f32 	%f4254, %f4252, %f4253;
	setp.lt.f32 	%p5866, %f4254, %f5848;
	selp.f32 	%f1468, %f4254, %f5848, %p5866;
	mov.f32 	%f5848, %f1468;
$L__BB0_1473:
	ld.param.u32 	%r4618, [memory_param_8];
	ld.param.u32 	%r3590, [memory_param_7];
	ld.param.u32 	%r2564, [memory_param_6];
	ld.param.u32 	%r1540, [memory_param_5];
	setp.ge.s32 	%p5867, %r137, %r1540;
	setp.ge.s32 	%p5868, %r136, %r3590;
	setp.ge.s32 	%p5869, %r50, %r2564;
	setp.ge.s32 	%p5870, %r49, %r4618;
	or.pred  	%p5871, %p5868, %p5870;
	or.pred  	%p5872, %p5871, %p5867;
	or.pred  	%p5873, %p5872, %p5869;
	@%p5873 bra 	$L__BB0_1475;
	ld.global.nc.f32 	%f4255, [%rd15+112];
	ld.shared.f32 	%f4256, [%r105+2972];
	sub.f32 	%f4257, %f4255, %f4256;
	setp.lt.f32 	%p5874, %f4257, %f5848;
	selp.f32 	%f1470, %f4257, %f5848, %p5874;
	mov.f32 	%f5848, %f1470;
$L__BB0_1475:
	ld.param.u32 	%r4619, [memory_param_8];
	ld.param.u32 	%r3591, [memory_param_7];
	ld.param.u32 	%r2565, [memory_param_6];
	ld.param.u32 	%r1541, [memory_param_5];
	setp.ge.s32 	%p5875, %r137, %r1541;
	setp.ge.s32 	%p5876, %r136, %r3591;
	setp.ge.s32 	%p5877, %r52, %r2565;
	setp.ge.s32 	%p5878, %r51, %r4619;
	or.pred  	%p5879, %p5876, %p5878;
	or.pred  	%p5880, %p5879, %p5875;
	or.pred  	%p5881, %p5880, %p5877;
	@%p5881 bra 	$L__BB0_1477;
	ld.global.nc.f32 	%f4258, [%rd15+116];
	ld.shared.f32 	%f4259, [%r105+2976];
	sub.f32 	%f4260, %f4258, %f4259;
	setp.lt.f32 	%p5882, %f4260, %f5848;
	selp.f32 	%f1472, %f4260, %f5848, %p5882;
	mov.f32 	%f5848, %f1472;
$L__BB0_1477:
	ld.param.u32 	%r4620, [memory_param_8];
	ld.param.u32 	%r3592, [memory_param_7];
	ld.param.u32 	%r2566, [memory_param_6];
	ld.param.u32 	%r1542, [memory_param_5];
	setp.ge.s32 	%p5883, %r137, %r1542;
	setp.ge.s32 	%p5884, %r136, %r3592;
	setp.ge.s32 	%p5885, %r54, %r2566;
	setp.ge.s32 	%p5886, %r53, %r4620;
	or.pred  	%p5887, %p5884, %p5886;
	or.pred  	%p5888, %p5887, %p5883;
	or.pred  	%p5889, %p5888, %p5885;
	@%p5889 bra 	$L__BB0_1479;
	ld.global.nc.f32 	%f4261, [%rd15+120];
	ld.shared.f32 	%f4262, [%r105+2980];
	sub.f32 	%f4263, %f4261, %f4262;
	setp.lt.f32 	%p5890, %f4263, %f5848;
	selp.f32 	%f1474, %f4263, %f5848, %p5890;
	mov.f32 	%f5848, %f1474;
$L__BB0_1479:
	ld.param.u32 	%r4621, [memory_param_8];
	ld.param.u32 	%r3593, [memory_param_7];
	ld.param.u32 	%r2567, [memory_param_6];
	ld.param.u32 	%r1543, [memory_param_5];
	setp.ge.s32 	%p5891, %r137, %r1543;
	setp.ge.s32 	%p5892, %r136, %r3593;
	setp.ge.s32 	%p5893, %r56, %r2567;
	setp.ge.s32 	%p5894, %r55, %r4621;
	or.pred  	%p5895, %p5892, %p5894;
	or.pred  	%p5896, %p5895, %p5891;
	or.pred  	%p5897, %p5896, %p5893;
	@%p5897 bra 	$L__BB0_1481;
	ld.global.nc.f32 	%f4264, [%rd15+124];
	ld.shared.f32 	%f4265, [%r105+2984];
	sub.f32 	%f4266, %f4264, %f4265;
	setp.lt.f32 	%p5898, %f4266, %f5848;
	selp.f32 	%f1476, %f4266, %f5848, %p5898;
	mov.f32 	%f5848, %f1476;
$L__BB0_1481:
	ld.param.u32 	%r4622, [memory_param_8];
	ld.param.u32 	%r3594, [memory_param_7];
	ld.param.u32 	%r2568, [memory_param_6];
	ld.param.u32 	%r1544, [memory_param_5];
	setp.ge.s32 	%p5899, %r137, %r1544;
	setp.ge.s32 	%p5900, %r136, %r3594;
	setp.ge.s32 	%p5901, %r58, %r2568;
	setp.ge.s32 	%p5902, %r57, %r4622;
	or.pred  	%p5903, %p5900, %p5902;
	or.pred  	%p5904, %p5903, %p5899;
	or.pred  	%p5905, %p5904, %p5901;
	@%p5905 bra 	$L__BB0_1483;
	ld.global.nc.f32 	%f4267, [%rd15+128];
	ld.shared.f32 	%f4268, [%r105+2988];
	sub.f32 	%f4269, %f4267, %f4268;
	setp.lt.f32 	%p5906, %f4269, %f5848;
	selp.f32 	%f1478, %f4269, %f5848, %p5906;
	mov.f32 	%f5848, %f1478;
$L__BB0_1483:
	ld.param.u32 	%r4623, [memory_param_8];
	ld.param.u32 	%r3595, [memory_param_7];
	ld.param.u32 	%r2569, [memory_param_6];
	ld.param.u32 	%r1545, [memory_param_5];
	setp.ge.s32 	%p5907, %r137, %r1545;
	setp.ge.s32 	%p5908, %r136, %r3595;
	setp.ge.s32 	%p5909, %r60, %r2569;
	setp.ge.s32 	%p5910, %r59, %r4623;
	or.pred  	%p5911, %p5908, %p5910;
	or.pred  	%p5912, %p5911, %p5907;
	or.pred  	%p5913, %p5912, %p5909;
	@%p5913 bra 	$L__BB0_1485;
	ld.global.nc.f32 	%f4270, [%rd15+132];
	ld.shared.f32 	%f4271, [%r105+2992];
	sub.f32 	%f4272, %f4270, %f4271;
	setp.lt.f32 	%p5914, %f4272, %f5848;
	selp.f32 	%f1480, %f4272, %f5848, %p5914;
	mov.f32 	%f5848, %f1480;
$L__BB0_1485:
	ld.param.u32 	%r4624, [memory_param_8];
	ld.param.u32 	%r3596, [memory_param_7];
	ld.param.u32 	%r2570, [memory_param_6];
	ld.param.u32 	%r1546, [memory_param_5];
	setp.ge.s32 	%p5915, %r137, %r1546;
	setp.ge.s32 	%p5916, %r136, %r3596;
	setp.ge.s32 	%p5917, %r62, %r2570;
	setp.ge.s32 	%p5918, %r61, %r4624;
	or.pred  	%p5919, %p5916, %p5918;
	or.pred  	%p5920, %p5919, %p5915;
	or.pred  	%p5921, %p5920, %p5917;
	@%p5921 bra 	$L__BB0_1487;
	ld.global.nc.f32 	%f4273, [%rd15+136];
	ld.shared.f32 	%f4274, [%r105+2996];
	sub.f32 	%f4275, %f4273, %f4274;
	setp.lt.f32 	%p5922, %f4275, %f5848;
	selp.f32 	%f1482, %f4275, %f5848, %p5922;
	mov.f32 	%f5848, %f1482;
$L__BB0_1487:
	ld.param.u32 	%r4625, [memory_param_8];
	ld.param.u32 	%r3597, [memory_param_7];
	ld.param.u32 	%r2571, [memory_param_6];
	ld.param.u32 	%r1547, [memory_param_5];
	setp.ge.s32 	%p5923, %r137, %r1547;
	setp.ge.s32 	%p5924, %r136, %r3597;
	setp.ge.s32 	%p5925, %r64, %r2571;
	setp.ge.s32 	%p5926, %r63, %r4625;
	or.pred  	%p5927, %p5924, %p5926;
	or.pred  	%p5928, %p5927, %p5923;
	or.pred  	%p5929, %p5928, %p5925;
	@%p5929 bra 	$L__BB0_1489;
	ld.global.nc.f32 	%f4276, [%rd15+140];
	ld.shared.f32 	%f4277, [%r105+3000];
	sub.f32 	%f4278, %f4276, %f4277;
	setp.lt.f32 	%p5930, %f4278, %f5848;
	selp.f32 	%f1484, %f4278, %f5848, %p5930;
	mov.f32 	%f5848, %f1484;
$L__BB0_1489:
	ld.param.u32 	%r4626, [memory_param_8];
	ld.param.u32 	%r3598, [memory_param_7];
	ld.param.u32 	%r2572, [memory_param_6];
	ld.param.u32 	%r1548, [memory_param_5];
	setp.ge.s32 	%p5931, %r137, %r1548;
	setp.ge.s32 	%p5932, %r136, %r3598;
	setp.ge.s32 	%p5933, %r66, %r2572;
	setp.ge.s32 	%p5934, %r65, %r4626;
	or.pred  	%p5935, %p5932, %p5934;
	or.pred  	%p5936, %p5935, %p5931;
	or.pred  	%p5937, %p5936, %p5933;
	@%p5937 bra 	$L__BB0_1491;
	ld.global.nc.f32 	%f4279, [%rd15+144];
	ld.shared.f32 	%f4280, [%r105+3004];
	sub.f32 	%f4281, %f4279, %f4280;
	setp.lt.f32 	%p5938, %f4281, %f5848;
	selp.f32 	%f1486, %f4281, %f5848, %p5938;
	mov.f32 	%f5848, %f1486;
$L__BB0_1491:
	ld.param.u32 	%r4627, [memory_param_8];
	ld.param.u32 	%r3599, [memory_param_7];
	ld.param.u32 	%r2573, [memory_param_6];
	ld.param.u32 	%r1549, [memory_param_5];
	setp.ge.s32 	%p5939, %r137, %r1549;
	setp.ge.s32 	%p5940, %r136, %r3599;
	setp.ge.s32 	%p5941, %r68, %r2573;
	setp.ge.s32 	%p5942, %r67, %r4627;
	or.pred  	%p5943, %p5940, %p5942;
	or.pred  	%p5944, %p5943, %p5939;
	or.pred  	%p5945, %p5944, %p5941;
	@%p5945 bra 	$L__BB0_1493;
	ld.global.nc.f32 	%f4282, [%rd15+148];
	ld.shared.f32 	%f4283, [%r105+3008];
	sub.f32 	%f4284, %f4282, %f4283;
	setp.lt.f32 	%p5946, %f4284, %f5848;
	selp.f32 	%f1488, %f4284, %f5848, %p5946;
	mov.f32 	%f5848, %f1488;
$L__BB0_1493:
	ld.param.u32 	%r4628, [memory_param_8];
	ld.param.u32 	%r3600, [memory_param_7];
	ld.param.u32 	%r2574, [memory_param_6];
	ld.param.u32 	%r1550, [memory_param_5];
	setp.ge.s32 	%p5947, %r137, %r1550;
	setp.ge.s32 	%p5948, %r136, %r3600;
	setp.ge.s32 	%p5949, %r70, %r2574;
	setp.ge.s32 	%p5950, %r69, %r4628;
	or.pred  	%p5951, %p5948, %p5950;
	or.pred  	%p5952, %p5951, %p5947;
	or.pred  	%p5953, %p5952, %p5949;
	@%p5953 bra 	$L__BB0_1495;
	ld.global.nc.f32 	%f4285, [%rd15+152];
	ld.shared.f32 	%f4286, [%r105+3012];
	sub.f32 	%f4287, %f4285, %f4286;
	setp.lt.f32 	%p5954, %f4287, %f5848;
	selp.f32 	%f1490, %f4287, %f5848, %p5954;
	mov.f32 	%f5848, %f1490;
$L__BB0_1495:
	ld.param.u32 	%r4629, [memory_param_8];
	ld.param.u32 	%r3601, [memory_param_7];
	ld.param.u32 	%r2575, [memory_param_6];
	ld.param.u32 	%r1551, [memory_param_5];
	setp.ge.s32 	%p5955, %r137, %r1551;
	setp.ge.s32 	%p5956, %r136, %r3601;
	setp.ge.s32 	%p5957, %r72, %r2575;
	setp.ge.s32 	%p5958, %r71, %r4629;
	or.pred  	%p5959, %p5956, %p5958;
	or.pred  	%p5960, %p5959, %p5955;
	or.pred  	%p5961, %p5960, %p5957;
	@%p5961 bra 	$L__BB0_1497;
	ld.global.nc.f32 	%f4288, [%rd15+156];
	ld.shared.f32 	%f4289, [%r105+3016];
	sub.f32 	%f4290, %f4288, %f4289;
	setp.lt.f32 	%p5962, %f4290, %f5848;
	selp.f32 	%f1492, %f4290, %f5848, %p5962;
	mov.f32 	%f5848, %f1492;
$L__BB0_1497:
	ld.param.u32 	%r4630, [memory_param_8];
	ld.param.u32 	%r3602, [memory_param_7];
	ld.param.u32 	%r2576, [memory_param_6];
	ld.param.u32 	%r1552, [memory_param_5];
	setp.ge.s32 	%p5963, %r137, %r1552;
	setp.ge.s32 	%p5964, %r136, %r3602;
	setp.ge.s32 	%p5965, %r74, %r2576;
	setp.ge.s32 	%p5966, %r73, %r4630;
	or.pred  	%p5967, %p5964, %p5966;
	or.pred  	%p5968, %p5967, %p5963;
	or.pred  	%p5969, %p5968, %p5965;
	@%p5969 bra 	$L__BB0_1499;
	ld.global.nc.f32 	%f4291, [%rd15+160];
	ld.shared.f32 	%f4292, [%r105+3020];
	sub.f32 	%f4293, %f4291, %f4292;
	setp.lt.f32 	%p5970, %f4293, %f5848;
	selp.f32 	%f1494, %f4293, %f5848, %p5970;
	mov.f32 	%f5848, %f1494;
$L__BB0_1499:
	ld.param.u32 	%r4631, [memory_param_8];
	ld.param.u32 	%r3603, [memory_param_7];
	ld.param.u32 	%r2577, [memory_param_6];
	ld.param.u32 	%r1553, [memory_param_5];
	setp.ge.s32 	%p5971, %r137, %r1553;
	setp.ge.s32 	%p5972, %r136, %r3603;
	setp.ge.s32 	%p5973, %r76, %r2577;
	setp.ge.s32 	%p5974, %r75, %r4631;
	or.pred  	%p5975, %p5972, %p5974;
	or.pred  	%p5976, %p5975, %p5971;
	or.pred  	%p5977, %p5976, %p5973;
	@%p5977 bra 	$L__BB0_1501;
	ld.global.nc.f32 	%f4294, [%rd15+164];
	ld.shared.f32 	%f4295, [%r105+3024];
	sub.f32 	%f4296, %f4294, %f4295;
	setp.lt.f32 	%p5978, %f4296, %f5848;
	selp.f32 	%f1496, %f4296, %f5848, %p5978;
	mov.f32 	%f5848, %f1496;
$L__BB0_1501:
	ld.param.u32 	%r4632, [memory_param_8];
	ld.param.u32 	%r3604, [memory_param_7];
	ld.param.u32 	%r2578, [memory_param_6];
	ld.param.u32 	%r1554, [memory_param_5];
	setp.ge.s32 	%p5979, %r137, %r1554;
	setp.ge.s32 	%p5980, %r136, %r3604;
	setp.ge.s32 	%p5981, %r78, %r2578;
	setp.ge.s32 	%p5982, %r77, %r4632;
	or.pred  	%p5983, %p5980, %p5982;
	or.pred  	%p5984, %p5983, %p5979;
	or.pred  	%p5985, %p5984, %p5981;
	@%p5985 bra 	$L__BB0_1503;
	ld.global.nc.f32 	%f4297, [%rd15+168];
	ld.shared.f32 	%f4298, [%r105+3028];
	sub.f32 	%f4299, %f4297, %f4298;
	setp.lt.f32 	%p5986, %f4299, %f5848;
	selp.f32 	%f1498, %f4299, %f5848, %p5986;
	mov.f32 	%f5848, %f1498;
$L__BB0_1503:
	ld.param.u32 	%r4633, [memory_param_8];
	ld.param.u32 	%r3605, [memory_param_7];
	ld.param.u32 	%r2579, [memory_param_6];
	ld.param.u32 	%r1555, [memory_param_5];
	setp.ge.s32 	%p5987, %r137, %r1555;
	setp.ge.s32 	%p5988, %r136, %r3605;
	setp.ge.s32 	%p5989, %r80, %r2579;
	setp.ge.s32 	%p5990, %r79, %r4633;
	or.pred  	%p5991, %p5988, %p5990;
	or.pred  	%p5992, %p5991, %p5987;
	or.pred  	%p5993, %p5992, %p5989;
	@%p5993 bra 	$L__BB0_1505;
	ld.global.nc.f32 	%f4300, [%rd15+172];
	ld.shared.f32 	%f4301, [%r105+3032];
	sub.f32 	%f4302, %f4300, %f4301;
	setp.lt.f32 	%p5994, %f4302, %f5848;
	selp.f32 	%f1500, %f4302, %f5848, %p5994;
	mov.f32 	%f5848, %f1500;
$L__BB0_1505:
	ld.param.u32 	%r4634, [memory_param_8];
	ld.param.u32 	%r3606, [memory_param_7];
	ld.param.u32 	%r2580, [memory_param_6];
	ld.param.u32 	%r1556, [memory_param_5];
	setp.ge.s32 	%p5995, %r137, %r1556;
	setp.ge.s32 	%p5996, %r136, %r3606;
	setp.ge.s32 	%p5997, %r82, %r2580;
	setp.ge.s32 	%p5998, %r81, %r4634;
	or.pred  	%p5999, %p5996, %p5998;
	or.pred  	%p6000, %p5999, %p5995;
	or.pred  	%p6001, %p6000, %p5997;
	@%p6001 bra 	$L__BB0_1507;
	ld.global.nc.f32 	%f4303, [%rd15+176];
	ld.shared.f32 	%f4304, [%r105+3036];
	sub.f32 	%f4305, %f4303, %f4304;
	setp.lt.f32 	%p6002, %f4305, %f5848;
	selp.f32 	%f1502, %f4305, %f5848, %p6002;
	mov.f32 	%f5848, %f1502;
$L__BB0_1507:
	ld.param.u32 	%r4635, [memory_param_8];
	ld.param.u32 	%r3607, [memory_param_7];
	ld.param.u32 	%r2581, [memory_param_6];
	ld.param.u32 	%r1557, [memory_param_5];
	setp.ge.s32 	%p6003, %r137, %r1557;
	setp.ge.s32 	%p6004, %r136, %r3607;
	setp.ge.s32 	%p6005, %r84, %r2581;
	setp.ge.s32 	%p6006, %r83, %r4635;
	or.pred  	%p6007, %p6004, %p6006;
	or.pred  	%p6008, %p6007, %p6003;
	or.pred  	%p6009, %p6008, %p6005;
	@%p6009 bra 	$L__BB0_1509;
	ld.global.nc.f32 	%f4306, [%rd15+180];
	ld.shared.f32 	%f4307, [%r105+3040];
	sub.f32 	%f4308, %f4306, %f4307;
	setp.lt.f32 	%p6010, %f4308, %f5848;
	selp.f32 	%f1504, %f4308, %f5848, %p6010;
	mov.f32 	%f5848, %f1504;
$L__BB0_1509:
	ld.param.u32 	%r4636, [memory_param_8];
	ld.param.u32 	%r3608, [memory_param_7];
	ld.param.u32 	%r2582, [memory_param_6];
	ld.param.u32 	%r1558, [memory_param_5];
	setp.ge.s32 	%p6011, %r137, %r1558;
	setp.ge.s32 	%p6012, %r136, %r3608;
	setp.ge.s32 	%p6013, %r86, %r2582;
	setp.ge.s32 	%p6014, %r85, %r4636;
	or.pred  	%p6015, %p6012, %p6014;
	or.pred  	%p6016, %p6015, %p6011;
	or.pred  	%p6017, %p6016, %p6013;
	@%p6017 bra 	$L__BB0_1511;
	ld.global.nc.f32 	%f4309, [%rd15+184];
	ld.shared.f32 	%f4310, [%r105+3044];
	sub.f32 	%f4311, %f4309, %f4310;
	setp.lt.f32 	%p6018, %f4311, %f5848;
	selp.f32 	%f1506, %f4311, %f5848, %p6018;
	mov.f32 	%f5848, %f1506;
$L__BB0_1511:
	ld.param.u32 	%r4637, [memory_param_8];
	ld.param.u32 	%r3609, [memory_param_7];
	ld.param.u32 	%r2583, [memory_param_6];
	ld.param.u32 	%r1559, [memory_param_5];
	setp.ge.s32 	%p6019, %r137, %r1559;
	setp.ge.s32 	%p6020, %r136, %r3609;
	add.s32 	%r629, %r11, 47;
	setp.ge.s32 	%p6021, %r629, %r2583;
	add.s32 	%r630, %r4913, 47;
	setp.ge.s32 	%p6022, %r630, %r4637;
	or.pred  	%p6023, %p6020, %p6022;
	or.pred  	%p6024, %p6023, %p6019;
	or.pred  	%p6025, %p6024, %p6021;
	@%p6025 bra 	$L__BB0_1513;
	ld.global.nc.f32 	%f4312, [%rd15+188];
	ld.shared.f32 	%f4313, [%r105+3048];
	sub.f32 	%f4314, %f4312, %f4313;
	setp.lt.f32 	%p6026, %f4314, %f5848;
	selp.f32 	%f1508, %f4314, %f5848, %p6026;
	mov.f32 	%f5848, %f1508;
$L__BB0_1513:
	ld.param.u32 	%r4638, [memory_param_8];
	ld.param.u32 	%r3610, [memory_param_7];
	ld.param.u32 	%r2584, [memory_param_6];
	ld.param.u32 	%r1560, [memory_param_5];
	setp.ge.s32 	%p6027, %r137, %r1560;
	setp.ge.s32 	%p6028, %r136, %r3610;
	add.s32 	%r631, %r11, 48;
	setp.ge.s32 	%p6029, %r631, %r2584;
	add.s32 	%r632, %r4913, 48;
	setp.ge.s32 	%p6030, %r632, %r4638;
	or.pred  	%p6031, %p6028, %p6030;
	or.pred  	%p6032, %p6031, %p6027;
	or.pred  	%p6033, %p6032, %p6029;
	@%p6033 bra 	$L__BB0_1515;
	ld.global.nc.f32 	%f4315, [%rd15+192];
	ld.shared.f32 	%f4316, [%r105+3052];
	sub.f32 	%f4317, %f4315, %f4316;
	setp.lt.f32 	%p6034, %f4317, %f5848;
	selp.f32 	%f1510, %f4317, %f5848, %p6034;
	mov.f32 	%f5848, %f1510;
$L__BB0_1515:
	ld.param.u32 	%r4639, [memory_param_8];
	ld.param.u32 	%r3611, [memory_param_7];
	ld.param.u32 	%r2585, [memory_param_6];
	ld.param.u32 	%r1561, [memory_param_5];
	setp.ge.s32 	%p6035, %r137, %r1561;
	setp.ge.s32 	%p6036, %r136, %r3611;
	add.s32 	%r633, %r11, 49;
	setp.ge.s32 	%p6037, %r633, %r2585;
	add.s32 	%r634, %r4913, 49;
	setp.ge.s32 	%p6038, %r634, %r4639;
	or.pred  	%p6039, %p6036, %p6038;
	or.pred  	%p6040, %p6039, %p6035;
	or.pred  	%p6041, %p6040, %p6037;
	@%p6041 bra 	$L__BB0_1517;
	ld.global.nc.f32 	%f4318, [%rd15+196];
	ld.shared.f32 	%f4319, [%r105+3056];
	sub.f32 	%f4320, %f4318, %f4319;
	setp.lt.f32 	%p6042, %f4320, %f5848;
	selp.f32 	%f1512, %f4320, %f5848, %p6042;
	mov.f32 	%f5848, %f1512;
$L__BB0_1517:
	ld.param.u32 	%r4640, [memory_param_8];
	ld.param.u32 	%r3612, [memory_param_7];
	ld.param.u32 	%r2586, [memory_param_6];
	ld.param.u32 	%r1562, [memory_param_5];
	setp.ge.s32 	%p6043, %r137, %r1562;
	setp.ge.s32 	%p6044, %r136, %r3612;
	add.s32 	%r635, %r11, 50;
	setp.ge.s32 	%p6045, %r635, %r2586;
	add.s32 	%r636, %r4913, 50;
	setp.ge.s32 	%p6046, %r636, %r4640;
	or.pred  	%p6047, %p6044, %p6046;
	or.pred  	%p6048, %p6047, %p6043;
	or.pred  	%p6049, %p6048, %p6045;
	@%p6049 bra 	$L__BB0_1519;
	ld.global.nc.f32 	%f4321, [%rd15+200];
	ld.shared.f32 	%f4322, [%r105+3060];
	sub.f32 	%f4323, %f4321, %f4322;
	setp.lt.f32 	%p6050, %f4323, %f5848;
	selp.f32 	%f1514, %f4323, %f5848, %p6050;
	mov.f32 	%f5848, %f1514;
$L__BB0_1519:
	ld.param.u32 	%r4641, [memory_param_8];
	ld.param.u32 	%r3613, [memory_param_7];
	ld.param.u32 	%r2587, [memory_param_6];
	ld.param.u32 	%r1563, [memory_param_5];
	setp.ge.s32 	%p6051, %r137, %r1563;
	setp.ge.s32 	%p6052, %r136, %r3613;
	add.s32 	%r637, %r11, 51;
	setp.ge.s32 	%p6053, %r637, %r2587;
	add.s32 	%r638, %r4913, 51;
	setp.ge.s32 	%p6054, %r638, %r4641;
	or.pred  	%p6055, %p6052, %p6054;
	or.pred  	%p6056, %p6055, %p6051;
	or.pred  	%p6057, %p6056, %p6053;
	@%p6057 bra 	$L__BB0_1521;
	ld.global.nc.f32 	%f4324, [%rd15+204];
	ld.shared.f32 	%f4325, [%r105+3064];
	sub.f32 	%f4326, %f4324, %f4325;
	setp.lt.f32 	%p6058, %f4326, %f5848;
	selp.f32 	%f1516, %f4326, %f5848, %p6058;
	mov.f32 	%f5848, %f1516;
$L__BB0_1521:
	ld.param.u32 	%r4642, [memory_param_8];
	ld.param.u32 	%r3614, [memory_param_7];
	ld.param.u32 	%r2588, [memory_param_6];
	ld.param.u32 	%r1564, [memory_param_5];
	setp.ge.s32 	%p6059, %r137, %r1564;
	setp.ge.s32 	%p6060, %r136, %r3614;
	add.s32 	%r639, %r11, 52;
	setp.ge.s32 	%p6061, %r639, %r2588;
	add.s32 	%r640, %r4913, 52;
	setp.ge.s32 	%p6062, %r640, %r4642;
	or.pred  	%p6063, %p6060, %p6062;
	or.pred  	%p6064, %p6063, %p6059;
	or.pred  	%p6065, %p6064, %p6061;
	@%p6065 bra 	$L__BB0_1523;
	ld.global.nc.f32 	%f4327, [%rd15+208];
	ld.shared.f32 	%f4328, [%r105+3068];
	sub.f32 	%f4329, %f4327, %f4328;
	setp.lt.f32 	%p6066, %f4329, %f5848;
	selp.f32 	%f1518, %f4329, %f5848, %p6066;
	mov.f32 	%f5848, %f1518;
$L__BB0_1523:
	ld.param.u32 	%r4643, [memory_param_8];
	ld.param.u32 	%r3615, [memory_param_7];
	ld.param.u32 	%r2589, [memory_param_6];
	ld.param.u32 	%r1565, [memory_param_5];
	setp.ge.s32 	%p6067, %r137, %r1565;
	setp.ge.s32 	%p6068, %r136, %r3615;
	add.s32 	%r641, %r11, 53;
	setp.ge.s32 	%p6069, %r641, %r2589;
	add.s32 	%r642, %r4913, 53;
	setp.ge.s32 	%p6070, %r642, %r4643;
	or.pred  	%p6071, %p6068, %p6070;
	or.pred  	%p6072, %p6071, %p6067;
	or.pred  	%p6073, %p6072, %p6069;
	@%p6073 bra 	$L__BB0_1525;
	ld.global.nc.f32 	%f4330, [%rd15+212];
	ld.shared.f32 	%f4331, [%r105+3072];
	sub.f32 	%f4332, %f4330, %f4331;
	setp.lt.f32 	%p6074, %f4332, %f5848;
	selp.f32 	%f1520, %f4332, %f5848, %p6074;
	mov.f32 	%f5848, %f1520;
$L__BB0_1525:
	ld.param.u32 	%r4644, [memory_param_8];
	ld.param.u32 	%r3616, [memory_param_7];
	ld.param.u32 	%r2590, [memory_param_6];
	ld.param.u32 	%r1566, [memory_param_5];
	setp.ge.s32 	%p6075, %r137, %r1566;
	setp.ge.s32 	%p6076, %r136, %r3616;
	add.s32 	%r643, %r11, 54;
	setp.ge.s32 	%p6077, %r643, %r2590;
	add.s32 	%r644, %r4913, 54;
	setp.ge.s32 	%p6078, %r644, %r4644;
	or.pred  	%p6079, %p6076, %p6078;
	or.pred  	%p6080, %p6079, %p6075;
	or.pred  	%p6081, %p6080, %p6077;
	@%p6081 bra 	$L__BB0_1527;
	ld.global.nc.f32 	%f4333, [%rd15+216];
	ld.shared.f32 	%f4334, [%r105+3076];
	sub.f32 	%f4335, %f4333, %f4334;
	setp.lt.f32 	%p6082, %f4335, %f5848;
	selp.f32 	%f1522, %f4335, %f5848, %p6082;
	mov.f32 	%f5848, %f1522;
$L__BB0_1527:
	ld.param.u32 	%r4645, [memory_param_8];
	ld.param.u32 	%r3617, [memory_param_7];
	ld.param.u32 	%r2591, [memory_param_6];
	ld.param.u32 	%r1567, [memory_param_5];
	setp.ge.s32 	%p6083, %r137, %r1567;
	setp.ge.s32 	%p6084, %r136, %r3617;
	add.s32 	%r645, %r11, 55;
	setp.ge.s32 	%p6085, %r645, %r2591;
	add.s32 	%r646, %r4913, 55;
	setp.ge.s32 	%p6086, %r646, %r4645;
	or.pred  	%p6087, %p6084, %p6086;
	or.pred  	%p6088, %p6087, %p6083;
	or.pred  	%p6089, %p6088, %p6085;
	@%p6089 bra 	$L__BB0_1529;
	ld.global.nc.f32 	%f4336, [%rd15+220];
	ld.shared.f32 	%f4337, [%r105+3080];
	sub.f32 	%f4338, %f4336, %f4337;
	setp.lt.f32 	%p6090, %f4338, %f5848;
	selp.f32 	%f1524, %f4338, %f5848, %p6090;
	mov.f32 	%f5848, %f1524;
$L__BB0_1529:
	ld.param.u32 	%r4646, [memory_param_8];
	ld.param.u32 	%r3618, [memory_param_7];
	ld.param.u32 	%r2592, [memory_param_6];
	ld.param.u32 	%r1568, [memory_param_5];
	setp.ge.s32 	%p6091, %r137, %r1568;
	setp.ge.s32 	%p6092, %r136, %r3618;
	add.s32 	%r647, %r11, 56;
	setp.ge.s32 	%p6093, %r647, %r2592;
	add.s32 	%r648, %r4913, 56;
	setp.ge.s32 	%p6094, %r648, %r4646;
	or.pred  	%p6095, %p6092, %p6094;
	or.pred  	%p6096, %p6095, %p6091;
	or.pred  	%p6097, %p6096, %p6093;
	@%p6097 bra 	$L__BB0_1531;
	ld.global.nc.f32 	%f4339, [%rd15+224];
	ld.shared.f32 	%f4340, [%r105+3084];
	sub.f32 	%f4341, %f4339, %f4340;
	setp.lt.f32 	%p6098, %f4341, %f5848;
	selp.f32 	%f1526, %f4341, %f5848, %p6098;
	mov.f32 	%f5848, %f1526;
$L__BB0_1531:
	ld.param.u32 	%r4647, [memory_param_8];
	ld.param.u32 	%r3619, [memory_param_7];
	ld.param.u32 	%r2593, [memory_param_6];
	ld.param.u32 	%r1569, [memory_param_5];
	setp.ge.s32 	%p6099, %r137, %r1569;
	setp.ge.s32 	%p6100, %r136, %r3619;
	setp.ge.s32 	%p6101, %r88, %r2593;
	setp.ge.s32 	%p6102, %r87, %r4647;
	or.pred  	%p6103, %p6100, %p6102;
	or.pred  	%p6104, %p6103, %p6099;
	or.pred  	%p6105, %p6104, %p6101;
	@%p6105 bra 	$L__BB0_1533;
	ld.global.nc.f32 	%f4342, [%rd15+228];
	ld.shared.f32 	%f4343, [%r105+3088];
	sub.f32 	%f4344, %f4342, %f4343;
	setp.lt.f32 	%p6106, %f4344, %f5848;
	selp.f32 	%f1528, %f4344, %f5848, %p6106;
	mov.f32 	%f5848, %f1528;
$L__BB0_1533:
	ld.param.u32 	%r4648, [memory_param_8];
	ld.param.u32 	%r3620, [memory_param_7];
	ld.param.u32 	%r2594, [memory_param_6];
	ld.param.u32 	%r1570, [memory_param_5];
	setp.ge.s32 	%p6107, %r137, %r1570;
	setp.ge.s32 	%p6108, %r136, %r3620;
	setp.ge.s32 	%p6109, %r90, %r2594;
	setp.ge.s32 	%p6110, %r89, %r4648;
	or.pred  	%p6111, %p6108, %p6110;
	or.pred  	%p6112, %p6111, %p6107;
	or.pred  	%p6113, %p6112, %p6109;
	@%p6113 bra 	$L__BB0_1535;
	ld.global.nc.f32 	%f4345, [%rd15+232];
	ld.shared.f32 	%f4346, [%r105+3092];
	sub.f32 	%f4347, %f4345, %f4346;
	setp.lt.f32 	%p6114, %f4347, %f5848;
	selp.f32 	%f1530, %f4347, %f5848, %p6114;
	mov.f32 	%f5848, %f1530;
$L__BB0_1535:
	ld.param.u32 	%r4649, [memory_param_8];
	ld.param.u32 	%r3621, [memory_param_7];
	ld.param.u32 	%r2595, [memory_param_6];
	ld.param.u32 	%r1571, [memory_param_5];
	setp.ge.s32 	%p6115, %r137, %r1571;
	setp.ge.s32 	%p6116, %r136, %r3621;
	setp.ge.s32 	%p6117, %r92, %r2595;
	setp.ge.s32 	%p6118, %r91, %r4649;
	or.pred  	%p6119, %p6116, %p6118;
	or.pred  	%p6120, %p6119, %p6115;
	or.pred  	%p6121, %p6120, %p6117;
	@%p6121 bra 	$L__BB0_1537;
	ld.global.nc.f32 	%f4348, [%rd15+236];
	ld.shared.f32 	%f4349, [%r105+3096];
	sub.f32 	%f4350, %f4348, %f4349;
	setp.lt.f32 	%p6122, %f4350, %f5848;
	selp.f32 	%f1532, %f4350, %f5848, %p6122;
	mov.f32 	%f5848, %f1532;
$L__BB0_1537:
	ld.param.u32 	%r4650, [memory_param_8];
	ld.param.u32 	%r3622, [memory_param_7];
	ld.param.u32 	%r2596, [memory_param_6];
	ld.param.u32 	%r1572, [memory_param_5];
	setp.ge.s32 	%p6123, %r137, %r1572;
	setp.ge.s32 	%p6124, %r136, %r3622;
	setp.ge.s32 	%p6125, %r94, %r2596;
	setp.ge.s32 	%p6126, %r93, %r4650;
	or.pred  	%p6127, %p6124, %p6126;
	or.pred  	%p6128, %p6127, %p6123;
	or.pred  	%p6129, %p6128, %p6125;
	@%p6129 bra 	$L__BB0_1539;
	ld.global.nc.f32 	%f4351, [%rd15+240];
	ld.shared.f32 	%f4352, [%r105+3100];
	sub.f32 	%f4353, %f4351, %f4352;
	setp.lt.f32 	%p6130, %f4353, %f5848;
	selp.f32 	%f1534, %f4353, %f5848, %p6130;
	mov.f32 	%f5848, %f1534;
$L__BB0_1539:
	ld.param.u32 	%r4651, [memory_param_8];
	ld.param.u32 	%r3623, [memory_param_7];
	ld.param.u32 	%r2597, [memory_param_6];
	ld.param.u32 	%r1573, [memory_param_5];
	setp.ge.s32 	%p6131, %r137, %r1573;
	setp.ge.s32 	%p6132, %r136, %r3623;
	setp.ge.s32 	%p6133, %r96, %r2597;
	setp.ge.s32 	%p6134, %r95, %r4651;
	or.pred  	%p6135, %p6132, %p6134;
	or.pred  	%p6136, %p6135, %p6131;
	or.pred  	%p6137, %p6136, %p6133;
	@%p6137 bra 	$L__BB0_1541;
	ld.global.nc.f32 	%f4354, [%rd15+244];
	ld.shared.f32 	%f4355, [%r105+3104];
	sub.f32 	%f4356, %f4354, %f4355;
	setp.lt.f32 	%p6138, %f4356, %f5848;
	selp.f32 	%f1536, %f4356, %f5848, %p6138;
	mov.f32 	%f5848, %f1536;
$L__BB0_1541:
	ld.param.u32 	%r4652, [memory_param_8];
	ld.param.u32 	%r3624, [memory_param_7];
	ld.param.u32 	%r2598, [memory_param_6];
	ld.param.u32 	%r1574, [memory_param_5];
	setp.ge.s32 	%p6139, %r137, %r1574;
	setp.ge.s32 	%p6140, %r136, %r3624;
	setp.ge.s32 	%p6141, %r98, %r2598;
	setp.ge.s32 	%p6142, %r97, %r4652;
	or.pred  	%p6143, %p6140, %p6142;
	or.pred  	%p6144, %p6143, %p6139;
	or.pred  	%p6145, %p6144, %p6141;
	@%p6145 bra 	$L__BB0_1543;
	ld.global.nc.f32 	%f4357, [%rd15+248];
	ld.shared.f32 	%f4358, [%r105+3108];
	sub.f32 	%f4359, %f4357, %f4358;
	setp.lt.f32 	%p6146, %f4359, %f5848;
	selp.f32 	%f1538, %f4359, %f5848, %p6146;
	mov.f32 	%f5848, %f1538;
$L__BB0_1543:
	ld.param.u32 	%r4653, [memory_param_8];
	ld.param.u32 	%r3625, [memory_param_7];
	ld.param.u32 	%r2599, [memory_param_6];
	ld.param.u32 	%r1575, [memory_param_5];
	setp.ge.s32 	%p6147, %r137, %r1575;
	setp.ge.s32 	%p6148, %r136, %r3625;
	setp.ge.s32 	%p6149, %r100, %r2599;
	setp.ge.s32 	%p6150, %r99, %r4653;
	or.pred  	%p6151, %p6148, %p6150;
	or.pred  	%p6152, %p6151, %p6147;
	or.pred  	%p6153, %p6152, %p6149;
	@%p6153 bra 	$L__BB0_1545;
	ld.global.nc.f32 	%f4360, [%rd15+252];
	ld.shared.f32 	%f4361, [%r105+3112];
	sub.f32 	%f4362, %f4360, %f4361;
	setp.lt.f32 	%p6154, %f4362, %f5848;
	selp.f32 	%f1540, %f4362, %f5848, %p6154;
	mov.f32 	%f5848, %f1540;
$L__BB0_1545:
	ld.param.u32 	%r4654, [memory_param_8];
	ld.param.u32 	%r3626, [memory_param_7];
	ld.param.u32 	%r2600, [memory_param_6];
	ld.param.u32 	%r1576, [memory_param_5];
	setp.ge.s32 	%p6155, %r11, %r2600;
	setp.ge.s32 	%p6156, %r4913, %r4654;
	add.s32 	%r139, %r102, 12;
	setp.ge.s32 	%p6157, %r139, %r3626;
	add.s32 	%r140, %r191, 12;
	setp.ge.s32 	%p6158, %r140, %r1576;
	mul.lo.s32 	%r141, %r140, %r2600;
	or.pred  	%p6159, %p6157, %p6156;
	or.pred  	%p6160, %p6159, %p6158;
	or.pred  	%p6161, %p6160, %p6155;
	@%p6161 bra 	$L__BB0_1547;
	add.s32 	%r649, %r11, %r141;
	mul.wide.s32 	%rd92, %r649, 4;
	add.s64 	%rd93, %rd2, %rd92;
	ld.global.nc.f32 	%f4363, [%rd93];
	ld.shared.f32 	%f4364, [%r105+3120];
	sub.f32 	%f4365, %f4363, %f4364;
	setp.lt.f32 	%p6162, %f4365, %f5848;
	selp.f32 	%f1542, %f4365, %f5848, %p6162;
	mov.f32 	%f5848, %f1542;
$L__BB0_1547:
	ld.param.u32 	%r4655, [memory_param_8];
	ld.param.u32 	%r3627, [memory_param_7];
	ld.param.u32 	%r2601, [memory_param_6];
	ld.param.u32 	%r1577, [memory_param_5];
	setp.ge.s32 	%p6163, %r140, %r1577;
	setp.ge.s32 	%p6164, %r139, %r3627;
	setp.ge.s32 	%p6165, %r13, %r2601;
	setp.ge.s32 	%p6166, %r12, %r4655;
	or.pred  	%p6167, %p6164, %p6166;
	or.pred  	%p6168, %p6167, %p6163;
	cvt.s64.s32 	%rd94, %r141;
	add.s64 	%rd95, %rd3, %rd94;
	shl.b64 	%rd96, %rd95, 2;
	add.s64 	%rd16, %rd2, %rd96;
	or.pred  	%p6169, %p6168, %p6165;
	@%p6169 bra 	$L__BB0_1549;
	ld.global.nc.f32 	%f4366, [%rd16+4];
	ld.shared.f32 	%f4367, [%r105+3124];
	sub.f32 	%f4368, %f4366, %f4367;
	setp.lt.f32 	%p6170, %f4368, %f5848;
	selp.f32 	%f1544, %f4368, %f5848, %p6170;
	mov.f32 	%f5848, %f1544;
$L__BB0_1549:
	ld.param.u32 	%r4656, [memory_param_8];
	ld.param.u32 	%r3628, [memory_param_7];
	ld.param.u32 	%r2602, [memory_param_6];
	ld.param.u32 	%r1578, [memory_param_5];
	setp.ge.s32 	%p6171, %r140, %r1578;
	setp.ge.s32 	%p6172, %r139, %r3628;
	setp.ge.s32 	%p6173, %r15, %r2602;
	setp.ge.s32 	%p6174, %r14, %r4656;
	or.pred  	%p6175, %p6172, %p6174;
	or.pred  	%p6176, %p6175, %p6171;
	or.pred  	%p6177, %p6176, %p6173;
	@%p6177 bra 	$L__BB0_1551;
	ld.global.nc.f32 	%f4369, [%rd16+8];
	ld.shared.f32 	%f4370, [%r105+3128];
	sub.f32 	%f4371, %f4369, %f4370;
	setp.lt.f32 	%p6178, %f4371, %f5848;
	selp.f32 	%f1546, %f4371, %f5848, %p6178;
	mov.f32 	%f5848, %f1546;
$L__BB0_1551:
	ld.param.u32 	%r4657, [memory_param_8];
	ld.param.u32 	%r3629, [memory_param_7];
	ld.param.u32 	%r2603, [memory_param_6];
	ld.param.u32 	%r1579, [memory_param_5];
	setp.ge.s32 	%p6179, %r140, %r1579;
	setp.ge.s32 	%p6180, %r139, %r3629;
	setp.ge.s32 	%p6181, %r17, %r2603;
	setp.ge.s32 	%p6182, %r16, %r4657;
	or.pred  	%p6183, %p6180, %p6182;
	or.pred  	%p6184, %p6183, %p6179;
	or.pred  	%p6185, %p6184, %p6181;
	@%p6185 bra 	$L__BB0_1553;
	ld.global.nc.f32 	%f4372, [%rd16+12];
	ld.shared.f32 	%f4373, [%r105+3132];
	sub.f32 	%f4374, %f4372, %f4373;
	setp.lt.f32 	%p6186, %f4374, %f5848;
	selp.f32 	%f1548, %f4374, %f5848, %p6186;
	mov.f32 	%f5848, %f1548;
$L__BB0_1553:
	ld.param.u32 	%r4658, [memory_param_8];
	ld.param.u32 	%r3630, [memory_param_7];
	ld.param.u32 	%r2604, [memory_param_6];
	ld.param.u32 	%r1580, [memory_param_5];
	setp.ge.s32 	%p6187, %r140, %r1580;
	setp.ge.s32 	%p6188, %r139, %r3630;
	setp.ge.s32 	%p6189, %r19, %r2604;
	setp.ge.s32 	%p6190, %r18, %r4658;
	or.pred  	%p6191, %p6188, %p6190;
	or.pred  	%p6192, %p6191, %p6187;
	or.pred  	%p6193, %p6192, %p6189;
	@%p6193 bra 	$L__BB0_1555;
	ld.global.nc.f32 	%f4375, [%rd16+16];
	ld.shared.f32 	%f4376, [%r105+3136];
	sub.f32 	%f4377, %f4375, %f4376;
	setp.lt.f32 	%p6194, %f4377, %f5848;
	selp.f32 	%f1550, %f4377, %f5848, %p6194;
	mov.f32 	%f5848, %f1550;
$L__BB0_1555:
	ld.param.u32 	%r4659, [memory_param_8];
	ld.param.u32 	%r3631, [memory_param_7];
	ld.param.u32 	%r2605, [memory_param_6];
	ld.param.u32 	%r1581, [memory_param_5];
	setp.ge.s32 	%p6195, %r140, %r1581;
	setp.ge.s32 	%p6196, %r139, %r3631;
	add.s32 	%r650, %r11, 5;
	setp.ge.s32 	%p6197, %r650, %r2605;
	setp.ge.s32 	%p6198, %r20, %r4659;
	or.pred  	%p6199, %p6196, %p6198;
	or.pred  	%p6200, %p6199, %p6195;
	or.pred  	%p6201, %p6200, %p6197;
	@%p6201 bra 	$L__BB0_1557;
	ld.global.nc.f32 	%f4378, [%rd16+20];
	ld.shared.f32 	%f4379, [%r105+3140];
	sub.f32 	%f4380, %f4378, %f4379;
	setp.lt.f32 	%p6202, %f4380, %f5848;
	selp.f32 	%f1552, %f4380, %f5848, %p6202;
	mov.f32 	%f5848, %f1552;
$L__BB0_1557:
	ld.param.u32 	%r4660, [memory_param_8];
	ld.param.u32 	%r3632, [memory_param_7];
	ld.param.u32 	%r2606, [memory_param_6];
	ld.param.u32 	%r1582, [memory_param_5];
	setp.ge.s32 	%p6203, %r140, %r1582;
	setp.ge.s32 	%p6204, %r139, %r3632;
	add.s32 	%r651, %r11, 6;
	setp.ge.s32 	%p6205, %r651, %r2606;
	add.s32 	%r652, %r4913, 6;
	setp.ge.s32 	%p6206, %r652, %r4660;
	or.pred  	%p6207, %p6204, %p6206;
	or.pred  	%p6208, %p6207, %p6203;
	or.pred  	%p6209, %p6208, %p6205;
	@%p6209 bra 	$L__BB0_1559;
	ld.global.nc.f32 	%f4381, [%rd16+24];
	ld.shared.f32 	%f4382, [%r105+3144];
	sub.f32 	%f4383, %f4381, %f4382;
	setp.lt.f32 	%p6210, %f4383, %f5848;
	selp.f32 	%f1554, %f4383, %f5848, %p6210;
	mov.f32 	%f5848, %f1554;
$L__BB0_1559:
	ld.param.u32 	%r4661, [memory_param_8];
	ld.param.u32 	%r3633, [memory_param_7];
	ld.param.u32 	%r2607, [memory_param_6];
	ld.param.u32 	%r1583, [memory_param_5];
	setp.ge.s32 	%p6211, %r140, %r1583;
	setp.ge.s32 	%p6212, %r139, %r3633;
	add.s32 	%r653, %r11, 7;
	setp.ge.s32 	%p6213, %r653, %r2607;
	add.s32 	%r654, %r4913, 7;
	setp.ge.s32 	%p6214, %r654, %r4661;
	or.pred  	%p6215, %p6212, %p6214;
	or.pred  	%p6216, %p6215, %p6211;
	or.pred  	%p6217, %p6216, %p6213;
	@%p6217 bra 	$L__BB0_1561;
	ld.global.nc.f32 	%f4384, [%rd16+28];
	ld.shared.f32 	%f4385, [%r105+3148];
	sub.f32 	%f4386, %f4384, %f4385;
	setp.lt.f32 	%p6218, %f4386, %f5848;
	selp.f32 	%f1556, %f4386, %f5848, %p6218;
	mov.f32 	%f5848, %f1556;
$L__BB0_1561:
	ld.param.u32 	%r4662, [memory_param_8];
	ld.param.u32 	%r3634, [memory_param_7];
	ld.param.u32 	%r2608, [memory_param_6];
	ld.param.u32 	%r1584, [memory_param_5];
	setp.ge.s32 	%p6219, %r140, %r1584;
	setp.ge.s32 	%p6220, %r139, %r3634;
	add.s32 	%r655, %r11, 8;
	setp.ge.s32 	%p6221, %r655, %r2608;
	add.s32 	%r656, %r4913, 8;
	setp.ge.s32 	%p6222, %r656, %r4662;
	or.pred  	%p6223, %p6220, %p6222;
	or.pred  	%p6224, %p6223, %p6219;
	or.pred  	%p6225, %p6224, %p6221;
	@%p6225 bra 	$L__BB0_1563;
	ld.global.nc.f32 	%f4387, [%rd16+32];
	ld.shared.f32 	%f4388, [%r105+3152];
	sub.f32 	%f4389, %f4387, %f4388;
	setp.lt.f32 	%p6226, %f4389, %f5848;
	selp.f32 	%f1558, %f4389, %f5848, %p6226;
	mov.f32 	%f5848, %f1558;
$L__BB0_1563:
	ld.param.u32 	%r4663, [memory_param_8];
	ld.param.u32 	%r3635, [memory_param_7];
	ld.param.u32 	%r2609, [memory_param_6];
	ld.param.u32 	%r1585, [memory_param_5];
	setp.ge.s32 	%p6227, %r140, %r1585;
	setp.ge.s32 	%p6228, %r139, %r3635;
	setp.ge.s32 	%p6229, %r22, %r2609;
	setp.ge.s32 	%p6230, %r21, %r4663;
	or.pred  	%p6231, %p6228, %p6230;
	or.pred  	%p6232, %p6231, %p6227;
	or.pred  	%p6233, %p6232, %p6229;
	@%p6233 bra 	$L__BB0_1565;
	ld.global.nc.f32 	%f4390, [%rd16+36];
	ld.shared.f32 	%f4391, [%r105+3156];
	sub.f32 	%f4392, %f4390, %f4391;
	setp.lt.f32 	%p6234, %f4392, %f5848;
	selp.f32 	%f1560, %f4392, %f5848, %p6234;
	mov.f32 	%f5848, %f1560;
$L__BB0_1565:
	ld.param.u32 	%r4664, [memory_param_8];
	ld.param.u32 	%r3636, [memory_param_7];
	ld.param.u32 	%r2610, [memory_param_6];
	ld.param.u32 	%r1586, [memory_param_5];
	setp.ge.s32 	%p6235, %r140, %r1586;
	setp.ge.s32 	%p6236, %r139, %r3636;
	setp.ge.s32 	%p6237, %r24, %r2610;
	setp.ge.s32 	%p6238, %r23, %r4664;
	or.pred  	%p6239, %p6236, %p6238;
	or.pred  	%p6240, %p6239, %p6235;
	or.pred  	%p6241, %p6240, %p6237;
	@%p6241 bra 	$L__BB0_1567;
	ld.global.nc.f32 	%f4393, [%rd16+40];
	ld.shared.f32 	%f4394, [%r105+3160];
	sub.f32 	%f4395, %f4393, %f4394;
	setp.lt.f32 	%p6242, %f4395, %f5848;
	selp.f32 	%f1562, %f4395, %f5848, %p6242;
	mov.f32 	%f5848, %f1562;
$L__BB0_1567:
	ld.param.u32 	%r4665, [memory_param_8];
	ld.param.u32 	%r3637, [memory_param_7];
	ld.param.u32 	%r2611, [memory_param_6];
	ld.param.u32 	%r1587, [memory_param_5];
	setp.ge.s32 	%p6243, %r140, %r1587;
	setp.ge.s32 	%p6244, %r139, %r3637;
	setp.ge.s32 	%p6245, %r26, %r2611;
	setp.ge.s32 	%p6246, %r25, %r4665;
	or.pred  	%p6247, %p6244, %p6246;
	or.pred  	%p6248, %p6247, %p6243;
	or.pred  	%p6249, %p6248, %p6245;
	@%p6249 bra 	$L__BB0_1569;
	ld.global.nc.f32 	%f4396, [%rd16+44];
	ld.shared.f32 	%f4397, [%r105+3164];
	sub.f32 	%f4398, %f4396, %f4397;
	setp.lt.f32 	%p6250, %f4398, %f5848;
	selp.f32 	%f1564, %f4398, %f5848, %p6250;
	mov.f32 	%f5848, %f1564;
$L__BB0_1569:
	ld.param.u32 	%r4666, [memory_param_8];
	ld.param.u32 	%r3638, [memory_param_7];
	ld.param.u32 	%r2612, [memory_param_6];
	ld.param.u32 	%r1588, [memory_param_5];
	setp.ge.s32 	%p6251, %r140, %r1588;
	setp.ge.s32 	%p6252, %r139, %r3638;
	setp.ge.s32 	%p6253, %r28, %r2612;
	setp.ge.s32 	%p6254, %r27, %r4666;
	or.pred  	%p6255, %p6252, %p6254;
	or.pred  	%p6256, %p6255, %p6251;
	or.pred  	%p6257, %p6256, %p6253;
	@%p6257 bra 	$L__BB0_1571;
	ld.global.nc.f32 	%f4399, [%rd16+48];
	ld.shared.f32 	%f4400, [%r105+3168];
	sub.f32 	%f4401, %f4399, %f4400;
	setp.lt.f32 	%p6258, %f4401, %f5848;
	selp.f32 	%f1566, %f4401, %f5848, %p6258;
	mov.f32 	%f5848, %f1566;
$L__BB0_1571:
	ld.param.u32 	%r4667, [memory_param_8];
	ld.param.u32 	%r3639, [memory_param_7];
	ld.param.u32 	%r2613, [memory_param_6];
	ld.param.u32 	%r1589, [memory_param_5];
	setp.ge.s32 	%p6259, %r140, %r1589;
	setp.ge.s32 	%p6260, %r139, %r3639;
	setp.ge.s32 	%p6261, %r30, %r2613;
	setp.ge.s32 	%p6262, %r29, %r4667;
	or.pred  	%p6263, %p6260, %p6262;
	or.pred  	%p6264, %p6263, %p6259;
	or.pred  	%p6265, %p6264, %p6261;
	@%p6265 bra 	$L__BB0_1573;
	ld.global.nc.f32 	%f4402, [%rd16+52];
	ld.shared.f32 	%f4403, [%r105+3172];
	sub.f32 	%f4404, %f4402, %f4403;
	setp.lt.f32 	%p6266, %f4404, %f5848;
	selp.f32 	%f1568, %f4404, %f5848, %p6266;
	mov.f32 	%f5848, %f1568;
$L__BB0_1573:
	ld.param.u32 	%r4668, [memory_param_8];
	ld.param.u32 	%r3640, [memory_param_7];
	ld.param.u32 	%r2614, [memory_param_6];
	ld.param.u32 	%r1590, [memory_param_5];
	setp.ge.s32 	%p6267, %r140, %r1590;
	setp.ge.s32 	%p6268, %r139, %r3640;
	setp.ge.s32 	%p6269, %r32, %r2614;
	setp.ge.s32 	%p6270, %r31, %r4668;
	or.pred  	%p6271, %p6268, %p6270;
	or.pred  	%p6272, %p6271, %p6267;
	or.pred  	%p6273, %p6272, %p6269;
	@%p6273 bra 	$L__BB0_1575;
	ld.global.nc.f32 	%f4405, [%rd16+56];
	ld.shared.f32 	%f4406, [%r105+3176];
	sub.f32 	%f4407, %f4405, %f4406;
	setp.lt.f32 	%p6274, %f4407, %f5848;
	selp.f32 	%f1570, %f4407, %f5848, %p6274;
	mov.f32 	%f5848, %f1570;
$L__BB0_1575:
	ld.param.u32 	%r4669, [memory_param_8];
	ld.param.u32 	%r3641, [memory_param_7];
	ld.param.u32 	%r2615, [memory_param_6];
	ld.param.u32 	%r1591, [memory_param_5];
	setp.ge.s32 	%p6275, %r140, %r1591;
	setp.ge.s32 	%p6276, %r139, %r3641;
	setp.ge.s32 	%p6277, %r34, %r2615;
	setp.ge.s32 	%p6278, %r33, %r4669;
	or.pred  	%p6279, %p6276, %p6278;
	or.pred  	%p6280, %p6279, %p6275;
	or.pred  	%p6281, %p6280, %p6277;
	@%p6281 bra 	$L__BB0_1577;
	ld.global.nc.f32 	%f4408, [%rd16+60];
	ld.shared.f32 	%f4409, [%r105+3180];
	sub.f32 	%f4410, %f4408, %f4409;
	setp.lt.f32 	%p6282, %f4410, %f5848;
	selp.f32 	%f1572, %f4410, %f5848, %p6282;
	mov.f32 	%f5848, %f1572;
$L__BB0_1577:
	ld.param.u32 	%r4670, [memory_param_8];
	ld.param.u32 	%r3642, [memory_param_7];
	ld.param.u32 	%r2616, [memory_param_6];
	ld.param.u32 	%r1592, [memory_param_5];
	setp.ge.s32 	%p6283, %r140, %r1592;
	setp.ge.s32 	%p6284, %r139, %r3642;
	setp.ge.s32 	%p6285, %r36, %r2616;
	setp.ge.s32 	%p6286, %r35, %r4670;
	or.pred  	%p6287, %p6284, %p6286;
	or.pred  	%p6288, %p6287, %p6283;
	or.pred  	%p6289, %p6288, %p6285;
	@%p6289 bra 	$L__BB0_1579;
	ld.global.nc.f32 	%f4411, [%rd16+64];
	ld.shared.f32 	%f4412, [%r105+3184];
	sub.f32 	%f4413, %f4411, %f4412;
	setp.lt.f32 	%p6290, %f4413, %f5848;
	selp.f32 	%f1574, %f4413, %f5848, %p6290;
	mov.f32 	%f5848, %f1574;
$L__BB0_1579:
	ld.param.u32 	%r4671, [memory_param_8];
	ld.param.u32 	%r3643, [memory_param_7];
	ld.param.u32 	%r2617, [memory_param_6];
	ld.param.u32 	%r1593, [memory_param_5];
	setp.ge.s32 	%p6291, %r140, %r1593;
	setp.ge.s32 	%p6292, %r139, %r3643;
	setp.ge.s32 	%p6293, %r38, %r2617;
	setp.ge.s32 	%p6294, %r37, %r4671;
	or.pred  	%p6295, %p6292, %p6294;
	or.pred  	%p6296, %p6295, %p6291;
	or.pred  	%p6297, %p6296, %p6293;
	@%p6297 bra 	$L__BB0_1581;
	ld.global.nc.f32 	%f4414, [%rd16+68];
	ld.shared.f32 	%f4415, [%r105+3188];
	sub.f32 	%f4416, %f4414, %f4415;
	setp.lt.f32 	%p6298, %f4416, %f5848;
	selp.f32 	%f1576, %f4416, %f5848, %p6298;
	mov.f32 	%f5848, %f1576;
$L__BB0_1581:
	ld.param.u32 	%r4672, [memory_param_8];
	ld.param.u32 	%r3644, [memory_param_7];
	ld.param.u32 	%r2618, [memory_param_6];
	ld.param.u32 	%r1594, [memory_param_5];
	setp.ge.s32 	%p6299, %r140, %r1594;
	setp.ge.s32 	%p6300, %r139, %r3644;
	setp.ge.s32 	%p6301, %r40, %r2618;
	setp.ge.s32 	%p6302, %r39, %r4672;
	or.pred  	%p6303, %p6300, %p6302;
	or.pred  	%p6304, %p6303, %p6299;
	or.pred  	%p6305, %p6304, %p6301;
	@%p6305 bra 	$L__BB0_1583;
	ld.global.nc.f32 	%f4417, [%rd16+72];
	ld.shared.f32 	%f4418, [%r105+3192];
	sub.f32 	%f4419, %f4417, %f4418;
	setp.lt.f32 	%p6306, %f4419, %f5848;
	selp.f32 	%f1578, %f4419, %f5848, %p6306;
	mov.f32 	%f5848, %f1578;
$L__BB0_1583:
	ld.param.u32 	%r4673, [memory_param_8];
	ld.param.u32 	%r3645, [memory_param_7];
	ld.param.u32 	%r2619, [memory_param_6];
	ld.param.u32 	%r1595, [memory_param_5];
	setp.ge.s32 	%p6307, %r140, %r1595;
	setp.ge.s32 	%p6308, %r139, %r3645;
	setp.ge.s32 	%p6309, %r42, %r2619;
	setp.ge.s32 	%p6310, %r41, %r4673;
	or.pred  	%p6311, %p6308, %p6310;
	or.pred  	%p6312, %p6311, %p6307;
	or.pred  	%p6313, %p6312, %p6309;
	@%p6313 bra 	$L__BB0_1585;
	ld.global.nc.f32 	%f4420, [%rd16+76];
	ld.shared.f32 	%f4421, [%r105+3196];
	sub.f32 	%f4422, %f4420, %f4421;
	setp.lt.f32 	%p6314, %f4422, %f5848;
	selp.f32 	%f1580, %f4422, %f5848, %p6314;
	mov.f32 	%f5848, %f1580;
$L__BB0_1585:
	ld.param.u32 	%r4674, [memory_param_8];
	ld.param.u32 	%r3646, [memory_param_7];
	ld.param.u32 	%r2620, [memory_param_6];
	ld.param.u32 	%r1596, [memory_param_5];
	setp.ge.s32 	%p6315, %r140, %r1596;
	setp.ge.s32 	%p6316, %r139, %r3646;
	add.s32 	%r657, %r11, 20;
	setp.ge.s32 	%p6317, %r657, %r2620;
	add.s32 	%r658, %r4913, 20;
	setp.ge.s32 	%p6318, %r658, %r4674;
	or.pred  	%p6319, %p6316, %p6318;
	or.pred  	%p6320, %p6319, %p6315;
	or.pred  	%p6321, %p6320, %p6317;
	@%p6321 bra 	$L__BB0_1587;
	ld.global.nc.f32 	%f4423, [%rd16+80];
	ld.shared.f32 	%f4424, [%r105+3200];
	sub.f32 	%f4425, %f4423, %f4424;
	setp.lt.f32 	%p6322, %f4425, %f5848;
	selp.f32 	%f1582, %f4425, %f5848, %p6322;
	mov.f32 	%f5848, %f1582;
$L__BB0_1587:
	ld.param.u32 	%r4675, [memory_param_8];
	ld.param.u32 	%r3647, [memory_param_7];
	ld.param.u32 	%r2621, [memory_param_6];
	ld.param.u32 	%r1597, [memory_param_5];
	setp.ge.s32 	%p6323, %r140, %r1597;
	setp.ge.s32 	%p6324, %r139, %r3647;
	add.s32 	%r659, %r11, 21;
	setp.ge.s32 	%p6325, %r659, %r2621;
	add.s32 	%r660, %r4913, 21;
	setp.ge.s32 	%p6326, %r660, %r4675;
	or.pred  	%p6327, %p6324, %p6326;
	or.pred  	%p6328, %p6327, %p6323;
	or.pred  	%p6329, %p6328, %p6325;
	@%p6329 bra 	$L__BB0_1589;
	ld.global.nc.f32 	%f4426, [%rd16+84];
	ld.shared.f32 	%f4427, [%r105+3204];
	sub.f32 	%f4428, %f4426, %f4427;
	setp.lt.f32 	%p6330, %f4428, %f5848;
	selp.f32 	%f1584, %f4428, %f5848, %p6330;
	mov.f32 	%f5848, %f1584;
$L__BB0_1589:
	ld.param.u32 	%r4676, [memory_param_8];
	ld.param.u32 	%r3648, [memory_param_7];
	ld.param.u32 	%r2622, [memory_param_6];
	ld.param.u32 	%r1598, [memory_param_5];
	setp.ge.s32 	%p6331, %r140, %r1598;
	setp.ge.s32 	%p6332, %r139, %r3648;
	add.s32 	%r661, %r11, 22;
	setp.ge.s32 	%p6333, %r661, %r2622;
	add.s32 	%r662, %r4913, 22;
	setp.ge.s32 	%p6334, %r662, %r4676;
	or.pred  	%p6335, %p6332, %p6334;
	or.pred  	%p6336, %p6335, %p6331;
	or.pred  	%p6337, %p6336, %p6333;
	@%p6337 bra 	$L__BB0_1591;
	ld.global.nc.f32 	%f4429, [%rd16+88];
	ld.shared.f32 	%f4430, [%r105+3208];
	sub.f32 	%f4431, %f4429, %f4430;
	setp.lt.f32 	%p6338, %f4431, %f5848;
	selp.f32 	%f1586, %f4431, %f5848, %p6338;
	mov.f32 	%f5848, %f1586;
$L__BB0_1591:
	ld.param.u32 	%r4677, [memory_param_8];
	ld.param.u32 	%r3649, [memory_param_7];
	ld.param.u32 	%r2623, [memory_param_6];
	ld.param.u32 	%r1599, [memory_param_5];
	setp.ge.s32 	%p6339, %r140, %r1599;
	setp.ge.s32 	%p6340, %r139, %r3649;
	add.s32 	%r663, %r11, 23;
	setp.ge.s32 	%p6341, %r663, %r2623;
	add.s32 	%r664, %r4913, 23;
	setp.ge.s32 	%p6342, %r664, %r4677;
	or.pred  	%p6343, %p6340, %p6342;
	or.pred  	%p6344, %p6343, %p6339;
	or.pred  	%p6345, %p6344, %p6341;
	@%p6345 bra 	$L__BB0_1593;
	ld.global.nc.f32 	%f4432, [%rd16+92];
	ld.shared.f32 	%f4433, [%r105+3212];
	sub.f32 	%f4434, %f4432, %f4433;
	setp.lt.f32 	%p6346, %f4434, %f5848;
	selp.f32 	%f1588, %f4434, %f5848, %p6346;
	mov.f32 	%f5848, %f1588;
$L__BB0_1593:
	ld.param.u32 	%r4678, [memory_param_8];
	ld.param.u32 	%r3650, [memory_param_7];
	ld.param.u32 	%r2624, [memory_param_6];
	ld.param.u32 	%r1600, [memory_param_5];
	setp.ge.s32 	%p6347, %r140, %r1600;
	setp.ge.s32 	%p6348, %r139, %r3650;
	add.s32 	%r665, %r11, 24;
	setp.ge.s32 	%p6349, %r665, %r2624;
	add.s32 	%r666, %r4913, 24;
	setp.ge.s32 	%p6350, %r666, %r4678;
	or.pred  	%p6351, %p6348, %p6350;
	or.pred  	%p6352, %p6351, %p6347;
	or.pred  	%p6353, %p6352, %p6349;
	@%p6353 bra 	$L__BB0_1595;
	ld.global.nc.f32 	%f4435, [%rd16+96];
	ld.shared.f32 	%f4436, [%r105+3216];
	sub.f32 	%f4437, %f4435, %f4436;
	setp.lt.f32 	%p6354, %f4437, %f5848;
	selp.f32 	%f1590, %f4437, %f5848, %p6354;
	mov.f32 	%f5848, %f1590;
$L__BB0_1595:
	ld.param.u32 	%r4679, [memory_param_8];
	ld.param.u32 	%r3651, [memory_param_7];
	ld.param.u32 	%r2625, [memory_param_6];
	ld.param.u32 	%r1601, [memory_param_5];
	setp.ge.s32 	%p6355, %r140, %r1601;
	setp.ge.s32 	%p6356, %r139, %r3651;
	setp.ge.s32 	%p6357, %r44, %r2625;
	setp.ge.s32 	%p6358, %r43, %r4679;
	or.pred  	%p6359, %p6356, %p6358;
	or.pred  	%p6360, %p6359, %p6355;
	or.pred  	%p6361, %p6360, %p6357;
	@%p6361 bra 	$L__BB0_1597;
	ld.global.nc.f32 	%f4438, [%rd16+100];
	ld.shared.f32 	%f4439, [%r105+3220];
	sub.f32 	%f4440, %f4438, %f4439;
	setp.lt.f32 	%p6362, %f4440, %f5848;
	selp.f32 	%f1592, %f4440, %f5848, %p6362;
	mov.f32 	%f5848, %f1592;
$L__BB0_1597:
	ld.param.u32 	%r4680, [memory_param_8];
	ld.param.u32 	%r3652, [memory_param_7];
	ld.param.u32 	%r2626, [memory_param_6];
	ld.param.u32 	%r1602, [memory_param_5];
	setp.ge.s32 	%p6363, %r140, %r1602;
	setp.ge.s32 	%p6364, %r139, %r3652;
	setp.ge.s32 	%p6365, %r46, %r2626;
	setp.ge.s32 	%p6366, %r45, %r4680;
	or.pred  	%p6367, %p6364, %p6366;
	or.pred  	%p6368, %p6367, %p6363;
	or.pred  	%p6369, %p6368, %p6365;
	@%p6369 bra 	$L__BB0_1599;
	ld.global.nc.f32 	%f4441, [%rd16+104];
	ld.shared.f32 	%f4442, [%r105+3224];
	sub.f32 	%f4443, %f4441, %f4442;
	setp.lt.f32 	%p6370, %f4443, %f5848;
	selp.f32 	%f1594, %f4443, %f5848, %p6370;
	mov.f32 	%f5848, %f1594;
$L__BB0_1599:
	ld.param.u32 	%r4681, [memory_param_8];
	ld.param.u32 	%r3653, [memory_param_7];
	ld.param.u32 	%r2627, [memory_param_6];
	ld.param.u32 	%r1603, [memory_param_5];
	setp.ge.s32 	%p6371, %r140, %r1603;
	setp.ge.s32 	%p6372, %r139, %r3653;
	setp.ge.s32 	%p6373, %r48, %r2627;
	setp.ge.s32 	%p6374, %r47, %r4681;
	or.pred  	%p6375, %p6372, %p6374;
	or.pred  	%p6376, %p6375, %p6371;
	or.pred  	%p6377, %p6376, %p6373;
	@%p6377 bra 	$L__BB0_1601;
	ld.global.nc.f32 	%f4444, [%rd16+108];
	ld.shared.f32 	%f4445, [%r105+3228];
	sub.f32 	%f4446, %f4444, %f4445;
	setp.lt.f32 	%p6378, %f4446, %f5848;
	selp.f32 	%f1596, %f4446, %f5848, %p6378;
	mov.f32 	%f5848, %f1596;
$L__BB0_1601:
	ld.param.u32 	%r4682, [memory_param_8];
	ld.param.u32 	%r3654, [memory_param_7];
	ld.param.u32 	%r2628, [memory_param_6];
	ld.param.u32 	%r1604, [memory_param_5];
	setp.ge.s32 	%p6379, %r140, %r1604;
	setp.ge.s32 	%p6380, %r139, %r3654;
	setp.ge.s32 	%p6381, %r50, %r2628;
	setp.ge.s32 	%p6382, %r49, %r4682;
	or.pred  	%p6383, %p6380, %p6382;
	or.pred  	%p6384, %p6383, %p6379;
	or.pred  	%p6385, %p6384, %p6381;
	@%p6385 bra 	$L__BB0_1603;
	ld.global.nc.f32 	%f4447, [%rd16+112];
	ld.shared.f32 	%f4448, [%r105+3232];
	sub.f32 	%f4449, %f4447, %f4448;
	setp.lt.f32 	%p6386, %f4449, %f5848;
	selp.f32 	%f1598, %f4449, %f5848, %p6386;
	mov.f32 	%f5848, %f1598;
$L__BB0_1603:
	ld.param.u32 	%r4683, [memory_param_8];
	ld.param.u32 	%r3655, [memory_param_7];
	ld.param.u32 	%r2629, [memory_param_6];
	ld.param.u32 	%r1605, [memory_param_5];
	setp.ge.s32 	%p6387, %r140, %r1605;
	setp.ge.s32 	%p6388, %r139, %r3655;
	setp.ge.s32 	%p6389, %r52, %r2629;
	setp.ge.s32 	%p6390, %r51, %r4683;
	or.pred  	%p6391, %p6388, %p6390;
	or.pred  	%p6392, %p6391, %p6387;
	or.pred  	%p6393, %p6392, %p6389;
	@%p6393 bra 	$L__BB0_1605;
	ld.global.nc.f32 	%f4450, [%rd16+116];
	ld.shared.f32 	%f4451, [%r105+3236];
	sub.f32 	%f4452, %f4450, %f4451;
	setp.lt.f32 	%p6394, %f4452, %f5848;
	selp.f32 	%f1600, %f4452, %f5848, %p6394;
	mov.f32 	%f5848, %f1600;
$L__BB0_1605:
	ld.param.u32 	%r4684, [memory_param_8];
	ld.param.u32 	%r3656, [memory_param_7];
	ld.param.u32 	%r2630, [memory_param_6];
	ld.param.u32 	%r1606, [memory_param_5];
	setp.ge.s32 	%p6395, %r140, %r1606;
	setp.ge.s32 	%p6396, %r139, %r3656;
	setp.ge.s32 	%p6397, %r54, %r2630;
	setp.ge.s32 	%p6398, %r53, %r4684;
	or.pred  	%p6399, %p6396, %p6398;
	or.pred  	%p6400, %p6399, %p6395;
	or.pred  	%p6401, %p6400, %p6397;
	@%p6401 bra 	$L__BB0_1607;
	ld.global.nc.f32 	%f4453, [%rd16+120];
	ld.shared.f32 	%f4454, [%r105+3240];
	sub.f32 	%f4455, %f4453, %f4454;
	setp.lt.f32 	%p6402, %f4455, %f5848;
	selp.f32 	%f1602, %f4455, %f5848, %p6402;
	mov.f32 	%f5848, %f1602;
$L__BB0_1607:
	ld.param.u32 	%r4685, [memory_param_8];
	ld.param.u32 	%r3657, [memory_param_7];
	ld.param.u32 	%r2631, [memory_param_6];
	ld.param.u32 	%r1607, [memory_param_5];
	setp.ge.s32 	%p6403, %r140, %r1607;
	setp.ge.s32 	%p6404, %r139, %r3657;
	setp.ge.s32 	%p6405, %r56, %r2631;
	setp.ge.s32 	%p6406, %r55, %r4685;
	or.pred  	%p6407, %p6404, %p6406;
	or.pred  	%p6408, %p6407, %p6403;
	or.pred  	%p6409, %p6408, %p6405;
	@%p6409 bra 	$L__BB0_1609;
	ld.global.nc.f32 	%f4456, [%rd16+124];
	ld.shared.f32 	%f4457, [%r105+3244];
	sub.f32 	%f4458, %f4456, %f4457;
	setp.lt.f32 	%p6410, %f4458, %f5848;
	selp.f32 	%f1604, %f4458, %f5848, %p6410;
	mov.f32 	%f5848, %f1604;
$L__BB0_1609:
	ld.param.u32 	%r4686, [memory_param_8];
	ld.param.u32 	%r3658, [memory_param_7];
	ld.param.u32 	%r2632, [memory_param_6];
	ld.param.u32 	%r1608, [memory_param_5];
	setp.ge.s32 	%p6411, %r140, %r1608;
	setp.ge.s32 	%p6412, %r139, %r3658;
	setp.ge.s32 	%p6413, %r58, %r2632;
	setp.ge.s32 	%p6414, %r57, %r4686;
	or.pred  	%p6415, %p6412, %p6414;
	or.pred  	%p6416, %p6415, %p6411;
	or.pred  	%p6417, %p6416, %p6413;
	@%p6417 bra 	$L__BB0_1611;
	ld.global.nc.f32 	%f4459, [%rd16+128];
	ld.shared.f32 	%f4460, [%r105+3248];
	sub.f32 	%f4461, %f4459, %f4460;
	setp.lt.f32 	%p6418, %f4461, %f5848;
	selp.f32 	%f1606, %f4461, %f5848, %p6418;
	mov.f32 	%f5848, %f1606;
$L__BB0_1611:
	ld.param.u32 	%r4687, [memory_param_8];
	ld.param.u32 	%r3659, [memory_param_7];
	ld.param.u32 	%r2633, [memory_param_6];
	ld.param.u32 	%r1609, [memory_param_5];
	setp.ge.s32 	%p6419, %r140, %r1609;
	setp.ge.s32 	%p6420, %r139, %r3659;
	setp.ge.s32 	%p6421, %r60, %r2633;
	setp.ge.s32 	%p6422, %r59, %r4687;
	or.pred  	%p6423, %p6420, %p6422;
	or.pred  	%p6424, %p6423, %p6419;
	or.pred  	%p6425, %p6424, %p6421;
	@%p6425 bra 	$L__BB0_1613;
	ld.global.nc.f32 	%f4462, [%rd16+132];
	ld.shared.f32 	%f4463, [%r105+3252];
	sub.f32 	%f4464, %f4462, %f4463;
	setp.lt.f32 	%p6426, %f4464, %f5848;
	selp.f32 	%f1608, %f4464, %f5848, %p6426;
	mov.f32 	%f5848, %f1608;
$L__BB0_1613:
	ld.param.u32 	%r4688, [memory_param_8];
	ld.param.u32 	%r3660, [memory_param_7];
	ld.param.u32 	%r2634, [memory_param_6];
	ld.param.u32 	%r1610, [memory_param_5];
	setp.ge.s32 	%p6427, %r140, %r1610;
	setp.ge.s32 	%p6428, %r139, %r3660;
	setp.ge.s32 	%p6429, %r62, %r2634;
	setp.ge.s32 	%p6430, %r61, %r4688;
	or.pred  	%p6431, %p6428, %p6430;
	or.pred  	%p6432, %p6431, %p6427;
	or.pred  	%p6433, %p6432, %p6429;
	@%p6433 bra 	$L__BB0_1615;
	ld.global.nc.f32 	%f4465, [%rd16+136];
	ld.shared.f32 	%f4466, [%r105+3256];
	sub.f32 	%f4467, %f4465, %f4466;
	setp.lt.f32 	%p6434, %f4467, %f5848;
	selp.f32 	%f1610, %f4467, %f5848, %p6434;
	mov.f32 	%f5848, %f1610;
$L__BB0_1615:
	ld.param.u32 	%r4689, [memory_param_8];
	ld.param.u32 	%r3661, [memory_param_7];
	ld.param.u32 	%r2635, [memory_param_6];
	ld.param.u32 	%r1611, [memory_param_5];
	setp.ge.s32 	%p6435, %r140, %r1611;
	setp.ge.s32 	%p6436, %r139, %r3661;
	setp.ge.s32 	%p6437, %r64, %r2635;
	setp.ge.s32 	%p6438, %r63, %r4689;
	or.pred  	%p6439, %p6436, %p6438;
	or.pred  	%p6440, %p6439, %p6435;
	or.pred  	%p6441, %p6440, %p6437;
	@%p6441 bra 	$L__BB0_1617;
	ld.global.nc.f32 	%f4468, [%rd16+140];
	ld.shared.f32 	%f4469, [%r105+3260];
	sub.f32 	%f4470, %f4468, %f4469;
	setp.lt.f32 	%p6442, %f4470, %f5848;
	selp.f32 	%f1612, %f4470, %f5848, %p6442;
	mov.f32 	%f5848, %f1612;
$L__BB0_1617:
	ld.param.u32 	%r4690, [memory_param_8];
	ld.param.u32 	%r3662, [memory_param_7];
	ld.param.u32 	%r2636, [memory_param_6];
	ld.param.u32 	%r1612, [memory_param_5];
	setp.ge.s32 	%p6443, %r140, %r1612;
	setp.ge.s32 	%p6444, %r139, %r3662;
	setp.ge.s32 	%p6445, %r66, %r2636;
	setp.ge.s32 	%p6446, %r65, %r4690;
	or.pred  	%p6447, %p6444, %p6446;
	or.pred  	%p6448, %p6447, %p6443;
	or.pred  	%p6449, %p6448, %p6445;
	@%p6449 bra 	$L__BB0_1619;
	ld.global.nc.f32 	%f4471, [%rd16+144];
	ld.shared.f32 	%f4472, [%r105+3264];
	sub.f32 	%f4473, %f4471, %f4472;
	setp.lt.f32 	%p6450, %f4473, %f5848;
	selp.f32 	%f1614, %f4473, %f5848, %p6450;
	mov.f32 	%f5848, %f1614;
$L__BB0_1619:
	ld.param.u32 	%r4691, [memory_param_8];
	ld.param.u32 	%r3663, [memory_param_7];
	ld.param.u32 	%r2637, [memory_param_6];
	ld.param.u32 	%r1613, [memory_param_5];
	setp.ge.s32 	%p6451, %r140, %r1613;
	setp.ge.s32 	%p6452, %r139, %r3663;
	setp.ge.s32 	%p6453, %r68, %r2637;
	setp.ge.s32 	%p6454, %r67, %r4691;
	or.pred  	%p6455, %p6452, %p6454;
	or.pred  	%p6456, %p6455, %p6451;
	or.pred  	%p6457, %p6456, %p6453;
	@%p6457 bra 	$L__BB0_1621;
	ld.global.nc.f32 	%f4474, [%rd16+148];
	ld.shared.f32 	%f4475, [%r105+3268];
	sub.f32 	%f4476, %f4474, %f4475;
	setp.lt.f32 	%p6458, %f4476, %f5848;
	selp.f32 	%f1616, %f4476, %f5848, %p6458;
	mov.f32 	%f5848, %f1616;
$L__BB0_1621:
	ld.param.u32 	%r4692, [memory_param_8];
	ld.param.u32 	%r3664, [memory_param_7];
	ld.param.u32 	%r2638, [memory_param_6];
	ld.param.u32 	%r1614, [memory_param_5];
	setp.ge.s32 	%p6459, %r140, %r1614;
	setp.ge.s32 	%p6460, %r139, %r3664;
	setp.ge.s32 	%p6461, %r70, %r2638;
	setp.ge.s32 	%p6462, %r69, %r4692;
	or.pred  	%p6463, %p6460, %p6462;
	or.pred  	%p6464, %p6463, %p6459;
	or.pred  	%p6465, %p6464, %p6461;
	@%p6465 bra 	$L__BB0_1623;
	ld.global.nc.f32 	%f4477, [%rd16+152];
	ld.shared.f32 	%f4478, [%r105+3272];
	sub.f32 	%f4479, %f4477, %f4478;
	setp.lt.f32 	%p6466, %f4479, %f5848;
	selp.f32 	%f1618, %f4479, %f5848, %p6466;
	mov.f32 	%f5848, %f1618;
$L__BB0_1623:
	ld.param.u32 	%r4693, [memory_param_8];
	ld.param.u32 	%r3665, [memory_param_7];
	ld.param.u32 	%r2639, [memory_param_6];
	ld.param.u32 	%r1615, [memory_param_5];
	setp.ge.s32 	%p6467, %r140, %r1615;
	setp.ge.s32 	%p6468, %r139, %r3665;
	setp.ge.s32 	%p6469, %r72, %r2639;
	setp.ge.s32 	%p6470, %r71, %r4693;
	or.pred  	%p6471, %p6468, %p6470;
	or.pred  	%p6472, %p6471, %p6467;
	or.pred  	%p6473, %p6472, %p6469;
	@%p6473 bra 	$L__BB0_1625;
	ld.global.nc.f32 	%f4480, [%rd16+156];
	ld.shared.f32 	%f4481, [%r105+3276];
	sub.f32 	%f4482, %f4480, %f4481;
	setp.lt.f32 	%p6474, %f4482, %f5848;
	selp.f32 	%f1620, %f4482, %f5848, %p6474;
	mov.f32 	%f5848, %f1620;
$L__BB0_1625:
	ld.param.u32 	%r4694, [memory_param_8];
	ld.param.u32 	%r3666, [memory_param_7];
	ld.param.u32 	%r2640, [memory_param_6];
	ld.param.u32 	%r1616, [memory_param_5];
	setp.ge.s32 	%p6475, %r140, %r1616;
	setp.ge.s32 	%p6476, %r139, %r3666;
	setp.ge.s32 	%p6477, %r74, %r2640;
	setp.ge.s32 	%p6478, %r73, %r4694;
	or.pred  	%p6479, %p6476, %p6478;
	or.pred  	%p6480, %p6479, %p6475;
	or.pred  	%p6481, %p6480, %p6477;
	@%p6481 bra 	$L__BB0_1627;
	ld.global.nc.f32 	%f4483, [%rd16+160];
	ld.shared.f32 	%f4484, [%r105+3280];
	sub.f32 	%f4485, %f4483, %f4484;
	setp.lt.f32 	%p6482, %f4485, %f5848;
	selp.f32 	%f1622, %f4485, %f5848, %p6482;
	mov.f32 	%f5848, %f1622;
$L__BB0_1627:
	ld.param.u32 	%r4695, [memory_param_8];
	ld.param.u32 	%r3667, [memory_param_7];
	ld.param.u32 	%r2641, [memory_param_6];
	ld.param.u32 	%r1617, [memory_param_5];
	setp.ge.s32 	%p6483, %r140, %r1617;
	setp.ge.s32 	%p6484, %r139, %r3667;
	setp.ge.s32 	%p6485, %r76, %r2641;
	setp.ge.s32 	%p6486, %r75, %r4695;
	or.pred  	%p6487, %p6484, %p6486;
	or.pred  	%p6488, %p6487, %p6483;
	or.pred  	%p6489, %p6488, %p6485;
	@%p6489 bra 	$L__BB0_1629;
	ld.global.nc.f32 	%f4486, [%rd16+164];
	ld.shared.f32 	%f4487, [%r105+3284];
	sub.f32 	%f4488, %f4486, %f4487;
	setp.lt.f32 	%p6490, %f4488, %f5848;
	selp.f32 	%f1624, %f4488, %f5848, %p6490;
	mov.f32 	%f5848, %f1624;
$L__BB0_1629:
	ld.param.u32 	%r4696, [memory_param_8];
	ld.param.u32 	%r3668, [memory_param_7];
	ld.param.u32 	%r2642, [memory_param_6];
	ld.param.u32 	%r1618, [memory_param_5];
	setp.ge.s32 	%p6491, %r140, %r1618;
	setp.ge.s32 	%p6492, %r139, %r3668;
	setp.ge.s32 	%p6493, %r78, %r2642;
	setp.ge.s32 	%p6494, %r77, %r4696;
	or.pred  	%p6495, %p6492, %p6494;
	or.pred  	%p6496, %p6495, %p6491;
	or.pred  	%p6497, %p6496, %p6493;
	@%p6497 bra 	$L__BB0_1631;
	ld.global.nc.f32 	%f4489, [%rd16+168];
	ld.shared.f32 	%f4490, [%r105+3288];
	sub.f32 	%f4491, %f4489, %f4490;
	setp.lt.f32 	%p6498, %f4491, %f5848;
	selp.f32 	%f1626, %f4491, %f5848, %p6498;
	mov.f32 	%f5848, %f1626;
$L__BB0_1631:
	ld.param.u32 	%r4697, [memory_param_8];
	ld.param.u32 	%r3669, [memory_param_7];
	ld.param.u32 	%r2643, [memory_param_6];
	ld.param.u32 	%r1619, [memory_param_5];
	setp.ge.s32 	%p6499, %r140, %r1619;
	setp.ge.s32 	%p6500, %r139, %r3669;
	setp.ge.s32 	%p6501, %r80, %r2643;
	setp.ge.s32 	%p6502, %r79, %r4697;
	or.pred  	%p6503, %p6500, %p6502;
	or.pred  	%p6504, %p6503, %p6499;
	or.pred  	%p6505, %p6504, %p6501;
	@%p6505 bra 	$L__BB0_1633;
	ld.global.nc.f32 	%f4492, [%rd16+172];
	ld.shared.f32 	%f4493, [%r105+3292];
	sub.f32 	%f4494, %f4492, %f4493;
	setp.lt.f32 	%p6506, %f4494, %f5848;
	selp.f32 	%f1628, %f4494, %f5848, %p6506;
	mov.f32 	%f5848, %f1628;
$L__BB0_1633:
	ld.param.u32 	%r4698, [memory_param_8];
	ld.param.u32 	%r3670, [memory_param_7];
	ld.param.u32 	%r2644, [memory_param_6];
	ld.param.u32 	%r1620, [memory_param_5];
	setp.ge.s32 	%p6507, %r140, %r1620;
	setp.ge.s32 	%p6508, %r139, %r3670;
	setp.ge.s32 	%p6509, %r82, %r2644;
	setp.ge.s32 	%p6510, %r81, %r4698;
	or.pred  	%p6511, %p6508, %p6510;
	or.pred  	%p6512, %p6511, %p6507;
	or.pred  	%p6513, %p6512, %p6509;
	@%p6513 bra 	$L__BB0_1635;
	ld.global.nc.f32 	%f4495, [%rd16+176];
	ld.shared.f32 	%f4496, [%r105+3296];
	sub.f32 	%f4497, %f4495, %f4496;
	setp.lt.f32 	%p6514, %f4497, %f5848;
	selp.f32 	%f1630, %f4497, %f5848, %p6514;
	mov.f32 	%f5848, %f1630;
$L__BB0_1635:
	ld.param.u32 	%r4699, [memory_param_8];
	ld.param.u32 	%r3671, [memory_param_7];
	ld.param.u32 	%r2645, [memory_param_6];
	ld.param.u32 	%r1621, [memory_param_5];
	setp.ge.s32 	%p6515, %r140, %r1621;
	setp.ge.s32 	%p6516, %r139, %r3671;
	setp.ge.s32 	%p6517, %r84, %r2645;
	setp.ge.s32 	%p6518, %r83, %r4699;
	or.pred  	%p6519, %p6516, %p6518;
	or.pred  	%p6520, %p6519, %p6515;
	or.pred  	%p6521, %p6520, %p6517;
	@%p6521 bra 	$L__BB0_1637;
	ld.global.nc.f32 	%f4498, [%rd16+180];
	ld.shared.f32 	%f4499, [%r105+3300];
	sub.f32 	%f4500, %f4498, %f4499;
	setp.lt.f32 	%p6522, %f4500, %f5848;
	selp.f32 	%f1632, %f4500, %f5848, %p6522;
	mov.f32 	%f5848, %f1632;
$L__BB0_1637:
	ld.param.u32 	%r4700, [memory_param_8];
	ld.param.u32 	%r3672, [memory_param_7];
	ld.param.u32 	%r2646, [memory_param_6];
	ld.param.u32 	%r1622, [memory_param_5];
	setp.ge.s32 	%p6523, %r140, %r1622;
	setp.ge.s32 	%p6524, %r139, %r3672;
	setp.ge.s32 	%p6525, %r86, %r2646;
	setp.ge.s32 	%p6526, %r85, %r4700;
	or.pred  	%p6527, %p6524, %p6526;
	or.pred  	%p6528, %p6527, %p6523;
	or.pred  	%p6529, %p6528, %p6525;
	@%p6529 bra 	$L__BB0_1639;
	ld.global.nc.f32 	%f4501, [%rd16+184];
	ld.shared.f32 	%f4502, [%r105+3304];
	sub.f32 	%f4503, %f4501, %f4502;
	setp.lt.f32 	%p6530, %f4503, %f5848;
	selp.f32 	%f1634, %f4503, %f5848, %p6530;
	mov.f32 	%f5848, %f1634;
$L__BB0_1639:
	ld.param.u32 	%r4701, [memory_param_8];
	ld.param.u32 	%r3673, [memory_param_7];
	ld.param.u32 	%r2647, [memory_param_6];
	ld.param.u32 	%r1623, [memory_param_5];
	setp.ge.s32 	%p6531, %r140, %r1623;
	setp.ge.s32 	%p6532, %r139, %r3673;
	add.s32 	%r142, %r11, 47;
	setp.ge.s32 	%p6533, %r142, %r2647;
	add.s32 	%r667, %r4913, 47;
	setp.ge.s32 	%p6534, %r667, %r4701;
	or.pred  	%p6535, %p6532, %p6534;
	or.pred  	%p6536, %p6535, %p6531;
	or.pred  	%p6537, %p6536, %p6533;
	@%p6537 bra 	$L__BB0_1641;
	ld.global.nc.f32 	%f4504, [%rd16+188];
	ld.shared.f32 	%f4505, [%r105+3308];
	sub.f32 	%f4506, %f4504, %f4505;
	setp.lt.f32 	%p6538, %f4506, %f5848;
	selp.f32 	%f1636, %f4506, %f5848, %p6538;
	mov.f32 	%f5848, %f1636;
$L__BB0_1641:
	ld.param.u32 	%r4702, [memory_param_8];
	ld.param.u32 	%r3674, [memory_param_7];
	ld.param.u32 	%r2648, [memory_param_6];
	ld.param.u32 	%r1624, [memory_param_5];
	setp.ge.s32 	%p6539, %r140, %r1624;
	setp.ge.s32 	%p6540, %r139, %r3674;
	add.s32 	%r668, %r11, 48;
	setp.ge.s32 	%p6541, %r668, %r2648;
	add.s32 	%r669, %r4913, 48;
	setp.ge.s32 	%p6542, %r669, %r4702;
	or.pred  	%p6543, %p6540, %p6542;
	or.pred  	%p6544, %p6543, %p6539;
	or.pred  	%p6545, %p6544, %p6541;
	@%p6545 bra 	$L__BB0_1643;
	ld.global.nc.f32 	%f4507, [%rd16+192];
	ld.shared.f32 	%f4508, [%r105+3312];
	sub.f32 	%f4509, %f4507, %f4508;
	setp.lt.f32 	%p6546, %f4509, %f5848;
	selp.f32 	%f1638, %f4509, %f5848, %p6546;
	mov.f32 	%f5848, %f1638;
$L__BB0_1643:
	ld.param.u32 	%r4703, [memory_param_8];
	ld.param.u32 	%r3675, [memory_param_7];
	ld.param.u32 	%r2649, [memory_param_6];
	ld.param.u32 	%r1625, [memory_param_5];
	setp.ge.s32 	%p6547, %r140, %r1625;
	setp.ge.s32 	%p6548, %r139, %r3675;
	add.s32 	%r670, %r11, 49;
	setp.ge.s32 	%p6549, %r670, %r2649;
	add.s32 	%r671, %r4913, 49;
	setp.ge.s32 	%p6550, %r671, %r4703;
	or.pred  	%p6551, %p6548, %p6550;
	or.pred  	%p6552, %p6551, %p6547;
	or.pred  	%p6553, %p6552, %p6549;
	@%p6553 bra 	$L__BB0_1645;
	ld.global.nc.f32 	%f4510, [%rd16+196];
	ld.shared.f32 	%f4511, [%r105+3316];
	sub.f32 	%f4512, %f4510, %f4511;
	setp.lt.f32 	%p6554, %f4512, %f5848;
	selp.f32 	%f1640, %f4512, %f5848, %p6554;
	mov.f32 	%f5848, %f1640;
$L__BB0_1645:
	ld.param.u32 	%r4704, [memory_param_8];
	ld.param.u32 	%r3676, [memory_param_7];
	ld.param.u32 	%r2650, [memory_param_6];
	ld.param.u32 	%r1626, [memory_param_5];
	setp.ge.s32 	%p6555, %r140, %r1626;
	setp.ge.s32 	%p6556, %r139, %r3676;
	add.s32 	%r672, %r11, 50;
	setp.ge.s32 	%p6557, %r672, %r2650;
	add.s32 	%r673, %r4913, 50;
	setp.ge.s32 	%p6558, %r673, %r4704;
	or.pred  	%p6559, %p6556, %p6558;
	or.pred  	%p6560, %p6559, %p6555;
	or.pred  	%p6561, %p6560, %p6557;
	@%p6561 bra 	$L__BB0_1647;
	ld.global.nc.f32 	%f4513, [%rd16+200];
	ld.shared.f32 	%f4514, [%r105+3320];
	sub.f32 	%f4515, %f4513, %f4514;
	setp.lt.f32 	%p6562, %f4515, %f5848;
	selp.f32 	%f1642, %f4515, %f5848, %p6562;
	mov.f32 	%f5848, %f1642;
$L__BB0_1647:
	ld.param.u32 	%r4705, [memory_param_8];
	ld.param.u32 	%r3677, [memory_param_7];
	ld.param.u32 	%r2651, [memory_param_6];
	ld.param.u32 	%r1627, [memory_param_5];
	setp.ge.s32 	%p6563, %r140, %r1627;
	setp.ge.s32 	%p6564, %r139, %r3677;
	add.s32 	%r674, %r11, 51;
	setp.ge.s32 	%p6565, %r674, %r2651;
	add.s32 	%r675, %r4913, 51;
	setp.ge.s32 	%p6566, %r675, %r4705;
	or.pred  	%p6567, %p6564, %p6566;
	or.pred  	%p6568, %p6567, %p6563;
	or.pred  	%p6569, %p6568, %p6565;
	@%p6569 bra 	$L__BB0_1649;
	ld.global.nc.f32 	%f4516, [%rd16+204];
	ld.shared.f32 	%f4517, [%r105+3324];
	sub.f32 	%f4518, %f4516, %f4517;
	setp.lt.f32 	%p6570, %f4518, %f5848;
	selp.f32 	%f1644, %f4518, %f5848, %p6570;
	mov.f32 	%f5848, %f1644;
$L__BB0_1649:
	ld.param.u32 	%r4706, [memory_param_8];
	ld.param.u32 	%r3678, [memory_param_7];
	ld.param.u32 	%r2652, [memory_param_6];
	ld.param.u32 	%r1628, [memory_param_5];
	setp.ge.s32 	%p6571, %r140, %r1628;
	setp.ge.s32 	%p6572, %r139, %r3678;
	add.s32 	%r676, %r11, 52;
	setp.ge.s32 	%p6573, %r676, %r2652;
	add.s32 	%r677, %r4913, 52;
	setp.ge.s32 	%p6574, %r677, %r4706;
	or.pred  	%p6575, %p6572, %p6574;
	or.pred  	%p6576, %p6575, %p6571;
	or.pred  	%p6577, %p6576, %p6573;
	@%p6577 bra 	$L__BB0_1651;
	ld.global.nc.f32 	%f4519, [%rd16+208];
	ld.shared.f32 	%f4520, [%r105+3328];
	sub.f32 	%f4521, %f4519, %f4520;
	setp.lt.f32 	%p6578, %f4521, %f5848;
	selp.f32 	%f1646, %f4521, %f5848, %p6578;
	mov.f32 	%f5848, %f1646;
$L__BB0_1651:
	ld.param.u32 	%r4707, [memory_param_8];
	ld.param.u32 	%r3679, [memory_param_7];
	ld.param.u32 	%r2653, [memory_param_6];
	ld.param.u32 	%r1629, [memory_param_5];
	setp.ge.s32 	%p6579, %r140, %r1629;
	setp.ge.s32 	%p6580, %r139, %r3679;
	add.s32 	%r678, %r11, 53;
	setp.ge.s32 	%p6581, %r678, %r2653;
	add.s32 	%r679, %r4913, 53;
	setp.ge.s32 	%p6582, %r679, %r4707;
	or.pred  	%p6583, %p6580, %p6582;
	or.pred  	%p6584, %p6583, %p6579;
	or.pred  	%p6585, %p6584, %p6581;
	@%p6585 bra 	$L__BB0_1653;
	ld.global.nc.f32 	%f4522, [%rd16+212];
	ld.shared.f32 	%f4523, [%r105+3332];
	sub.f32 	%f4524, %f4522, %f4523;
	setp.lt.f32 	%p6586, %f4524, %f5848;
	selp.f32 	%f1648, %f4524, %f5848, %p6586;
	mov.f32 	%f5848, %f1648;
$L__BB0_1653:
	ld.param.u32 	%r4708, [memory_param_8];
	ld.param.u32 	%r3680, [memory_param_7];
	ld.param.u32 	%r2654, [memory_param_6];
	ld.param.u32 	%r1630, [memory_param_5];
	setp.ge.s32 	%p6587, %r140, %r1630;
	setp.ge.s32 	%p6588, %r139, %r3680;
	add.s32 	%r680, %r11, 54;
	setp.ge.s32 	%p6589, %r680, %r2654;
	add.s32 	%r681, %r4913, 54;
	setp.ge.s32 	%p6590, %r681, %r4708;
	or.pred  	%p6591, %p6588, %p6590;
	or.pred  	%p6592, %p6591, %p6587;
	or.pred  	%p6593, %p6592, %p6589;
	@%p6593 bra 	$L__BB0_1655;
	ld.global.nc.f32 	%f4525, [%rd16+216];
	ld.shared.f32 	%f4526, [%r105+3336];
	sub.f32 	%f4527, %f4525, %f4526;
	setp.lt.f32 	%p6594, %f4527, %f5848;
	selp.f32 	%f1650, %f4527, %f5848, %p6594;
	mov.f32 	%f5848, %f1650;
$L__BB0_1655:
	ld.param.u32 	%r4709, [memory_param_8];
	ld.param.u32 	%r3681, [memory_param_7];
	ld.param.u32 	%r2655, [memory_param_6];
	ld.param.u32 	%r1631, [memory_param_5];
	setp.ge.s32 	%p6595, %r140, %r1631;
	setp.ge.s32 	%p6596, %r139, %r3681;
	add.s32 	%r682, %r11, 55;
	setp.ge.s32 	%p6597, %r682, %r2655;
	add.s32 	%r683, %r4913, 55;
	setp.ge.s32 	%p6598, %r683, %r4709;
	or.pred  	%p6599, %p6596, %p6598;
	or.pred  	%p6600, %p6599, %p6595;
	or.pred  	%p6601, %p6600, %p6597;
	@%p6601 bra 	$L__BB0_1657;
	ld.global.nc.f32 	%f4528, [%rd16+220];
	ld.shared.f32 	%f4529, [%r105+3340];
	sub.f32 	%f4530, %f4528, %f4529;
	setp.lt.f32 	%p6602, %f4530, %f5848;
	selp.f32 	%f1652, %f4530, %f5848, %p6602;
	mov.f32 	%f5848, %f1652;
$L__BB0_1657:
	ld.param.u32 	%r4710, [memory_param_8];
	ld.param.u32 	%r3682, [memory_param_7];
	ld.param.u32 	%r2656, [memory_param_6];
	ld.param.u32 	%r1632, [memory_param_5];
	setp.ge.s32 	%p6603, %r140, %r1632;
	setp.ge.s32 	%p6604, %r139, %r3682;
	add.s32 	%r684, %r11, 56;
	setp.ge.s32 	%p6605, %r684, %r2656;
	add.s32 	%r685, %r4913, 56;
	setp.ge.s32 	%p6606, %r685, %r4710;
	or.pred  	%p6607, %p6604, %p6606;
	or.pred  	%p6608, %p6607, %p6603;
	or.pred  	%p6609, %p6608, %p6605;
	@%p6609 bra 	$L__BB0_1659;
	ld.global.nc.f32 	%f4531, [%rd16+224];
	ld.shared.f32 	%f4532, [%r105+3344];
	sub.f32 	%f4533, %f4531, %f4532;
	setp.lt.f32 	%p6610, %f4533, %f5848;
	selp.f32 	%f1654, %f4533, %f5848, %p6610;
	mov.f32 	%f5848, %f1654;
$L__BB0_1659:
	ld.param.u32 	%r4711, [memory_param_8];
	ld.param.u32 	%r3683, [memory_param_7];
	ld.param.u32 	%r2657, [memory_param_6];
	ld.param.u32 	%r1633, [memory_param_5];
	setp.ge.s32 	%p6611, %r140, %r1633;
	setp.ge.s32 	%p6612, %r139, %r3683;
	setp.ge.s32 	%p6613, %r88, %r2657;
	setp.ge.s32 	%p6614, %r87, %r4711;
	or.pred  	%p6615, %p6612, %p6614;
	or.pred  	%p6616, %p6615, %p6611;
	or.pred  	%p6617, %p6616, %p6613;
	@%p6617 bra 	$L__BB0_1661;
	ld.global.nc.f32 	%f4534, [%rd16+228];
	ld.shared.f32 	%f4535, [%r105+3348];
	sub.f32 	%f4536, %f4534, %f4535;
	setp.lt.f32 	%p6618, %f4536, %f5848;
	selp.f32 	%f1656, %f4536, %f5848, %p6618;
	mov.f32 	%f5848, %f1656;
$L__BB0_1661:
	ld.param.u32 	%r4712, [memory_param_8];
	ld.param.u32 	%r3684, [memory_param_7];
	ld.param.u32 	%r2658, [memory_param_6];
	ld.param.u32 	%r1634, [memory_param_5];
	setp.ge.s32 	%p6619, %r140, %r1634;
	setp.ge.s32 	%p6620, %r139, %r3684;
	setp.ge.s32 	%p6621, %r90, %r2658;
	setp.ge.s32 	%p6622, %r89, %r4712;
	or.pred  	%p6623, %p6620, %p6622;
	or.pred  	%p6624, %p6623, %p6619;
	or.pred  	%p6625, %p6624, %p6621;
	@%p6625 bra 	$L__BB0_1663;
	ld.global.nc.f32 	%f4537, [%rd16+232];
	ld.shared.f32 	%f4538, [%r105+3352];
	sub.f32 	%f4539, %f4537, %f4538;
	setp.lt.f32 	%p6626, %f4539, %f5848;
	selp.f32 	%f1658, %f4539, %f5848, %p6626;
	mov.f32 	%f5848, %f1658;
$L__BB0_1663:
	ld.param.u32 	%r4713, [memory_param_8];
	ld.param.u32 	%r3685, [memory_param_7];
	ld.param.u32 	%r2659, [memory_param_6];
	ld.param.u32 	%r1635, [memory_param_5];
	setp.ge.s32 	%p6627, %r140, %r1635;
	setp.ge.s32 	%p6628, %r139, %r3685;
	setp.ge.s32 	%p6629, %r92, %r2659;
	setp.ge.s32 	%p6630, %r91, %r4713;
	or.pred  	%p6631, %p6628, %p6630;
	or.pred  	%p6632, %p6631, %p6627;
	or.pred  	%p6633, %p6632, %p6629;
	@%p6633 bra 	$L__BB0_1665;
	ld.global.nc.f32 	%f4540, [%rd16+236];
	ld.shared.f32 	%f4541, [%r105+3356];
	sub.f32 	%f4542, %f4540, %f4541;
	setp.lt.f32 	%p6634, %f4542, %f5848;
	selp.f32 	%f1660, %f4542, %f5848, %p6634;
	mov.f32 	%f5848, %f1660;
$L__BB0_1665:
	ld.param.u32 	%r4714, [memory_param_8];
	ld.param.u32 	%r3686, [memory_param_7];
	ld.param.u32 	%r2660, [memory_param_6];
	ld.param.u32 	%r1636, [memory_param_5];
	setp.ge.s32 	%p6635, %r140, %r1636;
	setp.ge.s32 	%p6636, %r139, %r3686;
	setp.ge.s32 	%p6637, %r94, %r2660;
	setp.ge.s32 	%p6638, %r93, %r4714;
	or.pred  	%p6639, %p6636, %p6638;
	or.pred  	%p6640, %p6639, %p6635;
	or.pred  	%p6641, %p6640, %p6637;
	@%p6641 bra 	$L__BB0_1667;
	ld.global.nc.f32 	%f4543, [%rd16+240];
	ld.shared.f32 	%f4544, [%r105+3360];
	sub.f32 	%f4545, %f4543, %f4544;
	setp.lt.f32 	%p6642, %f4545, %f5848;
	selp.f32 	%f1662, %f4545, %f5848, %p6642;
	mov.f32 	%f5848, %f1662;
$L__BB0_1667:
	ld.param.u32 	%r4715, [memory_param_8];
	ld.param.u32 	%r3687, [memory_param_7];
	ld.param.u32 	%r2661, [memory_param_6];
	ld.param.u32 	%r1637, [memory_param_5];
	setp.ge.s32 	%p6643, %r140, %r1637;
	setp.ge.s32 	%p6644, %r139, %r3687;
	setp.ge.s32 	%p6645, %r96, %r2661;
	setp.ge.s32 	%p6646, %r95, %r4715;
	or.pred  	%p6647, %p6644, %p6646;
	or.pred  	%p6648, %p6647, %p6643;
	or.pred  	%p6649, %p6648, %p6645;
	@%p6649 bra 	$L__BB0_1669;
	ld.global.nc.f32 	%f4546, [%rd16+244];
	ld.shared.f32 	%f4547, [%r105+3364];
	sub.f32 	%f4548, %f4546, %f4547;
	setp.lt.f32 	%p6650, %f4548, %f5848;
	selp.f32 	%f1664, %f4548, %f5848, %p6650;
	mov.f32 	%f5848, %f1664;
$L__BB0_1669:
	ld.param.u32 	%r4716, [memory_param_8];
	ld.param.u32 	%r3688, [memory_param_7];
	ld.param.u32 	%r2662, [memory_param_6];
	ld.param.u32 	%r1638, [memory_param_5];
	setp.ge.s32 	%p6651, %r140, %r1638;
	setp.ge.s32 	%p6652, %r139, %r3688;
	setp.ge.s32 	%p6653, %r98, %r2662;
	setp.ge.s32 	%p6654, %r97, %r4716;
	or.pred  	%p6655, %p6652, %p6654;
	or.pred  	%p6656, %p6655, %p6651;
	or.pred  	%p6657, %p6656, %p6653;
	@%p6657 bra 	$L__BB0_1671;
	ld.global.nc.f32 	%f4549, [%rd16+248];
	ld.shared.f32 	%f4550, [%r105+3368];
	sub.f32 	%f4551, %f4549, %f4550;
	setp.lt.f32 	%p6658, %f4551, %f5848;
	selp.f32 	%f1666, %f4551, %f5848, %p6658;
	mov.f32 	%f5848, %f1666;
$L__BB0_1671:
	ld.param.u32 	%r4717, [memory_param_8];
	ld.param.u32 	%r3689, [memory_param_7];
	ld.param.u32 	%r2663, [memory_param_6];
	ld.param.u32 	%r1639, [memory_param_5];
	setp.ge.s32 	%p6659, %r140, %r1639;
	setp.ge.s32 	%p6660, %r139, %r3689;
	setp.ge.s32 	%p6661, %r100, %r2663;
	setp.ge.s32 	%p6662, %r99, %r4717;
	or.pred  	%p6663, %p6660, %p6662;
	or.pred  	%p6664, %p6663, %p6659;
	or.pred  	%p6665, %p6664, %p6661;
	@%p6665 bra 	$L__BB0_1673;
	ld.global.nc.f32 	%f4552, [%rd16+252];
	ld.shared.f32 	%f4553, [%r105+3372];
	sub.f32 	%f4554, %f4552, %f4553;
	setp.lt.f32 	%p6666, %f4554, %f5848;
	selp.f32 	%f1668, %f4554, %f5848, %p6666;
	mov.f32 	%f5848, %f1668;
$L__BB0_1673:
	ld.param.u32 	%r4718, [memory_param_8];
	ld.param.u32 	%r3690, [memory_param_7];
	ld.param.u32 	%r2664, [memory_param_6];
	ld.param.u32 	%r1640, [memory_param_5];
	setp.ge.s32 	%p6667, %r11, %r2664;
	setp.ge.s32 	%p6668, %r4913, %r4718;
	add.s32 	%r143, %r102, 13;
	setp.ge.s32 	%p6669, %r143, %r3690;
	add.s32 	%r144, %r191, 13;
	setp.ge.s32 	%p6670, %r144, %r1640;
	mul.lo.s32 	%r145, %r144, %r2664;
	or.pred  	%p6671, %p6669, %p6668;
	or.pred  	%p6672, %p6671, %p6670;
	or.pred  	%p6673, %p6672, %p6667;
	@%p6673 bra 	$L__BB0_1675;
	add.s32 	%r686, %r11, %r145;
	mul.wide.s32 	%rd97, %r686, 4;
	add.s64 	%rd98, %rd2, %rd97;
	ld.global.nc.f32 	%f4555, [%rd98];
	ld.shared.f32 	%f4556, [%r105+3380];
	sub.f32 	%f4557, %f4555, %f4556;
	setp.lt.f32 	%p6674, %f4557, %f5848;
	selp.f32 	%f1670, %f4557, %f5848, %p6674;
	mov.f32 	%f5848, %f1670;
$L__BB0_1675:
	ld.param.u32 	%r4719, [memory_param_8];
	ld.param.u32 	%r3691, [memory_param_7];
	ld.param.u32 	%r2665, [memory_param_6];
	ld.param.u32 	%r1641, [memory_param_5];
	setp.ge.s32 	%p6675, %r144, %r1641;
	setp.ge.s32 	%p6676, %r143, %r3691;
	setp.ge.s32 	%p6677, %r13, %r2665;
	setp.ge.s32 	%p6678, %r12, %r4719;
	or.pred  	%p6679, %p6676, %p6678;
	or.pred  	%p6680, %p6679, %p6675;
	cvt.s64.s32 	%rd99, %r145;
	add.s64 	%rd100, %rd3, %rd99;
	shl.b64 	%rd101, %rd100, 2;
	add.s64 	%rd17, %rd2, %rd101;
	or.pred  	%p6681, %p6680, %p6677;
	@%p6681 bra 	$L__BB0_1677;
	ld.global.nc.f32 	%f4558, [%rd17+4];
	ld.shared.f32 	%f4559, [%r105+3384];
	sub.f32 	%f4560, %f4558, %f4559;
	setp.lt.f32 	%p6682, %f4560, %f5848;
	selp.f32 	%f1672, %f4560, %f5848, %p6682;
	mov.f32 	%f5848, %f1672;
$L__BB0_1677:
	ld.param.u32 	%r4720, [memory_param_8];
	ld.param.u32 	%r3692, [memory_param_7];
	ld.param.u32 	%r2666, [memory_param_6];
	ld.param.u32 	%r1642, [memory_param_5];
	setp.ge.s32 	%p6683, %r144, %r1642;
	setp.ge.s32 	%p6684, %r143, %r3692;
	setp.ge.s32 	%p6685, %r15, %r2666;
	setp.ge.s32 	%p6686, %r14, %r4720;
	or.pred  	%p6687, %p6684, %p6686;
	or.pred  	%p6688, %p6687, %p6683;
	or.pred  	%p6689, %p6688, %p6685;
	@%p6689 bra 	$L__BB0_1679;
	ld.global.nc.f32 	%f4561, [%rd17+8];
	ld.shared.f32 	%f4562, [%r105+3388];
	sub.f32 	%f4563, %f4561, %f4562;
	setp.lt.f32 	%p6690, %f4563, %f5848;
	selp.f32 	%f1674, %f4563, %f5848, %p6690;
	mov.f32 	%f5848, %f1674;
$L__BB0_1679:
	ld.param.u32 	%r4721, [memory_param_8];
	ld.param.u32 	%r3693, [memory_param_7];
	ld.param.u32 	%r2667, [memory_param_6];
	ld.param.u32 	%r1643, [memory_param_5];
	setp.ge.s32 	%p6691, %r144, %r1643;
	setp.ge.s32 	%p6692, %r143, %r3693;
	setp.ge.s32 	%p6693, %r17, %r2667;
	setp.ge.s32 	%p6694, %r16, %r4721;
	or.pred  	%p6695, %p6692, %p6694;
	or.pred  	%p6696, %p6695, %p6691;
	or.pred  	%p6697, %p6696, %p6693;
	@%p6697 bra 	$L__BB0_1681;
	ld.global.nc.f32 	%f4564, [%rd17+12];
	ld.shared.f32 	%f4565, [%r105+3392];
	sub.f32 	%f4566, %f4564, %f4565;
	setp.lt.f32 	%p6698, %f4566, %f5848;
	selp.f32 	%f1676, %f4566, %f5848, %p6698;
	mov.f32 	%f5848, %f1676;
$L__BB0_1681:
	ld.param.u32 	%r4722, [memory_param_8];
	ld.param.u32 	%r3694, [memory_param_7];
	ld.param.u32 	%r2668, [memory_param_6];
	ld.param.u32 	%r1644, [memory_param_5];
	setp.ge.s32 	%p6699, %r144, %r1644;
	setp.ge.s32 	%p6700, %r143, %r3694;
	setp.ge.s32 	%p6701, %r19, %r2668;
	setp.ge.s32 	%p6702, %r18, %r4722;
	or.pred  	%p6703, %p6700, %p6702;
	or.pred  	%p6704, %p6703, %p6699;
	or.pred  	%p6705, %p6704, %p6701;
	@%p6705 bra 	$L__BB0_1683;
	ld.global.nc.f32 	%f4567, [%rd17+16];
	ld.shared.f32 	%f4568, [%r105+3396];
	sub.f32 	%f4569, %f4567, %f4568;
	setp.lt.f32 	%p6706, %f4569, %f5848;
	selp.f32 	%f1678, %f4569, %f5848, %p6706;
	mov.f32 	%f5848, %f1678;
$L__BB0_1683:
	ld.param.u32 	%r4723, [memory_param_8];
	ld.param.u32 	%r3695, [memory_param_7];
	ld.param.u32 	%r2669, [memory_param_6];
	ld.param.u32 	%r1645, [memory_param_5];
	setp.ge.s32 	%p6707, %r144, %r1645;
	setp.ge.s32 	%p6708, %r143, %r3695;
	add.s32 	%r687, %r11, 5;
	setp.ge.s32 	%p6709, %r687, %r2669;
	setp.ge.s32 	%p6710, %r20, %r4723;
	or.pred  	%p6711, %p6708, %p6710;
	or.pred  	%p6712, %p6711, %p6707;
	or.pred  	%p6713, %p6712, %p6709;
	@%p6713 bra 	$L__BB0_1685;
	ld.global.nc.f32 	%f4570, [%rd17+20];
	ld.shared.f32 	%f4571, [%r105+3400];
	sub.f32 	%f4572, %f4570, %f4571;
	setp.lt.f32 	%p6714, %f4572, %f5848;
	selp.f32 	%f1680, %f4572, %f5848, %p6714;
	mov.f32 	%f5848, %f1680;
$L__BB0_1685:
	ld.param.u32 	%r4724, [memory_param_8];
	ld.param.u32 	%r3696, [memory_param_7];
	ld.param.u32 	%r2670, [memory_param_6];
	ld.param.u32 	%r1646, [memory_param_5];
	setp.ge.s32 	%p6715, %r144, %r1646;
	setp.ge.s32 	%p6716, %r143, %r3696;
	add.s32 	%r688, %r11, 6;
	setp.ge.s32 	%p6717, %r688, %r2670;
	add.s32 	%r689, %r4913, 6;
	setp.ge.s32 	%p6718, %r689, %r4724;
	or.pred  	%p6719, %p6716, %p6718;
	or.pred  	%p6720, %p6719, %p6715;
	or.pred  	%p6721, %p6720, %p6717;
	@%p6721 bra 	$L__BB0_1687;
	ld.global.nc.f32 	%f4573, [%rd17+24];
	ld.shared.f32 	%f4574, [%r105+3404];
	sub.f32 	%f4575, %f4573, %f4574;
	setp.lt.f32 	%p6722, %f4575, %f5848;
	selp.f32 	%f1682, %f4575, %f5848, %p6722;
	mov.f32 	%f5848, %f1682;
$L__BB0_1687:
	ld.param.u32 	%r4725, [memory_param_8];
	ld.param.u32 	%r3697, [memory_param_7];
	ld.param.u32 	%r2671, [memory_param_6];
	ld.param.u32 	%r1647, [memory_param_5];
	setp.ge.s32 	%p6723, %r144, %r1647;
	setp.ge.s32 	%p6724, %r143, %r3697;
	add.s32 	%r690, %r11, 7;
	setp.ge.s32 	%p6725, %r690, %r2671;
	add.s32 	%r691, %r4913, 7;
	setp.ge.s32 	%p6726, %r691, %r4725;
	or.pred  	%p6727, %p6724, %p6726;
	or.pred  	%p6728, %p6727, %p6723;
	or.pred  	%p6729, %p6728, %p6725;
	@%p6729 bra 	$L__BB0_1689;
	ld.global.nc.f32 	%f4576, [%rd17+28];
	ld.shared.f32 	%f4577, [%r105+3408];
	sub.f32 	%f4578, %f4576, %f4577;
	setp.lt.f32 	%p6730, %f4578, %f5848;
	selp.f32 	%f1684, %f4578, %f5848, %p6730;
	mov.f32 	%f5848, %f1684;
$L__BB0_1689:
	ld.param.u32 	%r4726, [memory_param_8];
	ld.param.u32 	%r3698, [memory_param_7];
	ld.param.u32 	%r2672, [memory_param_6];
	ld.param.u32 	%r1648, [memory_param_5];
	setp.ge.s32 	%p6731, %r144, %r1648;
	setp.ge.s32 	%p6732, %r143, %r3698;
	add.s32 	%r692, %r11, 8;
	setp.ge.s32 	%p6733, %r692, %r2672;
	add.s32 	%r693, %r4913, 8;
	setp.ge.s32 	%p6734, %r693, %r4726;
	or.pred  	%p6735, %p6732, %p6734;
	or.pred  	%p6736, %p6735, %p6731;
	or.pred  	%p6737, %p6736, %p6733;
	@%p6737 bra 	$L__BB0_1691;
	ld.global.nc.f32 	%f4579, [%rd17+32];
	ld.shared.f32 	%f4580, [%r105+3412];
	sub.f32 	%f4581, %f4579, %f4580;
	setp.lt.f32 	%p6738, %f4581, %f5848;
	selp.f32 	%f1686, %f4581, %f5848, %p6738;
	mov.f32 	%f5848, %f1686;
$L__BB0_1691:
	ld.param.u32 	%r4727, [memory_param_8];
	ld.param.u32 	%r3699, [memory_param_7];
	ld.param.u32 	%r2673, [memory_param_6];
	ld.param.u32 	%r1649, [memory_param_5];
	setp.ge.s32 	%p6739, %r144, %r1649;
	setp.ge.s32 	%p6740, %r143, %r3699;
	setp.ge.s32 	%p6741, %r22, %r2673;
	setp.ge.s32 	%p6742, %r21, %r4727;
	or.pred  	%p6743, %p6740, %p6742;
	or.pred  	%p6744, %p6743, %p6739;
	or.pred  	%p6745, %p6744, %p6741;
	@%p6745 bra 	$L__BB0_1693;
	ld.global.nc.f32 	%f4582, [%rd17+36];
	ld.shared.f32 	%f4583, [%r105+3416];
	sub.f32 	%f4584, %f4582, %f4583;
	setp.lt.f32 	%p6746, %f4584, %f5848;
	selp.f32 	%f1688, %f4584, %f5848, %p6746;
	mov.f32 	%f5848, %f1688;
$L__BB0_1693:
	ld.param.u32 	%r4728, [memory_param_8];
	ld.param.u32 	%r3700, [memory_param_7];
	ld.param.u32 	%r2674, [memory_param_6];
	ld.param.u32 	%r1650, [memory_param_5];
	setp.ge.s32 	%p6747, %r144, %r1650;
	setp.ge.s32 	%p6748, %r143, %r3700;
	setp.ge.s32 	%p6749, %r24, %r2674;
	setp.ge.s32 	%p6750, %r23, %r4728;
	or.pred  	%p6751, %p6748, %p6750;
	or.pred  	%p6752, %p6751, %p6747;
	or.pred  	%p6753, %p6752, %p6749;
	@%p6753 bra 	$L__BB0_1695;
	ld.global.nc.f32 	%f4585, [%rd17+40];
	ld.shared.f32 	%f4586, [%r105+3420];
	sub.f32 	%f4587, %f4585, %f4586;
	setp.lt.f32 	%p6754, %f4587, %f5848;
	selp.f32 	%f1690, %f4587, %f5848, %p6754;
	mov.f32 	%f5848, %f1690;
$L__BB0_1695:
	ld.param.u32 	%r4729, [memory_param_8];
	ld.param.u32 	%r3701, [memory_param_7];
	ld.param.u32 	%r2675, [memory_param_6];
	ld.param.u32 	%r1651, [memory_param_5];
	setp.ge.s32 	%p6755, %r144, %r1651;
	setp.ge.s32 	%p6756, %r143, %r3701;
	setp.ge.s32 	%p6757, %r26, %r2675;
	setp.ge.s32 	%p6758, %r25, %r4729;
	or.pred  	%p6759, %p6756, %p6758;
	or.pred  	%p6760, %p6759, %p6755;
	or.pred  	%p6761, %p6760, %p6757;
	@%p6761 bra 	$L__BB0_1697;
	ld.global.nc.f32 	%f4588, [%rd17+44];
	ld.shared.f32 	%f4589, [%r105+3424];
	sub.f32 	%f4590, %f4588, %f4589;
	setp.lt.f32 	%p6762, %f4590, %f5848;
	selp.f32 	%f1692, %f4590, %f5848, %p6762;
	mov.f32 	%f5848, %f1692;
$L__BB0_1697:
	ld.param.u32 	%r4730, [memory_param_8];
	ld.param.u32 	%r3702, [memory_param_7];
	ld.param.u32 	%r2676, [memory_param_6];
	ld.param.u32 	%r1652, [memory_param_5];
	setp.ge.s32 	%p6763, %r144, %r1652;
	setp.ge.s32 	%p6764, %r143, %r3702;
	setp.ge.s32 	%p6765, %r28, %r2676;
	setp.ge.s32 	%p6766, %r27, %r4730;
	or.pred  	%p6767, %p6764, %p6766;
	or.pred  	%p6768, %p6767, %p6763;
	or.pred  	%p6769, %p6768, %p6765;
	@%p6769 bra 	$L__BB0_1699;
	ld.global.nc.f32 	%f4591, [%rd17+48];
	ld.shared.f32 	%f4592, [%r105+3428];
	sub.f32 	%f4593, %f4591, %f4592;
	setp.lt.f32 	%p6770, %f4593, %f5848;
	selp.f32 	%f1694, %f4593, %f5848, %p6770;
	mov.f32 	%f5848, %f1694;
$L__BB0_1699:
	ld.param.u32 	%r4731, [memory_param_8];
	ld.param.u32 	%r3703, [memory_param_7];
	ld.param.u32 	%r2677, [memory_param_6];
	ld.param.u32 	%r1653, [memory_param_5];
	setp.ge.s32 	%p6771, %r144, %r1653;
	setp.ge.s32 	%p6772, %r143, %r3703;
	setp.ge.s32 	%p6773, %r30, %r2677;
	setp.ge.s32 	%p6774, %r29, %r4731;
	or.pred  	%p6775, %p6772, %p6774;
	or.pred  	%p6776, %p6775, %p6771;
	or.pred  	%p6777, %p6776, %p6773;
	@%p6777 bra 	$L__BB0_1701;
	ld.global.nc.f32 	%f4594, [%rd17+52];
	ld.shared.f32 	%f4595, [%r105+3432];
	sub.f32 	%f4596, %f4594, %f4595;
	setp.lt.f32 	%p6778, %f4596, %f5848;
	selp.f32 	%f1696, %f4596, %f5848, %p6778;
	mov.f32 	%f5848, %f1696;
$L__BB0_1701:
	ld.param.u32 	%r4732, [memory_param_8];
	ld.param.u32 	%r3704, [memory_param_7];
	ld.param.u32 	%r2678, [memory_param_6];
	ld.param.u32 	%r1654, [memory_param_5];
	setp.ge.s32 	%p6779, %r144, %r1654;
	setp.ge.s32 	%p6780, %r143, %r3704;
	setp.ge.s32 	%p6781, %r32, %r2678;
	setp.ge.s32 	%p6782, %r31, %r4732;
	or.pred  	%p6783, %p6780, %p6782;
	or.pred  	%p6784, %p6783, %p6779;
	or.pred  	%p6785, %p6784, %p6781;
	@%p6785 bra 	$L__BB0_1703;
	ld.global.nc.f32 	%f4597, [%rd17+56];
	ld.shared.f32 	%f4598, [%r105+3436];
	sub.f32 	%f4599, %f4597, %f4598;
	setp.lt.f32 	%p6786, %f4599, %f5848;
	selp.f32 	%f1698, %f4599, %f5848, %p6786;
	mov.f32 	%f5848, %f1698;
$L__BB0_1703:
	ld.param.u32 	%r4733, [memory_param_8];
	ld.param.u32 	%r3705, [memory_param_7];
	ld.param.u32 	%r2679, [memory_param_6];
	ld.param.u32 	%r1655, [memory_param_5];
	setp.ge.s32 	%p6787, %r144, %r1655;
	setp.ge.s32 	%p6788, %r143, %r3705;
	setp.ge.s32 	%p6789, %r34, %r2679;
	setp.ge.s32 	%p6790, %r33, %r4733;
	or.pred  	%p6791, %p6788, %p6790;
	or.pred  	%p6792, %p6791, %p6787;
	or.pred  	%p6793, %p6792, %p6789;
	@%p6793 bra 	$L__BB0_1705;
	ld.global.nc.f32 	%f4600, [%rd17+60];
	ld.shared.f32 	%f4601, [%r105+3440];
	sub.f32 	%f4602, %f4600, %f4601;
	setp.lt.f32 	%p6794, %f4602, %f5848;
	selp.f32 	%f1700, %f4602, %f5848, %p6794;
	mov.f32 	%f5848, %f1700;
$L__BB0_1705:
	ld.param.u32 	%r4734, [memory_param_8];
	ld.param.u32 	%r3706, [memory_param_7];
	ld.param.u32 	%r2680, [memory_param_6];
	ld.param.u32 	%r1656, [memory_param_5];
	setp.ge.s32 	%p6795, %r144, %r1656;
	setp.ge.s32 	%p6796, %r143, %r3706;
	setp.ge.s32 	%p6797, %r36, %r2680;
	setp.ge.s32 	%p6798, %r35, %r4734;
	or.pred  	%p6799, %p6796, %p6798;
	or.pred  	%p6800, %p6799, %p6795;
	or.pred  	%p6801, %p6800, %p6797;
	@%p6801 bra 	$L__BB0_1707;
	ld.global.nc.f32 	%f4603, [%rd17+64];
	ld.shared.f32 	%f4604, [%r105+3444];
	sub.f32 	%f4605, %f4603, %f4604;
	setp.lt.f32 	%p6802, %f4605, %f5848;
	selp.f32 	%f1702, %f4605, %f5848, %p6802;
	mov.f32 	%f5848, %f1702;
$L__BB0_1707:
	ld.param.u32 	%r4735, [memory_param_8];
	ld.param.u32 	%r3707, [memory_param_7];
	ld.param.u32 	%r2681, [memory_param_6];
	ld.param.u32 	%r1657, [memory_param_5];
	setp.ge.s32 	%p6803, %r144, %r1657;
	setp.ge.s32 	%p6804, %r143, %r3707;
	setp.ge.s32 	%p6805, %r38, %r2681;
	setp.ge.s32 	%p6806, %r37, %r4735;
	or.pred  	%p6807, %p6804, %p6806;
	or.pred  	%p6808, %p6807, %p6803;
	or.pred  	%p6809, %p6808, %p6805;
	@%p6809 bra 	$L__BB0_1709;
	ld.global.nc.f32 	%f4606, [%rd17+68];
	ld.shared.f32 	%f4607, [%r105+3448];
	sub.f32 	%f4608, %f4606, %f4607;
	setp.lt.f32 	%p6810, %f4608, %f5848;
	selp.f32 	%f1704, %f4608, %f5848, %p6810;
	mov.f32 	%f5848, %f1704;
$L__BB0_1709:
	ld.param.u32 	%r4736, [memory_param_8];
	ld.param.u32 	%r3708, [memory_param_7];
	ld.param.u32 	%r2682, [memory_param_6];
	ld.param.u32 	%r1658, [memory_param_5];
	setp.ge.s32 	%p6811, %r144, %r1658;
	setp.ge.s32 	%p6812, %r143, %r3708;
	setp.ge.s32 	%p6813, %r40, %r2682;
	setp.ge.s32 	%p6814, %r39, %r4736;
	or.pred  	%p6815, %p6812, %p6814;
	or.pred  	%p6816, %p6815, %p6811;
	or.pred  	%p6817, %p6816, %p6813;
	@%p6817 bra 	$L__BB0_1711;
	ld.global.nc.f32 	%f4609, [%rd17+72];
	ld.shared.f32 	%f4610, [%r105+3452];
	sub.f32 	%f4611, %f4609, %f4610;
	setp.lt.f32 	%p6818, %f4611, %f5848;
	selp.f32 	%f1706, %f4611, %f5848, %p6818;
	mov.f32 	%f5848, %f1706;
$L__BB0_1711:
	ld.param.u32 	%r4737, [memory_param_8];
	ld.param.u32 	%r3709, [memory_param_7];
	ld.param.u32 	%r2683, [memory_param_6];
	ld.param.u32 	%r1659, [memory_param_5];
	setp.ge.s32 	%p6819, %r144, %r1659;
	setp.ge.s32 	%p6820, %r143, %r3709;
	setp.ge.s32 	%p6821, %r42, %r2683;
	setp.ge.s32 	%p6822, %r41, %r4737;
	or.pred  	%p6823, %p6820, %p6822;
	or.pred  	%p6824, %p6823, %p6819;
	or.pred  	%p6825, %p6824, %p6821;
	@%p6825 bra 	$L__BB0_1713;
	ld.global.nc.f32 	%f4612, [%rd17+76];
	ld.shared.f32 	%f4613, [%r105+3456];
	sub.f32 	%f4614, %f4612, %f4613;
	setp.lt.f32 	%p6826, %f4614, %f5848;
	selp.f32 	%f1708, %f4614, %f5848, %p6826;
	mov.f32 	%f5848, %f1708;
$L__BB0_1713:
	ld.param.u32 	%r4738, [memory_param_8];
	ld.param.u32 	%r3710, [memory_param_7];
	ld.param.u32 	%r2684, [memory_param_6];
	ld.param.u32 	%r1660, [memory_param_5];
	setp.ge.s32 	%p6827, %r144, %r1660;
	setp.ge.s32 	%p6828, %r143, %r3710;
	add.s32 	%r694, %r11, 20;
	setp.ge.s32 	%p6829, %r694, %r2684;
	add.s32 	%r695, %r4913, 20;
	setp.ge.s32 	%p6830, %r695, %r4738;
	or.pred  	%p6831, %p6828, %p6830;
	or.pred  	%p6832, %p6831, %p6827;
	or.pred  	%p6833, %p6832, %p6829;
	@%p6833 bra 	$L__BB0_1715;
	ld.global.nc.f32 	%f4615, [%rd17+80];
	ld.shared.f32 	%f4616, [%r105+3460];
	sub.f32 	%f4617, %f4615, %f4616;
	setp.lt.f32 	%p6834, %f4617, %f5848;
	selp.f32 	%f1710, %f4617, %f5848, %p6834;
	mov.f32 	%f5848, %f1710;
$L__BB0_1715:
	ld.param.u32 	%r4739, [memory_param_8];
	ld.param.u32 	%r3711, [memory_param_7];
	ld.param.u32 	%r2685, [memory_param_6];
	ld.param.u32 	%r1661, [memory_param_5];
	setp.ge.s32 	%p6835, %r144, %r1661;
	setp.ge.s32 	%p6836, %r143, %r3711;
	add.s32 	%r696, %r11, 21;
	setp.ge.s32 	%p6837, %r696, %r2685;
	add.s32 	%r697, %r4913, 21;
	setp.ge.s32 	%p6838, %r697, %r4739;
	or.pred  	%p6839, %p6836, %p6838;
	or.pred  	%p6840, %p6839, %p6835;
	or.pred  	%p6841, %p6840, %p6837;
	@%p6841 bra 	$L__BB0_1717;
	ld.global.nc.f32 	%f4618, [%rd17+84];
	ld.shared.f32 	%f4619, [%r105+3464];
	sub.f32 	%f4620, %f4618, %f4619;
	setp.lt.f32 	%p6842, %f4620, %f5848;
	selp.f32 	%f1712, %f4620, %f5848, %p6842;
	mov.f32 	%f5848, %f1712;
$L__BB0_1717:
	ld.param.u32 	%r4740, [memory_param_8];
	ld.param.u32 	%r3712, [memory_param_7];
	ld.param.u32 	%r2686, [memory_param_6];
	ld.param.u32 	%r1662, [memory_param_5];
	setp.ge.s32 	%p6843, %r144, %r1662;
	setp.ge.s32 	%p6844, %r143, %r3712;
	add.s32 	%r698, %r11, 22;
	setp.ge.s32 	%p6845, %r698, %r2686;
	add.s32 	%r699, %r4913, 22;
	setp.ge.s32 	%p6846, %r699, %r4740;
	or.pred  	%p6847, %p6844, %p6846;
	or.pred  	%p6848, %p6847, %p6843;
	or.pred  	%p6849, %p6848, %p6845;
	@%p6849 bra 	$L__BB0_1719;
	ld.global.nc.f32 	%f4621, [%rd17+88];
	ld.shared.f32 	%f4622, [%r105+3468];
	sub.f32 	%f4623, %f4621, %f4622;
	setp.lt.f32 	%p6850, %f4623, %f5848;
	selp.f32 	%f1714, %f4623, %f5848, %p6850;
	mov.f32 	%f5848, %f1714;
$L__BB0_1719:
	ld.param.u32 	%r4741, [memory_param_8];
	ld.param.u32 	%r3713, [memory_param_7];
	ld.param.u32 	%r2687, [memory_param_6];
	ld.param.u32 	%r1663, [memory_param_5];
	setp.ge.s32 	%p6851, %r144, %r1663;
	setp.ge.s32 	%p6852, %r143, %r3713;
	add.s32 	%r700, %r11, 23;
	setp.ge.s32 	%p6853, %r700, %r2687;
	add.s32 	%r701, %r4913, 23;
	setp.ge.s32 	%p6854, %r701, %r4741;
	or.pred  	%p6855, %p6852, %p6854;
	or.pred  	%p6856, %p6855, %p6851;
	or.pred  	%p6857, %p6856, %p6853;
	@%p6857 bra 	$L__BB0_1721;
	ld.global.nc.f32 	%f4624, [%rd17+92];
	ld.shared.f32 	%f4625, [%r105+3472];
	sub.f32 	%f4626, %f4624, %f4625;
	setp.lt.f32 	%p6858, %f4626, %f5848;
	selp.f32 	%f1716, %f4626, %f5848, %p6858;
	mov.f32 	%f5848, %f1716;
$L__BB0_1721:
	ld.param.u32 	%r4742, [memory_param_8];
	ld.param.u32 	%r3714, [memory_param_7];
	ld.param.u32 	%r2688, [memory_param_6];
	ld.param.u32 	%r1664, [memory_param_5];
	setp.ge.s32 	%p6859, %r144, %r1664;
	setp.ge.s32 	%p6860, %r143, %r3714;
	add.s32 	%r702, %r11, 24;
	setp.ge.s32 	%p6861, %r702, %r2688;
	add.s32 	%r703, %r4913, 24;
	setp.ge.s32 	%p6862, %r703, %r4742;
	or.pred  	%p6863, %p6860, %p6862;
	or.pred  	%p6864, %p6863, %p6859;
	or.pred  	%p6865, %p6864, %p6861;
	@%p6865 bra 	$L__BB0_1723;
	ld.global.nc.f32 	%f4627, [%rd17+96];
	ld.shared.f32 	%f4628, [%r105+3476];
	sub.f32 	%f4629, %f4627, %f4628;
	setp.lt.f32 	%p6866, %f4629, %f5848;
	selp.f32 	%f1718, %f4629, %f5848, %p6866;
	mov.f32 	%f5848, %f1718;
$L__BB0_1723:
	ld.param.u32 	%r4743, [memory_param_8];
	ld.param.u32 	%r3715, [memory_param_7];
	ld.param.u32 	%r2689, [memory_param_6];
	ld.param.u32 	%r1665, [memory_param_5];
	setp.ge.s32 	%p6867, %r144, %r1665;
	setp.ge.s32 	%p6868, %r143, %r3715;
	setp.ge.s32 	%p6869, %r44, %r2689;
	setp.ge.s32 	%p6870, %r43, %r4743;
	or.pred  	%p6871, %p6868, %p6870;
	or.pred  	%p6872, %p6871, %p6867;
	or.pred  	%p6873, %p6872, %p6869;
	@%p6873 bra 	$L__BB0_1725;
	ld.global.nc.f32 	%f4630, [%rd17+100];
	ld.shared.f32 	%f4631, [%r105+3480];
	sub.f32 	%f4632, %f4630, %f4631;
	setp.lt.f32 	%p6874, %f4632, %f5848;
	selp.f32 	%f1720, %f4632, %f5848, %p6874;
	mov.f32 	%f5848, %f1720;
$L__BB0_1725:
	ld.param.u32 	%r4744, [memory_param_8];
	ld.param.u32 	%r3716, [memory_param_7];
	ld.param.u32 	%r2690, [memory_param_6];
	ld.param.u32 	%r1666, [memory_param_5];
	setp.ge.s32 	%p6875, %r144, %r1666;
	setp.ge.s32 	%p6876, %r143, %r3716;
	setp.ge.s32 	%p6877, %r46, %r2690;
	setp.ge.s32 	%p6878, %r45, %r4744;
	or.pred  	%p6879, %p6876, %p6878;
	or.pred  	%p6880, %p6879, %p6875;
	or.pred  	%p6881, %p6880, %p6877;
	@%p6881 bra 	$L__BB0_1727;
	ld.global.nc.f32 	%f4633, [%rd17+104];
	ld.shared.f32 	%f4634, [%r105+3484];
	sub.f32 	%f4635, %f4633, %f4634;
	setp.lt.f32 	%p6882, %f4635, %f5848;
	selp.f32 	%f1722, %f4635, %f5848, %p6882;
	mov.f32 	%f5848, %f1722;
$L__BB0_1727:
	ld.param.u32 	%r4745, [memory_param_8];
	ld.param.u32 	%r3717, [memory_param_7];
	ld.param.u32 	%r2691, [memory_param_6];
	ld.param.u32 	%r1667, [memory_param_5];
	setp.ge.s32 	%p6883, %r144, %r1667;
	setp.ge.s32 	%p6884, %r143, %r3717;
	setp.ge.s32 	%p6885, %r48, %r2691;
	setp.ge.s32 	%p6886, %r47, %r4745;
	or.pred  	%p6887, %p6884, %p6886;
	or.pred  	%p6888, %p6887, %p6883;
	or.pred  	%p6889, %p6888, %p6885;
	@%p6889 bra 	$L__BB0_1729;
	ld.global.nc.f32 	%f4636, [%rd17+108];
	ld.shared.f32 	%f4637, [%r105+3488];
	sub.f32 	%f4638, %f4636, %f4637;
	setp.lt.f32 	%p6890, %f4638, %f5848;
	selp.f32 	%f1724, %f4638, %f5848, %p6890;
	mov.f32 	%f5848, %f1724;
$L__BB0_1729:
	ld.param.u32 	%r4746, [memory_param_8];
	ld.param.u32 	%r3718, [memory_param_7];
	ld.param.u32 	%r2692, [memory_param_6];
	ld.param.u32 	%r1668, [memory_param_5];
	setp.ge.s32 	%p6891, %r144, %r1668;
	setp.ge.s32 	%p6892, %r143, %r3718;
	setp.ge.s32 	%p6893, %r50, %r2692;
	setp.ge.s32 	%p6894, %r49, %r4746;
	or.pred  	%p6895, %p6892, %p6894;
	or.pred  	%p6896, %p6895, %p6891;
	or.pred  	%p6897, %p6896, %p6893;
	@%p6897 bra 	$L__BB0_1731;
	ld.global.nc.f32 	%f4639, [%rd17+112];
	ld.shared.f32 	%f4640, [%r105+3492];
	sub.f32 	%f4641, %f4639, %f4640;
	setp.lt.f32 	%p6898, %f4641, %f5848;
	selp.f32 	%f1726, %f4641, %f5848, %p6898;
	mov.f32 	%f5848, %f1726;
$L__BB0_1731:
	ld.param.u32 	%r4747, [memory_param_8];
	ld.param.u32 	%r3719, [memory_param_7];
	ld.param.u32 	%r2693, [memory_param_6];
	ld.param.u32 	%r1669, [memory_param_5];
	setp.ge.s32 	%p6899, %r144, %r1669;
	setp.ge.s32 	%p6900, %r143, %r3719;
	setp.ge.s32 	%p6901, %r52, %r2693;
	setp.ge.s32 	%p6902, %r51, %r4747;
	or.pred  	%p6903, %p6900, %p6902;
	or.pred  	%p6904, %p6903, %p6899;
	or.pred  	%p6905, %p6904, %p6901;
	@%p6905 bra 	$L__BB0_1733;
	ld.global.nc.f32 	%f4642, [%rd17+116];
	ld.shared.f32 	%f4643, [%r105+3496];
	sub.f32 	%f4644, %f4642, %f4643;
	setp.lt.f32 	%p6906, %f4644, %f5848;
	selp.f32 	%f1728, %f4644, %f5848, %p6906;
	mov.f32 	%f5848, %f1728;
$L__BB0_1733:
	ld.param.u32 	%r4748, [memory_param_8];
	ld.param.u32 	%r3720, [memory_param_7];
	ld.param.u32 	%r2694, [memory_param_6];
	ld.param.u32 	%r1670, [memory_param_5];
	setp.ge.s32 	%p6907, %r144, %r1670;
	setp.ge.s32 	%p6908, %r143, %r3720;
	setp.ge.s32 	%p6909, %r54, %r2694;
	setp.ge.s32 	%p6910, %r53, %r4748;
	or.pred  	%p6911, %p6908, %p6910;
	or.pred  	%p6912, %p6911, %p6907;
	or.pred  	%p6913, %p6912, %p6909;
	@%p6913 bra 	$L__BB0_1735;
	ld.global.nc.f32 	%f4645, [%rd17+120];
	ld.shared.f32 	%f4646, [%r105+3500];
	sub.f32 	%f4647, %f4645, %f4646;
	setp.lt.f32 	%p6914, %f4647, %f5848;
	selp.f32 	%f1730, %f4647, %f5848, %p6914;
	mov.f32 	%f5848, %f1730;
$L__BB0_1735:
	ld.param.u32 	%r4749, [memory_param_8];
	ld.param.u32 	%r3721, [memory_param_7];
	ld.param.u32 	%r2695, [memory_param_6];
	ld.param.u32 	%r1671, [memory_param_5];
	setp.ge.s32 	%p6915, %r144, %r1671;
	setp.ge.s32 	%p6916, %r143, %r3721;
	setp.ge.s32 	%p6917, %r56, %r2695;
	setp.ge.s32 	%p6918, %r55, %r4749;
	or.pred  	%p6919, %p6916, %p6918;
	or.pred  	%p6920, %p6919, %p6915;
	or.pred  	%p6921, %p6920, %p6917;
	@%p6921 bra 	$L__BB0_1737;
	ld.global.nc.f32 	%f4648, [%rd17+124];
	ld.shared.f32 	%f4649, [%r105+3504];
	sub.f32 	%f4650, %f4648, %f4649;
	setp.lt.f32 	%p6922, %f4650, %f5848;
	selp.f32 	%f1732, %f4650, %f5848, %p6922;
	mov.f32 	%f5848, %f1732;
$L__BB0_1737:
	ld.param.u32 	%r4750, [memory_param_8];
	ld.param.u32 	%r3722, [memory_param_7];
	ld.param.u32 	%r2696, [memory_param_6];
	ld.param.u32 	%r1672, [memory_param_5];
	setp.ge.s32 	%p6923, %r144, %r1672;
	setp.ge.s32 	%p6924, %r143, %r3722;
	setp.ge.s32 	%p6925, %r58, %r2696;
	setp.ge.s32 	%p6926, %r57, %r4750;
	or.pred  	%p6927, %p6924, %p6926;
	or.pred  	%p6928, %p6927, %p6923;
	or.pred  	%p6929, %p6928, %p6925;
	@%p6929 bra 	$L__BB0_1739;
	ld.global.nc.f32 	%f4651, [%rd17+128];
	ld.shared.f32 	%f4652, [%r105+3508];
	sub.f32 	%f4653, %f4651, %f4652;
	setp.lt.f32 	%p6930, %f4653, %f5848;
	selp.f32 	%f1734, %f4653, %f5848, %p6930;
	mov.f32 	%f5848, %f1734;
$L__BB0_1739:
	ld.param.u32 	%r4751, [memory_param_8];
	ld.param.u32 	%r3723, [memory_param_7];
	ld.param.u32 	%r2697, [memory_param_6];
	ld.param.u32 	%r1673, [memory_param_5];
	setp.ge.s32 	%p6931, %r144, %r1673;
	setp.ge.s32 	%p6932, %r143, %r3723;
	setp.ge.s32 	%p6933, %r60, %r2697;
	setp.ge.s32 	%p6934, %r59, %r4751;
	or.pred  	%p6935, %p6932, %p6934;
	or.pred  	%p6936, %p6935, %p6931;
	or.pred  	%p6937, %p6936, %p6933;
	@%p6937 bra 	$L__BB0_1741;
	ld.global.nc.f32 	%f4654, [%rd17+132];
	ld.shared.f32 	%f4655, [%r105+3512];
	sub.f32 	%f4656, %f4654, %f4655;
	setp.lt.f32 	%p6938, %f4656, %f5848;
	selp.f32 	%f1736, %f4656, %f5848, %p6938;
	mov.f32 	%f5848, %f1736;
$L__BB0_1741:
	ld.param.u32 	%r4752, [memory_param_8];
	ld.param.u32 	%r3724, [memory_param_7];
	ld.param.u32 	%r2698, [memory_param_6];
	ld.param.u32 	%r1674, [memory_param_5];
	setp.ge.s32 	%p6939, %r144, %r1674;
	setp.ge.s32 	%p6940, %r143, %r3724;
	setp.ge.s32 	%p6941, %r62, %r2698;
	setp.ge.s32 	%p6942, %r61, %r4752;
	or.pred  	%p6943, %p6940, %p6942;
	or.pred  	%p6944, %p6943, %p6939;
	or.pred  	%p6945, %p6944, %p6941;
	@%p6945 bra 	$L__BB0_1743;
	ld.global.nc.f32 	%f4657, [%rd17+136];
	ld.shared.f32 	%f4658, [%r105+3516];
	sub.f32 	%f4659, %f4657, %f4658;
	setp.lt.f32 	%p6946, %f4659, %f5848;
	selp.f32 	%f1738, %f4659, %f5848, %p6946;
	mov.f32 	%f5848, %f1738;
$L__BB0_1743:
	ld.param.u32 	%r4753, [memory_param_8];
	ld.param.u32 	%r3725, [memory_param_7];
	ld.param.u32 	%r2699, [memory_param_6];
	ld.param.u32 	%r1675, [memory_param_5];
	setp.ge.s32 	%p6947, %r144, %r1675;
	setp.ge.s32 	%p6948, %r143, %r3725;
	setp.ge.s32 	%p6949, %r64, %r2699;
	setp.ge.s32 	%p6950, %r63, %r4753;
	or.pred  	%p6951, %p6948, %p6950;
	or.pred  	%p6952, %p6951, %p6947;
	or.pred  	%p6953, %p6952, %p6949;
	@%p6953 bra 	$L__BB0_1745;
	ld.global.nc.f32 	%f4660, [%rd17+140];
	ld.shared.f32 	%f4661, [%r105+3520];
	sub.f32 	%f4662, %f4660, %f4661;
	setp.lt.f32 	%p6954, %f4662, %f5848;
	selp.f32 	%f1740, %f4662, %f5848, %p6954;
	mov.f32 	%f5848, %f1740;
$L__BB0_1745:
	ld.param.u32 	%r4754, [memory_param_8];
	ld.param.u32 	%r3726, [memory_param_7];
	ld.param.u32 	%r2700, [memory_param_6];
	ld.param.u32 	%r1676, [memory_param_5];
	setp.ge.s32 	%p6955, %r144, %r1676;
	setp.ge.s32 	%p6956, %r143, %r3726;
	setp.ge.s32 	%p6957, %r66, %r2700;
	setp.ge.s32 	%p6958, %r65, %r4754;
	or.pred  	%p6959, %p6956, %p6958;
	or.pred  	%p6960, %p6959, %p6955;
	or.pred  	%p6961, %p6960, %p6957;
	@%p6961 bra 	$L__BB0_1747;
	ld.global.nc.f32 	%f4663, [%rd17+144];
	ld.shared.f32 	%f4664, [%r105+3524];
	sub.f32 	%f4665, %f4663, %f4664;
	setp.lt.f32 	%p6962, %f4665, %f5848;
	selp.f32 	%f1742, %f4665, %f5848, %p6962;
	mov.f32 	%f5848, %f1742;
$L__BB0_1747:
	ld.param.u32 	%r4755, [memory_param_8];
	ld.param.u32 	%r3727, [memory_param_7];
	ld.param.u32 	%r2701, [memory_param_6];
	ld.param.u32 	%r1677, [memory_param_5];
	setp.ge.s32 	%p6963, %r144, %r1677;
	setp.ge.s32 	%p6964, %r143, %r3727;
	setp.ge.s32 	%p6965, %r68, %r2701;
	setp.ge.s32 	%p6966, %r67, %r4755;
	or.pred  	%p6967, %p6964, %p6966;
	or.pred  	%p6968, %p6967, %p6963;
	or.pred  	%p6969, %p6968, %p6965;
	@%p6969 bra 	$L__BB0_1749;
	ld.global.nc.f32 	%f4666, [%rd17+148];
	ld.shared.f32 	%f4667, [%r105+3528];
	sub.f32 	%f4668, %f4666, %f4667;
	setp.lt.f32 	%p6970, %f4668, %f5848;
	selp.f32 	%f1744, %f4668, %f5848, %p6970;
	mov.f32 	%f5848, %f1744;
$L__BB0_1749:
	ld.param.u32 	%r4756, [memory_param_8];
	ld.param.u32 	%r3728, [memory_param_7];
	ld.param.u32 	%r2702, [memory_param_6];
	ld.param.u32 	%r1678, [memory_param_5];
	setp.ge.s32 	%p6971, %r144, %r1678;
	setp.ge.s32 	%p6972, %r143, %r3728;
	setp.ge.s32 	%p6973, %r70, %r2702;
	setp.ge.s32 	%p6974, %r69, %r4756;
	or.pred  	%p6975, %p6972, %p6974;
	or.pred  	%p6976, %p6975, %p6971;
	or.pred  	%p6977, %p6976, %p6973;
	@%p6977 bra 	$L__BB0_1751;
	ld.global.nc.f32 	%f4669, [%rd17+152];
	ld.shared.f32 	%f4670, [%r105+3532];
	sub.f32 	%f4671, %f4669, %f4670;
	setp.lt.f32 	%p6978, %f4671, %f5848;
	selp.f32 	%f1746, %f4671, %f5848, %p6978;
	mov.f32 	%f5848, %f1746;
$L__BB0_1751:
	ld.param.u32 	%r4757, [memory_param_8];
	ld.param.u32 	%r3729, [memory_param_7];
	ld.param.u32 	%r2703, [memory_param_6];
	ld.param.u32 	%r1679, [memory_param_5];
	setp.ge.s32 	%p6979, %r144, %r1679;
	setp.ge.s32 	%p6980, %r143, %r3729;
	setp.ge.s32 	%p6981, %r72, %r2703;
	setp.ge.s32 	%p6982, %r71, %r4757;
	or.pred  	%p6983, %p6980, %p6982;
	or.pred  	%p6984, %p6983, %p6979;
	or.pred  	%p6985, %p6984, %p6981;
	@%p6985 bra 	$L__BB0_1753;
	ld.global.nc.f32 	%f4672, [%rd17+156];
	ld.shared.f32 	%f4673, [%r105+3536];
	sub.f32 	%f4674, %f4672, %f4673;
	setp.lt.f32 	%p6986, %f4674, %f5848;
	selp.f32 	%f1748, %f4674, %f5848, %p6986;
	mov.f32 	%f5848, %f1748;
$L__BB0_1753:
	ld.param.u32 	%r4758, [memory_param_8];
	ld.param.u32 	%r3730, [memory_param_7];
	ld.param.u32 	%r2704, [memory_param_6];
	ld.param.u32 	%r1680, [memory_param_5];
	setp.ge.s32 	%p6987, %r144, %r1680;
	setp.ge.s32 	%p6988, %r143, %r3730;
	setp.ge.s32 	%p6989, %r74, %r2704;
	setp.ge.s32 	%p6990, %r73, %r4758;
	or.pred  	%p6991, %p6988, %p6990;
	or.pred  	%p6992, %p6991, %p6987;
	or.pred  	%p6993, %p6992, %p6989;
	@%p6993 bra 	$L__BB0_1755;
	ld.global.nc.f32 	%f4675, [%rd17+160];
	ld.shared.f32 	%f4676, [%r105+3540];
	sub.f32 	%f4677, %f4675, %f4676;
	setp.lt.f32 	%p6994, %f4677, %f5848;
	selp.f32 	%f1750, %f4677, %f5848, %p6994;
	mov.f32 	%f5848, %f1750;
$L__BB0_1755:
	ld.param.u32 	%r4759, [memory_param_8];
	ld.param.u32 	%r3731, [memory_param_7];
	ld.param.u32 	%r2705, [memory_param_6];
	ld.param.u32 	%r1681, [memory_param_5];
	setp.ge.s32 	%p6995, %r144, %r1681;
	setp.ge.s32 	%p6996, %r143, %r3731;
	setp.ge.s32 	%p6997, %r76, %r2705;
	setp.ge.s32 	%p6998, %r75, %r4759;
	or.pred  	%p6999, %p6996, %p6998;
	or.pred  	%p7000, %p6999, %p6995;
	or.pred  	%p7001, %p7000, %p6997;
	@%p7001 bra 	$L__BB0_1757;
	ld.global.nc.f32 	%f4678, [%rd17+164];
	ld.shared.f32 	%f4679, [%r105+3544];
	sub.f32 	%f4680, %f4678, %f4679;
	setp.lt.f32 	%p7002, %f4680, %f5848;
	selp.f32 	%f1752, %f4680, %f5848, %p7002;
	mov.f32 	%f5848, %f1752;
$L__BB0_1757:
	ld.param.u32 	%r4760, [memory_param_8];
	ld.param.u32 	%r3732, [memory_param_7];
	ld.param.u32 	%r2706, [memory_param_6];
	ld.param.u32 	%r1682, [memory_param_5];
	setp.ge.s32 	%p7003, %r144, %r1682;
	setp.ge.s32 	%p7004, %r143, %r3732;
	setp.ge.s32 	%p7005, %r78, %r2706;
	setp.ge.s32 	%p7006, %r77, %r4760;
	or.pred  	%p7007, %p7004, %p7006;
	or.pred  	%p7008, %p7007, %p7003;
	or.pred  	%p7009, %p7008, %p7005;
	@%p7009 bra 	$L__BB0_1759;
	ld.global.nc.f32 	%f4681, [%rd17+168];
	ld.shared.f32 	%f4682, [%r105+3548];
	sub.f32 	%f4683, %f4681, %f4682;
	setp.lt.f32 	%p7010, %f4683, %f5848;
	selp.f32 	%f1754, %f4683, %f5848, %p7010;
	mov.f32 	%f5848, %f1754;
$L__BB0_1759:
	ld.param.u32 	%r4761, [memory_param_8];
	ld.param.u32 	%r3733, [memory_param_7];
	ld.param.u32 	%r2707, [memory_param_6];
	ld.param.u32 	%r1683, [memory_param_5];
	setp.ge.s32 	%p7011, %r144, %r1683;
	setp.ge.s32 	%p7012, %r143, %r3733;
	setp.ge.s32 	%p7013, %r80, %r2707;
	setp.ge.s32 	%p7014, %r79, %r4761;
	or.pred  	%p7015, %p7012, %p7014;
	or.pred  	%p7016, %p7015, %p7011;
	or.pred  	%p7017, %p7016, %p7013;
	@%p7017 bra 	$L__BB0_1761;
	ld.global.nc.f32 	%f4684, [%rd17+172];
	ld.shared.f32 	%f4685, [%r105+3552];
	sub.f32 	%f4686, %f4684, %f4685;
	setp.lt.f32 	%p7018, %f4686, %f5848;
	selp.f32 	%f1756, %f4686, %f5848, %p7018;
	mov.f32 	%f5848, %f1756;
$L__BB0_1761:
	ld.param.u32 	%r4762, [memory_param_8];
	ld.param.u32 	%r3734, [memory_param_7];
	ld.param.u32 	%r2708, [memory_param_6];
	ld.param.u32 	%r1684, [memory_param_5];
	setp.ge.s32 	%p7019, %r144, %r1684;
	setp.ge.s32 	%p7020, %r143, %r3734;
	setp.ge.s32 	%p7021, %r82, %r2708;
	setp.ge.s32 	%p7022, %r81, %r4762;
	or.pred  	%p7023, %p7020, %p7022;
	or.pred  	%p7024, %p7023, %p7019;
	or.pred  	%p7025, %p7024, %p7021;
	@%p7025 bra 	$L__BB0_1763;
	ld.global.nc.f32 	%f4687, [%rd17+176];
	ld.shared.f32 	%f4688, [%r105+3556];
	sub.f32 	%f4689, %f4687, %f4688;
	setp.lt.f32 	%p7026, %f4689, %f5848;
	selp.f32 	%f1758, %f4689, %f5848, %p7026;
	mov.f32 	%f5848, %f1758;
$L__BB0_1763:
	ld.param.u32 	%r4763, [memory_param_8];
	ld.param.u32 	%r3735, [memory_param_7];
	ld.param.u32 	%r2709, [memory_param_6];
	ld.param.u32 	%r1685, [memory_param_5];
	setp.ge.s32 	%p7027, %r144, %r1685;
	setp.ge.s32 	%p7028, %r143, %r3735;
	setp.ge.s32 	%p7029, %r84, %r2709;
	setp.ge.s32 	%p7030, %r83, %r4763;
	or.pred  	%p7031, %p7028, %p7030;
	or.pred  	%p7032, %p7031, %p7027;
	or.pred  	%p7033, %p7032, %p7029;
	@%p7033 bra 	$L__BB0_1765;
	ld.global.nc.f32 	%f4690, [%rd17+180];
	ld.shared.f32 	%f4691, [%r105+3560];
	sub.f32 	%f4692, %f4690, %f4691;
	setp.lt.f32 	%p7034, %f4692, %f5848;
	selp.f32 	%f1760, %f4692, %f5848, %p7034;
	mov.f32 	%f5848, %f1760;
$L__BB0_1765:
	ld.param.u32 	%r4764, [memory_param_8];
	ld.param.u32 	%r3736, [memory_param_7];
	ld.param.u32 	%r2710, [memory_param_6];
	ld.param.u32 	%r1686, [memory_param_5];
	setp.ge.s32 	%p7035, %r144, %r1686;
	setp.ge.s32 	%p7036, %r143, %r3736;
	setp.ge.s32 	%p7037, %r86, %r2710;
	setp.ge.s32 	%p7038, %r85, %r4764;
	or.pred  	%p7039, %p7036, %p7038;
	or.pred  	%p7040, %p7039, %p7035;
	or.pred  	%p7041, %p7040, %p7037;
	@%p7041 bra 	$L__BB0_1767;
	ld.global.nc.f32 	%f4693, [%rd17+184];
	ld.shared.f32 	%f4694, [%r105+3564];
	sub.f32 	%f4695, %f4693, %f4694;
	setp.lt.f32 	%p7042, %f4695, %f5848;
	selp.f32 	%f1762, %f4695, %f5848, %p7042;
	mov.f32 	%f5848, %f1762;
$L__BB0_1767:
	ld.param.u32 	%r4765, [memory_param_8];
	ld.param.u32 	%r3737, [memory_param_7];
	ld.param.u32 	%r2711, [memory_param_6];
	ld.param.u32 	%r1687, [memory_param_5];
	setp.ge.s32 	%p7043, %r144, %r1687;
	setp.ge.s32 	%p7044, %r143, %r3737;
	setp.ge.s32 	%p7045, %r142, %r2711;
	add.s32 	%r704, %r4913, 47;
	setp.ge.s32 	%p7046, %r704, %r4765;
	or.pred  	%p7047, %p7044, %p7046;
	or.pred  	%p7048, %p7047, %p7043;
	or.pred  	%p7049, %p7048, %p7045;
	@%p7049 bra 	$L__BB0_1769;
	ld.global.nc.f32 	%f4696, [%rd17+188];
	ld.shared.f32 	%f4697, [%r105+3568];
	sub.f32 	%f4698, %f4696, %f4697;
	setp.lt.f32 	%p7050, %f4698, %f5848;
	selp.f32 	%f1764, %f4698, %f5848, %p7050;
	mov.f32 	%f5848, %f1764;
$L__BB0_1769:
	ld.param.u32 	%r4766, [memory_param_8];
	ld.param.u32 	%r3738, [memory_param_7];
	ld.param.u32 	%r2712, [memory_param_6];
	ld.param.u32 	%r1688, [memory_param_5];
	setp.ge.s32 	%p7051, %r144, %r1688;
	setp.ge.s32 	%p7052, %r143, %r3738;
	add.s32 	%r705, %r11, 48;
	setp.ge.s32 	%p7053, %r705, %r2712;
	add.s32 	%r706, %r4913, 48;
	setp.ge.s32 	%p7054, %r706, %r4766;
	or.pred  	%p7055, %p7052, %p7054;
	or.pred  	%p7056, %p7055, %p7051;
	or.pred  	%p7057, %p7056, %p7053;
	@%p7057 bra 	$L__BB0_1771;
	ld.global.nc.f32 	%f4699, [%rd17+192];
	ld.shared.f32 	%f4700, [%r105+3572];
	sub.f32 	%f4701, %f4699, %f4700;
	setp.lt.f32 	%p7058, %f4701, %f5848;
	selp.f32 	%f1766, %f4701, %f5848, %p7058;
	mov.f32 	%f5848, %f1766;
$L__BB0_1771:
	ld.param.u32 	%r4767, [memory_param_8];
	ld.param.u32 	%r3739, [memory_param_7];
	ld.param.u32 	%r2713, [memory_param_6];
	ld.param.u32 	%r1689, [memory_param_5];
	setp.ge.s32 	%p7059, %r144, %r1689;
	setp.ge.s32 	%p7060, %r143, %r3739;
	add.s32 	%r707, %r11, 49;
	setp.ge.s32 	%p7061, %r707, %r2713;
	add.s32 	%r708, %r4913, 49;
	setp.ge.s32 	%p7062, %r708, %r4767;
	or.pred  	%p7063, %p7060, %p7062;
	or.pred  	%p7064, %p7063, %p7059;
	or.pred  	%p7065, %p7064, %p7061;
	@%p7065 bra 	$L__BB0_1773;
	ld.global.nc.f32 	%f4702, [%rd17+196];
	ld.shared.f32 	%f4703, [%r105+3576];
	sub.f32 	%f4704, %f4702, %f4703;
	setp.lt.f32 	%p7066, %f4704, %f5848;
	selp.f32 	%f1768, %f4704, %f5848, %p7066;
	mov.f32 	%f5848, %f1768;
$L__BB0_1773:
	ld.param.u32 	%r4768, [memory_param_8];
	ld.param.u32 	%r3740, [memory_param_7];
	ld.param.u32 	%r2714, [memory_param_6];
	ld.param.u32 	%r1690, [memory_param_5];
	setp.ge.s32 	%p7067, %r144, %r1690;
	setp.ge.s32 	%p7068, %r143, %r3740;
	add.s32 	%r709, %r11, 50;
	setp.ge.s32 	%p7069, %r709, %r2714;
	add.s32 	%r710, %r4913, 50;
	setp.ge.s32 	%p7070, %r710, %r4768;
	or.pred  	%p7071, %p7068, %p7070;
	or.pred  	%p7072, %p7071, %p7067;
	or.pred  	%p7073, %p7072, %p7069;
	@%p7073 bra 	$L__BB0_1775;
	ld.global.nc.f32 	%f4705, [%rd17+200];
	ld.shared.f32 	%f4706, [%r105+3580];
	sub.f32 	%f4707, %f4705, %f4706;
	setp.lt.f32 	%p7074, %f4707, %f5848;
	selp.f32 	%f1770, %f4707, %f5848, %p7074;
	mov.f32 	%f5848, %f1770;
$L__BB0_1775:
	ld.param.u32 	%r4769, [memory_param_8];
	ld.param.u32 	%r3741, [memory_param_7];
	ld.param.u32 	%r2715, [memory_param_6];
	ld.param.u32 	%r1691, [memory_param_5];
	setp.ge.s32 	%p7075, %r144, %r1691;
	setp.ge.s32 	%p7076, %r143, %r3741;
	add.s32 	%r711, %r11, 51;
	setp.ge.s32 	%p7077, %r711, %r2715;
	add.s32 	%r712, %r4913, 51;
	setp.ge.s32 	%p7078, %r712, %r4769;
	or.pred  	%p7079, %p7076, %p7078;
	or.pred  	%p7080, %p7079, %p7075;
	or.pred  	%p7081, %p7080, %p7077;
	@%p7081 bra 	$L__BB0_1777;
	ld.global.nc.f32 	%f4708, [%rd17+204];
	ld.shared.f32 	%f4709, [%r105+3584];
	sub.f32 	%f4710, %f4708, %f4709;
	setp.lt.f32 	%p7082, %f4710, %f5848;
	selp.f32 	%f1772, %f4710, %f5848, %p7082;
	mov.f32 	%f5848, %f1772;
$L__BB0_1777:
	ld.param.u32 	%r4770, [memory_param_8];
	ld.param.u32 	%r3742, [memory_param_7];
	ld.param.u32 	%r2716, [memory_param_6];
	ld.param.u32 	%r1692, [memory_param_5];
	setp.ge.s32 	%p7083, %r144, %r1692;
	setp.ge.s32 	%p7084, %r143, %r3742;
	add.s32 	%r713, %r11, 52;
	setp.ge.s32 	%p7085, %r713, %r2716;
	add.s32 	%r714, %r4913, 52;
	setp.ge.s32 	%p7086, %r714, %r4770;
	or.pred  	%p7087, %p7084, %p7086;
	or.pred  	%p7088, %p7087, %p7083;
	or.pred  	%p7089, %p7088, %p7085;
	@%p7089 bra 	$L__BB0_1779;
	ld.global.nc.f32 	%f4711, [%rd17+208];
	ld.shared.f32 	%f4712, [%r105+3588];
	sub.f32 	%f4713, %f4711, %f4712;
	setp.lt.f32 	%p7090, %f4713, %f5848;
	selp.f32 	%f1774, %f4713, %f5848, %p7090;
	mov.f32 	%f5848, %f1774;
$L__BB0_1779:
	ld.param.u32 	%r4771, [memory_param_8];
	ld.param.u32 	%r3743, [memory_param_7];
	ld.param.u32 	%r2717, [memory_param_6];
	ld.param.u32 	%r1693, [memory_param_5];
	setp.ge.s32 	%p7091, %r144, %r1693;
	setp.ge.s32 	%p7092, %r143, %r3743;
	add.s32 	%r715, %r11, 53;
	setp.ge.s32 	%p7093, %r715, %r2717;
	add.s32 	%r716, %r4913, 53;
	setp.ge.s32 	%p7094, %r716, %r4771;
	or.pred  	%p7095, %p7092, %p7094;
	or.pred  	%p7096, %p7095, %p7091;
	or.pred  	%p7097, %p7096, %p7093;
	@%p7097 bra 	$L__BB0_1781;
	ld.global.nc.f32 	%f4714, [%rd17+212];
	ld.shared.f32 	%f4715, [%r105+3592];
	sub.f32 	%f4716, %f4714, %f4715;
	setp.lt.f32 	%p7098, %f4716, %f5848;
	selp.f32 	%f1776, %f4716, %f5848, %p7098;
	mov.f32 	%f5848, %f1776;
$L__BB0_1781:
	ld.param.u32 	%r4772, [memory_param_8];
	ld.param.u32 	%r3744, [memory_param_7];
	ld.param.u32 	%r2718, [memory_param_6];
	ld.param.u32 	%r1694, [memory_param_5];
	setp.ge.s32 	%p7099, %r144, %r1694;
	setp.ge.s32 	%p7100, %r143, %r3744;
	add.s32 	%r717, %r11, 54;
	setp.ge.s32 	%p7101, %r717, %r2718;
	add.s32 	%r718, %r4913, 54;
	setp.ge.s32 	%p7102, %r718, %r4772;
	or.pred  	%p7103, %p7100, %p7102;
	or.pred  	%p7104, %p7103, %p7099;
	or.pred  	%p7105, %p7104, %p7101;
	@%p7105 bra 	$L__BB0_1783;
	ld.global.nc.f32 	%f4717, [%rd17+216];
	ld.shared.f32 	%f4718, [%r105+3596];
	sub.f32 	%f4719, %f4717, %f4718;
	setp.lt.f32 	%p7106, %f4719, %f5848;
	selp.f32 	%f1778, %f4719, %f5848, %p7106;
	mov.f32 	%f5848, %f1778;
$L__BB0_1783:
	ld.param.u32 	%r4773, [memory_param_8];
	ld.param.u32 	%r3745, [memory_param_7];
	ld.param.u32 	%r2719, [memory_param_6];
	ld.param.u32 	%r1695, [memory_param_5];
	setp.ge.s32 	%p7107, %r144, %r1695;
	setp.ge.s32 	%p7108, %r143, %r3745;
	add.s32 	%r719, %r11, 55;
	setp.ge.s32 	%p7109, %r719, %r2719;
	add.s32 	%r720, %r4913, 55;
	setp.ge.s32 	%p7110, %r720, %r4773;
	or.pred  	%p7111, %p7108, %p7110;
	or.pred  	%p7112, %p7111, %p7107;
	or.pred  	%p7113, %p7112, %p7109;
	@%p7113 bra 	$L__BB0_1785;
	ld.global.nc.f32 	%f4720, [%rd17+220];
	ld.shared.f32 	%f4721, [%r105+3600];
	sub.f32 	%f4722, %f4720, %f4721;
	setp.lt.f32 	%p7114, %f4722, %f5848;
	selp.f32 	%f1780, %f4722, %f5848, %p7114;
	mov.f32 	%f5848, %f1780;
$L__BB0_1785:
	ld.param.u32 	%r4774, [memory_param_8];
	ld.param.u32 	%r3746, [memory_param_7];
	ld.param.u32 	%r2720, [memory_param_6];
	ld.param.u32 	%r1696, [memory_param_5];
	setp.ge.s32 	%p7115, %r144, %r1696;
	setp.ge.s32 	%p7116, %r143, %r3746;
	add.s32 	%r721, %r11, 56;
	setp.ge.s32 	%p7117, %r721, %r2720;
	add.s32 	%r722, %r4913, 56;
	setp.ge.s32 	%p7118, %r722, %r4774;
	or.pred  	%p7119, %p7116, %p7118;
	or.pred  	%p7120, %p7119, %p7115;
	or.pred  	%p7121, %p7120, %p7117;
	@%p7121 bra 	$L__BB0_1787;
	ld.global.nc.f32 	%f4723, [%rd17+224];
	ld.shared.f32 	%f4724, [%r105+3604];
	sub.f32 	%f4725, %f4723, %f4724;
	setp.lt.f32 	%p7122, %f4725, %f5848;
	selp.f32 	%f1782, %f4725, %f5848, %p7122;
	mov.f32 	%f5848, %f1782;
$L__BB0_1787:
	mov.f32 	%f6026, %f5848;
	ld.param.u32 	%r4775, [memory_param_8];
	ld.param.u32 	%r3747, [memory_param_7];
	ld.param.u32 	%r2721, [memory_param_6];
	ld.param.u32 	%r1697, [memory_param_5];
	setp.ge.s32 	%p7123, %r144, %r1697;
	setp.ge.s32 	%p7124, %r143, %r3747;
	setp.ge.s32 	%p7125, %r88, %r2721;
	setp.ge.s32 	%p7126, %r87, %r4775;
	or.pred  	%p7127, %p7124, %p7126;
	or.pred  	%p7128, %p7127, %p7123;
	or.pred  	%p7129, %p7128, %p7125;
	@%p7129 bra 	$L__BB0_1789;
	ld.global.nc.f32 	%f4726, [%rd17+228];
	ld.shared.f32 	%f4727, [%r105+3608];
	sub.f32 	%f4728, %f4726, %f4727;
	setp.lt.f32 	%p7130, %f4728, %f6026;
	selp.f32 	%f6026, %f4728, %f6026, %p7130;
$L__BB0_1789:
	ld.param.u32 	%r4776, [memory_param_8];
	ld.param.u32 	%r3748, [memory_param_7];
	ld.param.u32 	%r2722, [memory_param_6];
	ld.param.u32 	%r1698, [memory_param_5];
	setp.ge.s32 	%p7131, %r144, %r1698;
	setp.ge.s32 	%p7132, %r143, %r3748;
	setp.ge.s32 	%p7133, %r90, %r2722;
	setp.ge.s32 	%p7134, %r89, %r4776;
	or.pred  	%p7135, %p7132, %p7134;
	or.pred  	%p7136, %p7135, %p7131;
	or.pred  	%p7137, %p7136, %p7133;
	@%p7137 bra 	$L__BB0_1791;
	ld.global.nc.f32 	%f4729, [%rd17+232];
	ld.shared.f32 	%f4730, [%r105+3612];
	sub.f32 	%f4731, %f4729, %f4730;
	setp.lt.f32 	%p7138, %f4731, %f6026;
	selp.f32 	%f6026, %f4731, %f6026, %p7138;
$L__BB0_1791:
	ld.param.u32 	%r4777, [memory_param_8];
	ld.param.u32 	%r3749, [memory_param_7];
	ld.param.u32 	%r2723, [memory_param_6];
	ld.param.u32 	%r1699, [memory_param_5];
	setp.ge.s32 	%p7139, %r144, %r1699;
	setp.ge.s32 	%p7140, %r143, %r3749;
	setp.ge.s32 	%p7141, %r92, %r2723;
	setp.ge.s32 	%p7142, %r91, %r4777;
	or.pred  	%p7143, %p7140, %p7142;
	or.pred  	%p7144, %p7143, %p7139;
	or.pred  	%p7145, %p7144, %p7141;
	@%p7145 bra 	$L__BB0_1793;
	ld.global.nc.f32 	%f4732, [%rd17+236];
	ld.shared.f32 	%f4733, [%r105+3616];
	sub.f32 	%f4734, %f4732, %f4733;
	setp.lt.f32 	%p7146, %f4734, %f6026;
	selp.f32 	%f6026, %f4734, %f6026, %p7146;
$L__BB0_1793:
	ld.param.u32 	%r4778, [memory_param_8];
	ld.param.u32 	%r3750, [memory_param_7];
	ld.param.u32 	%r2724, [memory_param_6];
	ld.param.u32 	%r1700, [memory_param_5];
	setp.ge.s32 	%p7147, %r144, %r1700;
	setp.ge.s32 	%p7148, %r143, %r3750;
	setp.ge.s32 	%p7149, %r94, %r2724;
	setp.ge.s32 	%p7150, %r93, %r4778;
	or.pred  	%p7151, %p7148, %p7150;
	or.pred  	%p7152, %p7151, %p7147;
	or.pred  	%p7153, %p7152, %p7149;
	@%p7153 bra 	$L__BB0_1795;
	ld.global.nc.f32 	%f4735, [%rd17+240];
	ld.shared.f32 	%f4736, [%r105+3620];
	sub.f32 	%f4737, %f4735, %f4736;
	setp.lt.f32 	%p7154, %f4737, %f6026;
	selp.f32 	%f6026, %f4737, %f6026, %p7154;
$L__BB0_1795:
	ld.param.u32 	%r4779, [memory_param_8];
	ld.param.u32 	%r3751, [memory_param_7];
	ld.param.u32 	%r2725, [memory_param_6];
	ld.param.u32 	%r1701, [memory_param_5];
	setp.ge.s32 	%p7155, %r144, %r1701;
	setp.ge.s32 	%p7156, %r143, %r3751;
	setp.ge.s32 	%p7157, %r96, %r2725;
	setp.ge.s32 	%p7158, %r95, %r4779;
	or.pred  	%p7159, %p7156, %p7158;
	or.pred  	%p7160, %p7159, %p7155;
	or.pred  	%p7161, %p7160, %p7157;
	@%p7161 bra 	$L__BB0_1797;
	ld.global.nc.f32 	%f4738, [%rd17+244];
	ld.shared.f32 	%f4739, [%r105+3624];
	sub.f32 	%f4740, %f4738, %f4739;
	setp.lt.f32 	%p7162, %f4740, %f6026;
	selp.f32 	%f6026, %f4740, %f6026, %p7162;
$L__BB0_1797:
	ld.param.u32 	%r4780, [memory_param_8];
	ld.param.u32 	%r3752, [memory_param_7];
	ld.param.u32 	%r2726, [memory_param_6];
	ld.param.u32 	%r1702, [memory_param_5];
	setp.ge.s32 	%p7163, %r144, %r1702;
	setp.ge.s32 	%p7164, %r143, %r3752;
	setp.ge.s32 	%p7165, %r98, %r2726;
	setp.ge.s32 	%p7166, %r97, %r4780;
	or.pred  	%p7167, %p7164, %p7166;
	or.pred  	%p7168, %p7167, %p7163;
	or.pred  	%p7169, %p7168, %p7165;
	@%p7169 bra 	$L__BB0_1799;
	ld.global.nc.f32 	%f4741, [%rd17+248];
	ld.shared.f32 	%f4742, [%r105+3628];
	sub.f32 	%f4743, %f4741, %f4742;
	setp.lt.f32 	%p7170, %f4743, %f6026;
	selp.f32 	%f6026, %f4743, %f6026, %p7170;
$L__BB0_1799:
	ld.param.u32 	%r4781, [memory_param_8];
	ld.param.u32 	%r3753, [memory_param_7];
	ld.param.u32 	%r2727, [memory_param_6];
	ld.param.u32 	%r1703, [memory_param_5];
	setp.ge.s32 	%p7171, %r144, %r1703;
	setp.ge.s32 	%p7172, %r143, %r3753;
	setp.ge.s32 	%p7173, %r100, %r2727;
	setp.ge.s32 	%p7174, %r99, %r4781;
	or.pred  	%p7175, %p7172, %p7174;
	or.pred  	%p7176, %p7175, %p7171;
	or.pred  	%p7177, %p7176, %p7173;
	@%p7177 bra 	$L__BB0_1801;
	ld.global.nc.f32 	%f4744, [%rd17+252];
	ld.shared.f32 	%f4745, [%r105+3632];
	sub.f32 	%f4746, %f4744, %f4745;
	setp.lt.f32 	%p7178, %f4746, %f6026;
	selp.f32 	%f6026, %f4746, %f6026, %p7178;
$L__BB0_1801:
	ld.param.u32 	%r4782, [memory_param_8];
	ld.param.u32 	%r3754, [memory_param_7];
	ld.param.u32 	%r2728, [memory_param_6];
	ld.param.u32 	%r1704, [memory_param_5];
	setp.ge.s32 	%p7179, %r11, %r2728;
	setp.ge.s32 	%p7180, %r4913, %r4782;
	add.s32 	%r146, %r102, 14;
	setp.ge.s32 	%p7181, %r146, %r3754;
	add.s32 	%r147, %r191, 14;
	setp.ge.s32 	%p7182, %r147, %r1704;
	mul.lo.s32 	%r148, %r147, %r2728;
	or.pred  	%p7183, %p7181, %p7180;
	or.pred  	%p7184, %p7183, %p7182;
	or.pred  	%p7185, %p7184, %p7179;
	@%p7185 bra 	$L__BB0_1803;
	add.s32 	%r723, %r11, %r148;
	mul.wide.s32 	%rd102, %r723, 4;
	add.s64 	%rd103, %rd2, %rd102;
	ld.global.nc.f32 	%f4747, [%rd103];
	ld.shared.f32 	%f4748, [%r105+3640];
	sub.f32 	%f4749, %f4747, %f4748;
	setp.lt.f32 	%p7186, %f4749, %f6026;
	selp.f32 	%f6026, %f4749, %f6026, %p7186;
$L__BB0_1803:
	ld.param.u32 	%r4783, [memory_param_8];
	ld.param.u32 	%r3755, [memory_param_7];
	ld.param.u32 	%r2729, [memory_param_6];
	ld.param.u32 	%r1705, [memory_param_5];
	setp.ge.s32 	%p7187, %r147, %r1705;
	setp.ge.s32 	%p7188, %r146, %r3755;
	setp.ge.s32 	%p7189, %r13, %r2729;
	setp.ge.s32 	%p7190, %r12, %r4783;
	or.pred  	%p7191, %p7188, %p7190;
	or.pred  	%p7192, %p7191, %p7187;
	cvt.s64.s32 	%rd104, %r148;
	add.s64 	%rd105, %rd3, %rd104;
	shl.b64 	%rd106, %rd105, 2;
	add.s64 	%rd18, %rd2, %rd106;
	or.pred  	%p7193, %p7192, %p7189;
	@%p7193 bra 	$L__BB0_1805;
	ld.global.nc.f32 	%f4750, [%rd18+4];
	ld.shared.f32 	%f4751, [%r105+3644];
	sub.f32 	%f4752, %f4750, %f4751;
	setp.lt.f32 	%p7194, %f4752, %f6026;
	selp.f32 	%f6026, %f4752, %f6026, %p7194;
$L__BB0_1805:
	ld.param.u32 	%r4784, [memory_param_8];
	ld.param.u32 	%r3756, [memory_param_7];
	ld.param.u32 	%r2730, [memory_param_6];
	ld.param.u32 	%r1706, [memory_param_5];
	setp.ge.s32 	%p7195, %r147, %r1706;
	setp.ge.s32 	%p7196, %r146, %r3756;
	setp.ge.s32 	%p7197, %r15, %r2730;
	setp.ge.s32 	%p7198, %r14, %r4784;
	or.pred  	%p7199, %p7196, %p7198;
	or.pred  	%p7200, %p7199, %p7195;
	or.pred  	%p7201, %p7200, %p7197;
	@%p7201 bra 	$L__BB0_1807;
	ld.global.nc.f32 	%f4753, [%rd18+8];
	ld.shared.f32 	%f4754, [%r105+3648];
	sub.f32 	%f4755, %f4753, %f4754;
	setp.lt.f32 	%p7202, %f4755, %f6026;
	selp.f32 	%f6026, %f4755, %f6026, %p7202;
$L__BB0_1807:
	ld.param.u32 	%r4785, [memory_param_8];
	ld.param.u32 	%r3757, [memory_param_7];
	ld.param.u32 	%r2731, [memory_param_6];
	ld.param.u32 	%r1707, [memory_param_5];
	setp.ge.s32 	%p7203, %r147, %r1707;
	setp.ge.s32 	%p7204, %r146, %r3757;
	setp.ge.s32 	%p7205, %r17, %r2731;
	setp.ge.s32 	%p7206, %r16, %r4785;
	or.pred  	%p7207, %p7204, %p7206;
	or.pred  	%p7208, %p7207, %p7203;
	or.pred  	%p7209, %p7208, %p7205;
	@%p7209 bra 	$L__BB0_1809;
	ld.global.nc.f32 	%f4756, [%rd18+12];
	ld.shared.f32 	%f4757, [%r105+3652];
	sub.f32 	%f4758, %f4756, %f4757;
	setp.lt.f32 	%p7210, %f4758, %f6026;
	selp.f32 	%f6026, %f4758, %f6026, %p7210;
$L__BB0_1809:
	ld.param.u32 	%r4786, [memory_param_8];
	ld.param.u32 	%r3758, [memory_param_7];
	ld.param.u32 	%r2732, [memory_param_6];
	ld.param.u32 	%r1708, [memory_param_5];
	setp.ge.s32 	%p7211, %r147, %r1708;
	setp.ge.s32 	%p7212, %r146, %r3758;
	setp.ge.s32 	%p7213, %r19, %r2732;
	setp.ge.s32 	%p7214, %r18, %r4786;
	or.pred  	%p7215, %p7212, %p7214;
	or.pred  	%p7216, %p7215, %p7211;
	or.pred  	%p7217, %p7216, %p7213;
	@%p7217 bra 	$L__BB0_1811;
	ld.global.nc.f32 	%f4759, [%rd18+16];
	ld.shared.f32 	%f4760, [%r105+3656];
	sub.f32 	%f4761, %f4759, %f4760;
	setp.lt.f32 	%p7218, %f4761, %f6026;
	selp.f32 	%f6026, %f4761, %f6026, %p7218;
$L__BB0_1811:
	ld.param.u32 	%r4787, [memory_param_8];
	ld.param.u32 	%r3759, [memory_param_7];
	ld.param.u32 	%r2733, [memory_param_6];
	ld.param.u32 	%r1709, [memory_param_5];
	setp.ge.s32 	%p7219, %r147, %r1709;
	setp.ge.s32 	%p7220, %r146, %r3759;
	add.s32 	%r724, %r11, 5;
	setp.ge.s32 	%p7221, %r724, %r2733;
	setp.ge.s32 	%p7222, %r20, %r4787;
	or.pred  	%p7223, %p7220, %p7222;
	or.pred  	%p7224, %p7223, %p7219;
	or.pred  	%p7225, %p7224, %p7221;
	@%p7225 bra 	$L__BB0_1813;
	ld.global.nc.f32 	%f4762, [%rd18+20];
	ld.shared.f32 	%f4763, [%r105+3660];
	sub.f32 	%f4764, %f4762, %f4763;
	setp.lt.f32 	%p7226, %f4764, %f6026;
	selp.f32 	%f6026, %f4764, %f6026, %p7226;
$L__BB0_1813:
	ld.param.u32 	%r4788, [memory_param_8];
	ld.param.u32 	%r3760, [memory_param_7];
	ld.param.u32 	%r2734, [memory_param_6];
	ld.param.u32 	%r1710, [memory_param_5];
	setp.ge.s32 	%p7227, %r147, %r1710;
	setp.ge.s32 	%p7228, %r146, %r3760;
	add.s32 	%r725, %r11, 6;
	setp.ge.s32 	%p7229, %r725, %r2734;
	add.s32 	%r726, %r4913, 6;
	setp.ge.s32 	%p7230, %r726, %r4788;
	or.pred  	%p7231, %p7228, %p7230;
	or.pred  	%p7232, %p7231, %p7227;
	or.pred  	%p7233, %p7232, %p7229;
	@%p7233 bra 	$L__BB0_1815;
	ld.global.nc.f32 	%f4765, [%rd18+24];
	ld.shared.f32 	%f4766, [%r105+3664];
	sub.f32 	%f4767, %f4765, %f4766;
	setp.lt.f32 	%p7234, %f4767, %f6026;
	selp.f32 	%f6026, %f4767, %f6026, %p7234;
$L__BB0_1815:
	ld.param.u32 	%r4789, [memory_param_8];
	ld.param.u32 	%r3761, [memory_param_7];
	ld.param.u32 	%r2735, [memory_param_6];
	ld.param.u32 	%r1711, [memory_param_5];
	setp.ge.s32 	%p7235, %r147, %r1711;
	setp.ge.s32 	%p7236, %r146, %r3761;
	add.s32 	%r727, %r11, 7;
	setp.ge.s32 	%p7237, %r727, %r2735;
	add.s32 	%r728, %r4913, 7;
	setp.ge.s32 	%p7238, %r728, %r4789;
	or.pred  	%p7239, %p7236, %p7238;
	or.pred  	%p7240, %p7239, %p7235;
	or.pred  	%p7241, %p7240, %p7237;
	@%p7241 bra 	$L__BB0_1817;
	ld.global.nc.f32 	%f4768, [%rd18+28];
	ld.shared.f32 	%f4769, [%r105+3668];
	sub.f32 	%f4770, %f4768, %f4769;
	setp.lt.f32 	%p7242, %f4770, %f6026;
	selp.f32 	%f6026, %f4770, %f6026, %p7242;
$L__BB0_1817:
	ld.param.u32 	%r4790, [memory_param_8];
	ld.param.u32 	%r3762, [memory_param_7];
	ld.param.u32 	%r2736, [memory_param_6];
	ld.param.u32 	%r1712, [memory_param_5];
	setp.ge.s32 	%p7243, %r147, %r1712;
	setp.ge.s32 	%p7244, %r146, %r3762;
	add.s32 	%r729, %r11, 8;
	setp.ge.s32 	%p7245, %r729, %r2736;
	add.s32 	%r730, %r4913, 8;
	setp.ge.s32 	%p7246, %r730, %r4790;
	or.pred  	%p7247, %p7244, %p7246;
	or.pred  	%p7248, %p7247, %p7243;
	or.pred  	%p7249, %p7248, %p7245;
	@%p7249 bra 	$L__BB0_1819;
	ld.global.nc.f32 	%f4771, [%rd18+32];
	ld.shared.f32 	%f4772, [%r105+3672];
	sub.f32 	%f4773, %f4771, %f4772;
	setp.lt.f32 	%p7250, %f4773, %f6026;
	selp.f32 	%f6026, %f4773, %f6026, %p7250;
$L__BB0_1819:
	ld.param.u32 	%r4791, [memory_param_8];
	ld.param.u32 	%r3763, [memory_param_7];
	ld.param.u32 	%r2737, [memory_param_6];
	ld.param.u32 	%r1713, [memory_param_5];
	setp.ge.s32 	%p7251, %r147, %r1713;
	setp.ge.s32 	%p7252, %r146, %r3763;
	setp.ge.s32 	%p7253, %r22, %r2737;
	setp.ge.s32 	%p7254, %r21, %r4791;
	or.pred  	%p7255, %p7252, %p7254;
	or.pred  	%p7256, %p7255, %p7251;
	or.pred  	%p7257, %p7256, %p7253;
	@%p7257 bra 	$L__BB0_1821;
	ld.global.nc.f32 	%f4774, [%rd18+36];
	ld.shared.f32 	%f4775, [%r105+3676];
	sub.f32 	%f4776, %f4774, %f4775;
	setp.lt.f32 	%p7258, %f4776, %f6026;
	selp.f32 	%f6026, %f4776, %f6026, %p7258;
$L__BB0_1821:
	ld.param.u32 	%r4792, [memory_param_8];
	ld.param.u32 	%r3764, [memory_param_7];
	ld.param.u32 	%r2738, [memory_param_6];
	ld.param.u32 	%r1714, [memory_param_5];
	setp.ge.s32 	%p7259, %r147, %r1714;
	setp.ge.s32 	%p7260, %r146, %r3764;
	setp.ge.s32 	%p7261, %r24, %r2738;
	setp.ge.s32 	%p7262, %r23, %r4792;
	or.pred  	%p7263, %p7260, %p7262;
	or.pred  	%p7264, %p7263, %p7259;
	or.pred  	%p7265, %p7264, %p7261;
	@%p7265 bra 	$L__BB0_1823;
	ld.global.nc.f32 	%f4777, [%rd18+40];
	ld.shared.f32 	%f4778, [%r105+3680];
	sub.f32 	%f4779, %f4777, %f4778;
	setp.lt.f32 	%p7266, %f4779, %f6026;
	selp.f32 	%f6026, %f4779, %f6026, %p7266;
$L__BB0_1823:
	ld.param.u32 	%r4793, [memory_param_8];
	ld.param.u32 	%r3765, [memory_param_7];
	ld.param.u32 	%r2739, [memory_param_6];
	ld.param.u32 	%r1715, [memory_param_5];
	setp.ge.s32 	%p7267, %r147, %r1715;
	setp.ge.s32 	%p7268, %r146, %r3765;
	setp.ge.s32 	%p7269, %r26, %r2739;
	setp.ge.s32 	%p7270, %r25, %r4793;
	or.pred  	%p7271, %p7268, %p7270;
	or.pred  	%p7272, %p7271, %p7267;
	or.pred  	%p7273, %p7272, %p7269;
	@%p7273 bra 	$L__BB0_1825;
	ld.global.nc.f32 	%f4780, [%rd18+44];
	ld.shared.f32 	%f4781, [%r105+3684];
	sub.f32 	%f4782, %f4780, %f4781;
	setp.lt.f32 	%p7274, %f4782, %f6026;
	selp.f32 	%f6026, %f4782, %f6026, %p7274;
$L__BB0_1825:
	ld.param.u32 	%r4794, [memory_param_8];
	ld.param.u32 	%r3766, [memory_param_7];
	ld.param.u32 	%r2740, [memory_param_6];
	ld.param.u32 	%r1716, [memory_param_5];
	setp.ge.s32 	%p7275, %r147, %r1716;
	setp.ge.s32 	%p7276, %r146, %r3766;
	setp.ge.s32 	%p7277, %r28, %r2740;
	setp.ge.s32 	%p7278, %r27, %r4794;
	or.pred  	%p7279, %p7276, %p7278;
	or.pred  	%p7280, %p7279, %p7275;
	or.pred  	%p7281, %p7280, %p7277;
	@%p7281 bra 	$L__BB0_1827;
	ld.global.nc.f32 	%f4783, [%rd18+48];
	ld.shared.f32 	%f4784, [%r105+3688];
	sub.f32 	%f4785, %f4783, %f4784;
	setp.lt.f32 	%p7282, %f4785, %f6026;
	selp.f32 	%f6026, %f4785, %f6026, %p7282;
$L__BB0_1827:
	ld.param.u32 	%r4795, [memory_param_8];
	ld.param.u32 	%r3767, [memory_param_7];
	ld.param.u32 	%r2741, [memory_param_6];
	ld.param.u32 	%r1717, [memory_param_5];
	setp.ge.s32 	%p7283, %r147, %r1717;
	setp.ge.s32 	%p7284, %r146, %r3767;
	setp.ge.s32 	%p7285, %r30, %r2741;
	setp.ge.s32 	%p7286, %r29, %r4795;
	or.pred  	%p7287, %p7284, %p7286;
	or.pred  	%p7288, %p7287, %p7283;
	or.pred  	%p7289, %p7288, %p7285;
	@%p7289 bra 	$L__BB0_1829;
	ld.global.nc.f32 	%f4786, [%rd18+52];
	ld.shared.f32 	%f4787, [%r105+3692];
	sub.f32 	%f4788, %f4786, %f4787;
	setp.lt.f32 	%p7290, %f4788, %f6026;
	selp.f32 	%f6026, %f4788, %f6026, %p7290;
$L__BB0_1829:
	ld.param.u32 	%r4796, [memory_param_8];
	ld.param.u32 	%r3768, [memory_param_7];
	ld.param.u32 	%r2742, [memory_param_6];
	ld.param.u32 	%r1718, [memory_param_5];
	setp.ge.s32 	%p7291, %r147, %r1718;
	setp.ge.s32 	%p7292, %r146, %r3768;
	setp.ge.s32 	%p7293, %r32, %r2742;
	setp.ge.s32 	%p7294, %r31, %r4796;
	or.pred  	%p7295, %p7292, %p7294;
	or.pred  	%p7296, %p7295, %p7291;
	or.pred  	%p7297, %p7296, %p7293;
	@%p7297 bra 	$L__BB0_1831;
	ld.global.nc.f32 	%f4789, [%rd18+56];
	ld.shared.f32 	%f4790, [%r105+3696];
	sub.f32 	%f4791, %f4789, %f4790;
	setp.lt.f32 	%p7298, %f4791, %f6026;
	selp.f32 	%f6026, %f4791, %f6026, %p7298;
$L__BB0_1831:
	ld.param.u32 	%r4797, [memory_param_8];
	ld.param.u32 	%r3769, [memory_param_7];
	ld.param.u32 	%r2743, [memory_param_6];
	ld.param.u32 	%r1719, [memory_param_5];
	setp.ge.s32 	%p7299, %r147, %r1719;
	setp.ge.s32 	%p7300, %r146, %r3769;
	setp.ge.s32 	%p7301, %r34, %r2743;
	setp.ge.s32 	%p7302, %r33, %r4797;
	or.pred  	%p7303, %p7300, %p7302;
	or.pred  	%p7304, %p7303, %p7299;
	or.pred  	%p7305, %p7304, %p7301;
	@%p7305 bra 	$L__BB0_1833;
	ld.global.nc.f32 	%f4792, [%rd18+60];
	ld.shared.f32 	%f4793, [%r105+3700];
	sub.f32 	%f4794, %f4792, %f4793;
	setp.lt.f32 	%p7306, %f4794, %f6026;
	selp.f32 	%f6026, %f4794, %f6026, %p7306;
$L__BB0_1833:
	ld.param.u32 	%r4798, [memory_param_8];
	ld.param.u32 	%r3770, [memory_param_7];
	ld.param.u32 	%r2744, [memory_param_6];
	ld.param.u32 	%r1720, [memory_param_5];
	setp.ge.s32 	%p7307, %r147, %r1720;
	setp.ge.s32 	%p7308, %r146, %r3770;
	setp.ge.s32 	%p7309, %r36, %r2744;
	setp.ge.s32 	%p7310, %r35, %r4798;
	or.pred  	%p7311, %p7308, %p7310;
	or.pred  	%p7312, %p7311, %p7307;
	or.pred  	%p7313, %p7312, %p7309;
	@%p7313 bra 	$L__BB0_1835;
	ld.global.nc.f32 	%f4795, [%rd18+64];
	ld.shared.f32 	%f4796, [%r105+3704];
	sub.f32 	%f4797, %f4795, %f4796;
	setp.lt.f32 	%p7314, %f4797, %f6026;
	selp.f32 	%f6026, %f4797, %f6026, %p7314;
$L__BB0_1835:
	ld.param.u32 	%r4799, [memory_param_8];
	ld.param.u32 	%r3771, [memory_param_7];
	ld.param.u32 	%r2745, [memory_param_6];
	ld.param.u32 	%r1721, [memory_param_5];
	setp.ge.s32 	%p7315, %r147, %r1721;
	setp.ge.s32 	%p7316, %r146, %r3771;
	setp.ge.s32 	%p7317, %r38, %r2745;
	setp.ge.s32 	%p7318, %r37, %r4799;
	or.pred  	%p7319, %p7316, %p7318;
	or.pred  	%p7320, %p7319, %p7315;
	or.pred  	%p7321, %p7320, %p7317;
	@%p7321 bra 	$L__BB0_1837;
	ld.global.nc.f32 	%f4798, [%rd18+68];
	ld.shared.f32 	%f4799, [%r105+3708];
	sub.f32 	%f4800, %f4798, %f4799;
	setp.lt.f32 	%p7322, %f4800, %f6026;
	selp.f32 	%f6026, %f4800, %f6026, %p7322;
$L__BB0_1837:
	ld.param.u32 	%r4800, [memory_param_8];
	ld.param.u32 	%r3772, [memory_param_7];
	ld.param.u32 	%r2746, [memory_param_6];
	ld.param.u32 	%r1722, [memory_param_5];
	setp.ge.s32 	%p7323, %r147, %r1722;
	setp.ge.s32 	%p7324, %r146, %r3772;
	setp.ge.s32 	%p7325, %r40, %r2746;
	setp.ge.s32 	%p7326, %r39, %r4800;
	or.pred  	%p7327, %p7324, %p7326;
	or.pred  	%p7328, %p7327, %p7323;
	or.pred  	%p7329, %p7328, %p7325;
	@%p7329 bra 	$L__BB0_1839;
	ld.global.nc.f32 	%f4801, [%rd18+72];
	ld.shared.f32 	%f4802, [%r105+3712];
	sub.f32 	%f4803, %f4801, %f4802;
	setp.lt.f32 	%p7330, %f4803, %f6026;
	selp.f32 	%f6026, %f4803, %f6026, %p7330;
$L__BB0_1839:
	ld.param.u32 	%r4801, [memory_param_8];
	ld.param.u32 	%r3773, [memory_param_7];
	ld.param.u32 	%r2747, [memory_param_6];
	ld.param.u32 	%r1723, [memory_param_5];
	setp.ge.s32 	%p7331, %r147, %r1723;
	setp.ge.s32 	%p7332, %r146, %r3773;
	setp.ge.s32 	%p7333, %r42, %r2747;
	setp.ge.s32 	%p7334, %r41, %r4801;
	or.pred  	%p7335, %p7332, %p7334;
	or.pred  	%p7336, %p7335, %p7331;
	or.pred  	%p7337, %p7336, %p7333;
	@%p7337 bra 	$L__BB0_1841;
	ld.global.nc.f32 	%f4804, [%rd18+76];
	ld.shared.f32 	%f4805, [%r105+3716];
	sub.f32 	%f4806, %f4804, %f4805;
	setp.lt.f32 	%p7338, %f4806, %f6026;
	selp.f32 	%f6026, %f4806, %f6026, %p7338;
$L__BB0_1841:
	ld.param.u32 	%r4802, [memory_param_8];
	ld.param.u32 	%r3774, [memory_param_7];
	ld.param.u32 	%r2748, [memory_param_6];
	ld.param.u32 	%r1724, [memory_param_5];
	setp.ge.s32 	%p7339, %r147, %r1724;
	setp.ge.s32 	%p7340, %r146, %r3774;
	add.s32 	%r731, %r11, 20;
	setp.ge.s32 	%p7341, %r731, %r2748;
	add.s32 	%r732, %r4913, 20;
	setp.ge.s32 	%p7342, %r732, %r4802;
	or.pred  	%p7343, %p7340, %p7342;
	or.pred  	%p7344, %p7343, %p7339;
	or.pred  	%p7345, %p7344, %p7341;
	@%p7345 bra 	$L__BB0_1843;
	ld.global.nc.f32 	%f4807, [%rd18+80];
	ld.shared.f32 	%f4808, [%r105+3720];
	sub.f32 	%f4809, %f4807, %f4808;
	setp.lt.f32 	%p7346, %f4809, %f6026;
	selp.f32 	%f6026, %f4809, %f6026, %p7346;
$L__BB0_1843:
	ld.param.u32 	%r4803, [memory_param_8];
	ld.param.u32 	%r3775, [memory_param_7];
	ld.param.u32 	%r2749, [memory_param_6];
	ld.param.u32 	%r1725, [memory_param_5];
	setp.ge.s32 	%p7347, %r147, %r1725;
	setp.ge.s32 	%p7348, %r146, %r3775;
	add.s32 	%r733, %r11, 21;
	setp.ge.s32 	%p7349, %r733, %r2749;
	add.s32 	%r734, %r4913, 21;
	setp.ge.s32 	%p7350, %r734, %r4803;
	or.pred  	%p7351, %p7348, %p7350;
	or.pred  	%p7352, %p7351, %p7347;
	or.pred  	%p7353, %p7352, %p7349;
	@%p7353 bra 	$L__BB0_1845;
	ld.global.nc.f32 	%f4810, [%rd18+84];
	ld.shared.f32 	%f4811, [%r105+3724];
	sub.f32 	%f4812, %f4810, %f4811;
	setp.lt.f32 	%p7354, %f4812, %f6026;
	selp.f32 	%f6026, %f4812, %f6026, %p7354;
$L__BB0_1845:
	ld.param.u32 	%r4804, [memory_param_8];
	ld.param.u32 	%r3776, [memory_param_7];
	ld.param.u32 	%r2750, [memory_param_6];
	ld.param.u32 	%r1726, [memory_param_5];
	setp.ge.s32 	%p7355, %r147, %r1726;
	setp.ge.s32 	%p7356, %r146, %r3776;
	add.s32 	%r735, %r11, 22;
	setp.ge.s32 	%p7357, %r735, %r2750;
	add.s32 	%r736, %r4913, 22;
	setp.ge.s32 	%p7358, %r736, %r4804;
	or.pred  	%p7359, %p7356, %p7358;
	or.pred  	%p7360, %p7359, %p7355;
	or.pred  	%p7361, %p7360, %p7357;
	@%p7361 bra 	$L__BB0_1847;
	ld.global.nc.f32 	%f4813, [%rd18+88];
	ld.shared.f32 	%f4814, [%r105+3728];
	sub.f32 	%f4815, %f4813, %f4814;
	setp.lt.f32 	%p7362, %f4815, %f6026;
	selp.f32 	%f6026, %f4815, %f6026, %p7362;
$L__BB0_1847:
	ld.param.u32 	%r4805, [memory_param_8];
	ld.param.u32 	%r3777, [memory_param_7];
	ld.param.u32 	%r2751, [memory_param_6];
	ld.param.u32 	%r1727, [memory_param_5];
	setp.ge.s32 	%p7363, %r147, %r1727;
	setp.ge.s32 	%p7364, %r146, %r3777;
	add.s32 	%r737, %r11, 23;
	setp.ge.s32 	%p7365, %r737, %r2751;
	add.s32 	%r738, %r4913, 23;
	setp.ge.s32 	%p7366, %r738, %r4805;
	or.pred  	%p7367, %p7364, %p7366;
	or.pred  	%p7368, %p7367, %p7363;
	or.pred  	%p7369, %p7368, %p7365;
	@%p7369 bra 	$L__BB0_1849;
	ld.global.nc.f32 	%f4816, [%rd18+92];
	ld.shared.f32 	%f4817, [%r105+3732];
	sub.f32 	%f4818, %f4816, %f4817;
	setp.lt.f32 	%p7370, %f4818, %f6026;
	selp.f32 	%f6026, %f4818, %f6026, %p7370;
$L__BB0_1849:
	ld.param.u32 	%r4806, [memory_param_8];
	ld.param.u32 	%r3778, [memory_param_7];
	ld.param.u32 	%r2752, [memory_param_6];
	ld.param.u32 	%r1728, [memory_param_5];
	setp.ge.s32 	%p7371, %r147, %r1728;
	setp.ge.s32 	%p7372, %r146, %r3778;
	add.s32 	%r739, %r11, 24;
	setp.ge.s32 	%p7373, %r739, %r2752;
	add.s32 	%r740, %r4913, 24;
	setp.ge.s32 	%p7374, %r740, %r4806;
	or.pred  	%p7375, %p7372, %p7374;
	or.pred  	%p7376, %p7375, %p7371;
	or.pred  	%p7377, %p7376, %p7373;
	@%p7377 bra 	$L__BB0_1851;
	ld.global.nc.f32 	%f4819, [%rd18+96];
	ld.shared.f32 	%f4820, [%r105+3736];
	sub.f32 	%f4821, %f4819, %f4820;
	setp.lt.f32 	%p7378, %f4821, %f6026;
	selp.f32 	%f6026, %f4821, %f6026, %p7378;
$L__BB0_1851:
	ld.param.u32 	%r4807, [memory_param_8];
	ld.param.u32 	%r3779, [memory_param_7];
	ld.param.u32 	%r2753, [memory_param_6];
	ld.param.u32 	%r1729, [memory_param_5];
	setp.ge.s32 	%p7379, %r147, %r1729;
	setp.ge.s32 	%p7380, %r146, %r3779;
	setp.ge.s32 	%p7381, %r44, %r2753;
	setp.ge.s32 	%p7382, %r43, %r4807;
	or.pred  	%p7383, %p7380, %p7382;
	or.pred  	%p7384, %p7383, %p7379;
	or.pred  	%p7385, %p7384, %p7381;
	@%p7385 bra 	$L__BB0_1853;
	ld.global.nc.f32 	%f4822, [%rd18+100];
	ld.shared.f32 	%f4823, [%r105+3740];
	sub.f32 	%f4824, %f4822, %f4823;
	setp.lt.f32 	%p7386, %f4824, %f6026;
	selp.f32 	%f6026, %f4824, %f6026, %p7386;
$L__BB0_1853:
	ld.param.u32 	%r4808, [memory_param_8];
	ld.param.u32 	%r3780, [memory_param_7];
	ld.param.u32 	%r2754, [memory_param_6];
	ld.param.u32 	%r1730, [memory_param_5];
	setp.ge.s32 	%p7387, %r147, %r1730;
	setp.ge.s32 	%p7388, %r146, %r3780;
	setp.ge.s32 	%p7389, %r46, %r2754;
	setp.ge.s32 	%p7390, %r45, %r4808;
	or.pred  	%p7391, %p7388, %p7390;
	or.pred  	%p7392, %p7391, %p7387;
	or.pred  	%p7393, %p7392, %p7389;
	@%p7393 bra 	$L__BB0_1855;
	ld.global.nc.f32 	%f4825, [%rd18+104];
	ld.shared.f32 	%f4826, [%r105+3744];
	sub.f32 	%f4827, %f4825, %f4826;
	setp.lt.f32 	%p7394, %f4827, %f6026;
	selp.f32 	%f6026, %f4827, %f6026, %p7394;
$L__BB0_1855:
	ld.param.u32 	%r4809, [memory_param_8];
	ld.param.u32 	%r3781, [memory_param_7];
	ld.param.u32 	%r2755, [memory_param_6];
	ld.param.u32 	%r1731, [memory_param_5];
	setp.ge.s32 	%p7395, %r147, %r1731;
	setp.ge.s32 	%p7396, %r146, %r3781;
	setp.ge.s32 	%p7397, %r48, %r2755;
	setp.ge.s32 	%p7398, %r47, %r4809;
	or.pred  	%p7399, %p7396, %p7398;
	or.pred  	%p7400, %p7399, %p7395;
	or.pred  	%p7401, %p7400, %p7397;
	@%p7401 bra 	$L__BB0_1857;
	ld.global.nc.f32 	%f4828, [%rd18+108];
	ld.shared.f32 	%f4829, [%r105+3748];
	sub.f32 	%f4830, %f4828, %f4829;
	setp.lt.f32 	%p7402, %f4830, %f6026;
	selp.f32 	%f6026, %f4830, %f6026, %p7402;
$L__BB0_1857:
	ld.param.u32 	%r4810, [memory_param_8];
	ld.param.u32 	%r3782, [memory_param_7];
	ld.param.u32 	%r2756, [memory_param_6];
	ld.param.u32 	%r1732, [memory_param_5];
	setp.ge.s32 	%p7403, %r147, %r1732;
	setp.ge.s32 	%p7404, %r146, %r3782;
	setp.ge.s32 	%p7405, %r50, %r2756;
	setp.ge.s32 	%p7406, %r49, %r4810;
	or.pred  	%p7407, %p7404, %p7406;
	or.pred  	%p7408, %p7407, %p7403;
	or.pred  	%p7409, %p7408, %p7405;
	@%p7409 bra 	$L__BB0_1859;
	ld.global.nc.f32 	%f4831, [%rd18+112];
	ld.shared.f32 	%f4832, [%r105+3752];
	sub.f32 	%f4833, %f4831, %f4832;
	setp.lt.f32 	%p7410, %f4833, %f6026;
	selp.f32 	%f6026, %f4833, %f6026, %p7410;
$L__BB0_1859:
	ld.param.u32 	%r4811, [memory_param_8];
	ld.param.u32 	%r3783, [memory_param_7];
	ld.param.u32 	%r2757, [memory_param_6];
	ld.param.u32 	%r1733, [memory_param_5];
	setp.ge.s32 	%p7411, %r147, %r1733;
	setp.ge.s32 	%p7412, %r146, %r3783;
	setp.ge.s32 	%p7413, %r52, %r2757;
	setp.ge.s32 	%p7414, %r51, %r4811;
	or.pred  	%p7415, %p7412, %p7414;
	or.pred  	%p7416, %p7415, %p7411;
	or.pred  	%p7417, %p7416, %p7413;
	@%p7417 bra 	$L__BB0_1861;
	ld.global.nc.f32 	%f4834, [%rd18+116];
	ld.shared.f32 	%f4835, [%r105+3756];
	sub.f32 	%f4836, %f4834, %f4835;
	setp.lt.f32 	%p7418, %f4836, %f6026;
	selp.f32 	%f6026, %f4836, %f6026, %p7418;
$L__BB0_1861:
	ld.param.u32 	%r4812, [memory_param_8];
	ld.param.u32 	%r3784, [memory_param_7];
	ld.param.u32 	%r2758, [memory_param_6];
	ld.param.u32 	%r1734, [memory_param_5];
	setp.ge.s32 	%p7419, %r147, %r1734;
	setp.ge.s32 	%p7420, %r146, %r3784;
	setp.ge.s32 	%p7421, %r54, %r2758;
	setp.ge.s32 	%p7422, %r53, %r4812;
	or.pred  	%p7423, %p7420, %p7422;
	or.pred  	%p7424, %p7423, %p7419;
	or.pred  	%p7425, %p7424, %p7421;
	@%p7425 bra 	$L__BB0_1863;
	ld.global.nc.f32 	%f4837, [%rd18+120];
	ld.shared.f32 	%f4838, [%r105+3760];
	sub.f32 	%f4839, %f4837, %f4838;
	setp.lt.f32 	%p7426, %f4839, %f6026;
	selp.f32 	%f6026, %f4839, %f6026, %p7426;
$L__BB0_1863:
	ld.param.u32 	%r4813, [memory_param_8];
	ld.param.u32 	%r3785, [memory_param_7];
	ld.param.u32 	%r2759, [memory_param_6];
	ld.param.u32 	%r1735, [memory_param_5];
	setp.ge.s32 	%p7427, %r147, %r1735;
	setp.ge.s32 	%p7428, %r146, %r3785;
	setp.ge.s32 	%p7429, %r56, %r2759;
	setp.ge.s32 	%p7430, %r55, %r4813;
	or.pred  	%p7431, %p7428, %p7430;
	or.pred  	%p7432, %p7431, %p7427;
	or.pred  	%p7433, %p7432, %p7429;
	@%p7433 bra 	$L__BB0_1865;
	ld.global.nc.f32 	%f4840, [%rd18+124];
	ld.shared.f32 	%f4841, [%r105+3764];
	sub.f32 	%f4842, %f4840, %f4841;
	setp.lt.f32 	%p7434, %f4842, %f6026;
	selp.f32 	%f6026, %f4842, %f6026, %p7434;
$L__BB0_1865:
	ld.param.u32 	%r4814, [memory_param_8];
	ld.param.u32 	%r3786, [memory_param_7];
	ld.param.u32 	%r2760, [memory_param_6];
	ld.param.u32 	%r1736, [memory_param_5];
	setp.ge.s32 	%p7435, %r147, %r1736;
	setp.ge.s32 	%p7436, %r146, %r3786;
	setp.ge.s32 	%p7437, %r58, %r2760;
	setp.ge.s32 	%p7438, %r57, %r4814;
	or.pred  	%p7439, %p7436, %p7438;
	or.pred  	%p7440, %p7439, %p7435;
	or.pred  	%p7441, %p7440, %p7437;
	@%p7441 bra 	$L__BB0_1867;
	ld.global.nc.f32 	%f4843, [%rd18+128];
	ld.shared.f32 	%f4844, [%r105+3768];
	sub.f32 	%f4845, %f4843, %f4844;
	setp.lt.f32 	%p7442, %f4845, %f6026;
	selp.f32 	%f6026, %f4845, %f6026, %p7442;
$L__BB0_1867:
	ld.param.u32 	%r4815, [memory_param_8];
	ld.param.u32 	%r3787, [memory_param_7];
	ld.param.u32 	%r2761, [memory_param_6];
	ld.param.u32 	%r1737, [memory_param_5];
	setp.ge.s32 	%p7443, %r147, %r1737;
	setp.ge.s32 	%p7444, %r146, %r3787;
	setp.ge.s32 	%p7445, %r60, %r2761;
	setp.ge.s32 	%p7446, %r59, %r4815;
	or.pred  	%p7447, %p7444, %p7446;
	or.pred  	%p7448, %p7447, %p7443;
	or.pred  	%p7449, %p7448, %p7445;
	@%p7449 bra 	$L__BB0_1869;
	ld.global.nc.f32 	%f4846, [%rd18+132];
	ld.shared.f32 	%f4847, [%r105+3772];
	sub.f32 	%f4848, %f4846, %f4847;
	setp.lt.f32 	%p7450, %f4848, %f6026;
	selp.f32 	%f6026, %f4848, %f6026, %p7450;
$L__BB0_1869:
	ld.param.u32 	%r4816, [memory_param_8];
	ld.param.u32 	%r3788, [memory_param_7];
	ld.param.u32 	%r2762, [memory_param_6];
	ld.param.u32 	%r1738, [memory_param_5];
	setp.ge.s32 	%p7451, %r147, %r1738;
	setp.ge.s32 	%p7452, %r146, %r3788;
	setp.ge.s32 	%p7453, %r62, %r2762;
	setp.ge.s32 	%p7454, %r61, %r4816;
	or.pred  	%p7455, %p7452, %p7454;
	or.pred  	%p7456, %p7455, %p7451;
	or.pred  	%p7457, %p7456, %p7453;
	@%p7457 bra 	$L__BB0_1871;
	ld.global.nc.f32 	%f4849, [%rd18+136];
	ld.shared.f32 	%f4850, [%r105+3776];
	sub.f32 	%f4851, %f4849, %f4850;
	setp.lt.f32 	%p7458, %f4851, %f6026;
	selp.f32 	%f6026, %f4851, %f6026, %p7458;
$L__BB0_1871:
	ld.param.u32 	%r4817, [memory_param_8];
	ld.param.u32 	%r3789, [memory_param_7];
	ld.param.u32 	%r2763, [memory_param_6];
	ld.param.u32 	%r1739, [memory_param_5];
	setp.ge.s32 	%p7459, %r147, %r1739;
	setp.ge.s32 	%p7460, %r146, %r3789;
	setp.ge.s32 	%p7461, %r64, %r2763;
	setp.ge.s32 	%p7462, %r63, %r4817;
	or.pred  	%p7463, %p7460, %p7462;
	or.pred  	%p7464, %p7463, %p7459;
	or.pred  	%p7465, %p7464, %p7461;
	@%p7465 bra 	$L__BB0_1873;
	ld.global.nc.f32 	%f4852, [%rd18+140];
	ld.shared.f32 	%f4853, [%r105+3780];
	sub.f32 	%f4854, %f4852, %f4853;
	setp.lt.f32 	%p7466, %f4854, %f6026;
	selp.f32 	%f6026, %f4854, %f6026, %p7466;
$L__BB0_1873:
	ld.param.u32 	%r4818, [memory_param_8];
	ld.param.u32 	%r3790, [memory_param_7];
	ld.param.u32 	%r2764, [memory_param_6];
	ld.param.u32 	%r1740, [memory_param_5];
	setp.ge.s32 	%p7467, %r147, %r1740;
	setp.ge.s32 	%p7468, %r146, %r3790;
	setp.ge.s32 	%p7469, %r66, %r2764;
	setp.ge.s32 	%p7470, %r65, %r4818;
	or.pred  	%p7471, %p7468, %p7470;
	or.pred  	%p7472, %p7471, %p7467;
	or.pred  	%p7473, %p7472, %p7469;
	@%p7473 bra 	$L__BB0_1875;
	ld.global.nc.f32 	%f4855, [%rd18+144];
	ld.shared.f32 	%f4856, [%r105+3784];
	sub.f32 	%f4857, %f4855, %f4856;
	setp.lt.f32 	%p7474, %f4857, %f6026;
	selp.f32 	%f6026, %f4857, %f6026, %p7474;
$L__BB0_1875:
	ld.param.u32 	%r4819, [memory_param_8];
	ld.param.u32 	%r3791, [memory_param_7];
	ld.param.u32 	%r2765, [memory_param_6];
	ld.param.u32 	%r1741, [memory_param_5];
	setp.ge.s32 	%p7475, %r147, %r1741;
	setp.ge.s32 	%p7476, %r146, %r3791;
	setp.ge.s32 	%p7477, %r68, %r2765;
	setp.ge.s32 	%p7478, %r67, %r4819;
	or.pred  	%p7479, %p7476, %p7478;
	or.pred  	%p7480, %p7479, %p7475;
	or.pred  	%p7481, %p7480, %p7477;
	@%p7481 bra 	$L__BB0_1877;
	ld.global.nc.f32 	%f4858, [%rd18+148];
	ld.shared.f32 	%f4859, [%r105+3788];
	sub.f32 	%f4860, %f4858, %f4859;
	setp.lt.f32 	%p7482, %f4860, %f6026;
	selp.f32 	%f6026, %f4860, %f6026, %p7482;
$L__BB0_1877:
	ld.param.u32 	%r4820, [memory_param_8];
	ld.param.u32 	%r3792, [memory_param_7];
	ld.param.u32 	%r2766, [memory_param_6];
	ld.param.u32 	%r1742, [memory_param_5];
	setp.ge.s32 	%p7483, %r147, %r1742;
	setp.ge.s32 	%p7484, %r146, %r3792;
	setp.ge.s32 	%p7485, %r70, %r2766;
	setp.ge.s32 	%p7486, %r69, %r4820;
	or.pred  	%p7487, %p7484, %p7486;
	or.pred  	%p7488, %p7487, %p7483;
	or.pred  	%p7489, %p7488, %p7485;
	@%p7489 bra 	$L__BB0_1879;
	ld.global.nc.f32 	%f4861, [%rd18+152];
	ld.shared.f32 	%f4862, [%r105+3792];
	sub.f32 	%f4863, %f4861, %f4862;
	setp.lt.f32 	%p7490, %f4863, %f6026;
	selp.f32 	%f6026, %f4863, %f6026, %p7490;
$L__BB0_1879:
	ld.param.u32 	%r4821, [memory_param_8];
	ld.param.u32 	%r3793, [memory_param_7];
	ld.param.u32 	%r2767, [memory_param_6];
	ld.param.u32 	%r1743, [memory_param_5];
	setp.ge.s32 	%p7491, %r147, %r1743;
	setp.ge.s32 	%p7492, %r146, %r3793;
	setp.ge.s32 	%p7493, %r72, %r2767;
	setp.ge.s32 	%p7494, %r71, %r4821;
	or.pred  	%p7495, %p7492, %p7494;
	or.pred  	%p7496, %p7495, %p7491;
	or.pred  	%p7497, %p7496, %p7493;
	@%p7497 bra 	$L__BB0_1881;
	ld.global.nc.f32 	%f4864, [%rd18+156];
	ld.shared.f32 	%f4865, [%r105+3796];
	sub.f32 	%f4866, %f4864, %f4865;
	setp.lt.f32 	%p7498, %f4866, %f6026;
	selp.f32 	%f6026, %f4866, %f6026, %p7498;
$L__BB0_1881:
	ld.param.u32 	%r4822, [memory_param_8];
	ld.param.u32 	%r3794, [memory_param_7];
	ld.param.u32 	%r2768, [memory_param_6];
	ld.param.u32 	%r1744, [memory_param_5];
	setp.ge.s32 	%p7499, %r147, %r1744;
	setp.ge.s32 	%p7500, %r146, %r3794;
	setp.ge.s32 	%p7501, %r74, %r2768;
	setp.ge.s32 	%p7502, %r73, %r4822;
	or.pred  	%p7503, %p7500, %p7502;
	or.pred  	%p7504, %p7503, %p7499;
	or.pred  	%p7505, %p7504, %p7501;
	@%p7505 bra 	$L__BB0_1883;
	ld.global.nc.f32 	%f4867, [%rd18+160];
	ld.shared.f32 	%f4868, [%r105+3800];
	sub.f32 	%f4869, %f4867, %f4868;
	setp.lt.f32 	%p7506, %f4869, %f6026;
	selp.f32 	%f6026, %f4869, %f6026, %p7506;
$L__BB0_1883:
	ld.param.u32 	%r4823, [memory_param_8];
	ld.param.u32 	%r3795, [memory_param_7];
	ld.param.u32 	%r2769, [memory_param_6];
	ld.param.u32 	%r1745, [memory_param_5];
	setp.ge.s32 	%p7507, %r147, %r1745;
	setp.ge.s32 	%p7508, %r146, %r3795;
	setp.ge.s32 	%p7509, %r76, %r2769;
	setp.ge.s32 	%p7510, %r75, %r4823;
	or.pred  	%p7511, %p7508, %p7510;
	or.pred  	%p7512, %p7511, %p7507;
	or.pred  	%p7513, %p7512, %p7509;
	@%p7513 bra 	$L__BB0_1885;
	ld.global.nc.f32 	%f4870, [%rd18+164];
	ld.shared.f32 	%f4871, [%r105+3804];
	sub.f32 	%f4872, %f4870, %f4871;
	setp.lt.f32 	%p7514, %f4872, %f6026;
	selp.f32 	%f6026, %f4872, %f6026, %p7514;
$L__BB0_1885:
	ld.param.u32 	%r4824, [memory_param_8];
	ld.param.u32 	%r3796, [memory_param_7];
	ld.param.u32 	%r2770, [memory_param_6];
	ld.param.u32 	%r1746, [memory_param_5];
	setp.ge.s32 	%p7515, %r147, %r1746;
	setp.ge.s32 	%p7516, %r146, %r3796;
	setp.ge.s32 	%p7517, %r78, %r2770;
	setp.ge.s32 	%p7518, %r77, %r4824;
	or.pred  	%p7519, %p7516, %p7518;
	or.pred  	%p7520, %p7519, %p7515;
	or.pred  	%p7521, %p7520, %p7517;
	@%p7521 bra 	$L__BB0_1887;
	ld.global.nc.f32 	%f4873, [%rd18+168];
	ld.shared.f32 	%f4874, [%r105+3808];
	sub.f32 	%f4875, %f4873, %f4874;
	setp.lt.f32 	%p7522, %f4875, %f6026;
	selp.f32 	%f6026, %f4875, %f6026, %p7522;
$L__BB0_1887:
	ld.param.u32 	%r4825, [memory_param_8];
	ld.param.u32 	%r3797, [memory_param_7];
	ld.param.u32 	%r2771, [memory_param_6];
	ld.param.u32 	%r1747, [memory_param_5];
	setp.ge.s32 	%p7523, %r147, %r1747;
	setp.ge.s32 	%p7524, %r146, %r3797;
	setp.ge.s32 	%p7525, %r80, %r2771;
	setp.ge.s32 	%p7526, %r79, %r4825;
	or.pred  	%p7527, %p7524, %p7526;
	or.pred  	%p7528, %p7527, %p7523;
	or.pred  	%p7529, %p7528, %p7525;
	@%p7529 bra 	$L__BB0_1889;
	ld.global.nc.f32 	%f4876, [%rd18+172];
	ld.shared.f32 	%f4877, [%r105+3812];
	sub.f32 	%f4878, %f4876, %f4877;
	setp.lt.f32 	%p7530, %f4878, %f6026;
	selp.f32 	%f6026, %f4878, %f6026, %p7530;
$L__BB0_1889:
	ld.param.u32 	%r4826, [memory_param_8];
	ld.param.u32 	%r3798, [memory_param_7];
	ld.param.u32 	%r2772, [memory_param_6];
	ld.param.u32 	%r1748, [memory_param_5];
	setp.ge.s32 	%p7531, %r147, %r1748;
	setp.ge.s32 	%p7532, %r146, %r3798;
	setp.ge.s32 	%p7533, %r82, %r2772;
	setp.ge.s32 	%p7534, %r81, %r4826;
	or.pred  	%p7535, %p7532, %p7534;
	or.pred  	%p7536, %p7535, %p7531;
	or.pred  	%p7537, %p7536, %p7533;
	@%p7537 bra 	$L__BB0_1891;
	ld.global.nc.f32 	%f4879, [%rd18+176];
	ld.shared.f32 	%f4880, [%r105+3816];
	sub.f32 	%f4881, %f4879, %f4880;
	setp.lt.f32 	%p7538, %f4881, %f6026;
	selp.f32 	%f6026, %f4881, %f6026, %p7538;
$L__BB0_1891:
	ld.param.u32 	%r4827, [memory_param_8];
	ld.param.u32 	%r3799, [memory_param_7];
	ld.param.u32 	%r2773, [memory_param_6];
	ld.param.u32 	%r1749, [memory_param_5];
	setp.ge.s32 	%p7539, %r147, %r1749;
	setp.ge.s32 	%p7540, %r146, %r3799;
	setp.ge.s32 	%p7541, %r84, %r2773;
	setp.ge.s32 	%p7542, %r83, %r4827;
	or.pred  	%p7543, %p7540, %p7542;
	or.pred  	%p7544, %p7543, %p7539;
	or.pred  	%p7545, %p7544, %p7541;
	@%p7545 bra 	$L__BB0_1893;
	ld.global.nc.f32 	%f4882, [%rd18+180];
	ld.shared.f32 	%f4883, [%r105+3820];
	sub.f32 	%f4884, %f4882, %f4883;
	setp.lt.f32 	%p7546, %f4884, %f6026;
	selp.f32 	%f6026, %f4884, %f6026, %p7546;
$L__BB0_1893:
	ld.param.u32 	%r4828, [memory_param_8];
	ld.param.u32 	%r3800, [memory_param_7];
	ld.param.u32 	%r2774, [memory_param_6];
	ld.param.u32 	%r1750, [memory_param_5];
	setp.ge.s32 	%p7547, %r147, %r1750;
	setp.ge.s32 	%p7548, %r146, %r3800;
	setp.ge.s32 	%p7549, %r86, %r2774;
	setp.ge.s32 	%p7550, %r85, %r4828;
	or.pred  	%p7551, %p7548, %p7550;
	or.pred  	%p7552, %p7551, %p7547;
	or.pred  	%p7553, %p7552, %p7549;
	@%p7553 bra 	$L__BB0_1895;
	ld.global.nc.f32 	%f4885, [%rd18+184];
	ld.shared.f32 	%f4886, [%r105+3824];
	sub.f32 	%f4887, %f4885, %f4886;
	setp.lt.f32 	%p7554, %f4887, %f6026;
	selp.f32 	%f6026, %f4887, %f6026, %p7554;
$L__BB0_1895:
	ld.param.u32 	%r4829, [memory_param_8];
	ld.param.u32 	%r3801, [memory_param_7];
	ld.param.u32 	%r2775, [memory_param_6];
	ld.param.u32 	%r1751, [memory_param_5];
	setp.ge.s32 	%p7555, %r147, %r1751;
	setp.ge.s32 	%p7556, %r146, %r3801;
	setp.ge.s32 	%p7557, %r142, %r2775;
	add.s32 	%r741, %r4913, 47;
	setp.ge.s32 	%p7558, %r741, %r4829;
	or.pred  	%p7559, %p7556, %p7558;
	or.pred  	%p7560, %p7559, %p7555;
	or.pred  	%p7561, %p7560, %p7557;
	@%p7561 bra 	$L__BB0_1897;
	ld.global.nc.f32 	%f4888, [%rd18+188];
	ld.shared.f32 	%f4889, [%r105+3828];
	sub.f32 	%f4890, %f4888, %f4889;
	setp.lt.f32 	%p7562, %f4890, %f6026;
	selp.f32 	%f6026, %f4890, %f6026, %p7562;
$L__BB0_1897:
	ld.param.u32 	%r4830, [memory_param_8];
	ld.param.u32 	%r3802, [memory_param_7];
	ld.param.u32 	%r2776, [memory_param_6];
	ld.param.u32 	%r1752, [memory_param_5];
	setp.ge.s32 	%p7563, %r147, %r1752;
	setp.ge.s32 	%p7564, %r146, %r3802;
	add.s32 	%r742, %r11, 48;
	setp.ge.s32 	%p7565, %r742, %r2776;
	add.s32 	%r743, %r4913, 48;
	setp.ge.s32 	%p7566, %r743, %r4830;
	or.pred  	%p7567, %p7564, %p7566;
	or.pred  	%p7568, %p7567, %p7563;
	or.pred  	%p7569, %p7568, %p7565;
	@%p7569 bra 	$L__BB0_1899;
	ld.global.nc.f32 	%f4891, [%rd18+192];
	ld.shared.f32 	%f4892, [%r105+3832];
	sub.f32 	%f4893, %f4891, %f4892;
	setp.lt.f32 	%p7570, %f4893, %f6026;
	selp.f32 	%f6026, %f4893, %f6026, %p7570;
$L__BB0_1899:
	ld.param.u32 	%r4831, [memory_param_8];
	ld.param.u32 	%r3803, [memory_param_7];
	ld.param.u32 	%r2777, [memory_param_6];
	ld.param.u32 	%r1753, [memory_param_5];
	setp.ge.s32 	%p7571, %r147, %r1753;
	setp.ge.s32 	%p7572, %r146, %r3803;
	add.s32 	%r744, %r11, 49;
	setp.ge.s32 	%p7573, %r744, %r2777;
	add.s32 	%r745, %r4913, 49;
	setp.ge.s32 	%p7574, %r745, %r4831;
	or.pred  	%p7575, %p7572, %p7574;
	or.pred  	%p7576, %p7575, %p7571;
	or.pred  	%p7577, %p7576, %p7573;
	@%p7577 bra 	$L__BB0_1901;
	ld.global.nc.f32 	%f4894, [%rd18+196];
	ld.shared.f32 	%f4895, [%r105+3836];
	sub.f32 	%f4896, %f4894, %f4895;
	setp.lt.f32 	%p7578, %f4896, %f6026;
	selp.f32 	%f6026, %f4896, %f6026, %p7578;
$L__BB0_1901:
	ld.param.u32 	%r4832, [memory_param_8];
	ld.param.u32 	%r3804, [memory_param_7];
	ld.param.u32 	%r2778, [memory_param_6];
	ld.param.u32 	%r1754, [memory_param_5];
	setp.ge.s32 	%p7579, %r147, %r1754;
	setp.ge.s32 	%p7580, %r146, %r3804;
	add.s32 	%r746, %r11, 50;
	setp.ge.s32 	%p7581, %r746, %r2778;
	add.s32 	%r747, %r4913, 50;
	setp.ge.s32 	%p7582, %r747, %r4832;
	or.pred  	%p7583, %p7580, %p7582;
	or.pred  	%p7584, %p7583, %p7579;
	or.pred  	%p7585, %p7584, %p7581;
	@%p7585 bra 	$L__BB0_1903;
	ld.global.nc.f32 	%f4897, [%rd18+200];
	ld.shared.f32 	%f4898, [%r105+3840];
	sub.f32 	%f4899, %f4897, %f4898;
	setp.lt.f32 	%p7586, %f4899, %f6026;
	selp.f32 	%f6026, %f4899, %f6026, %p7586;
$L__BB0_1903:
	ld.param.u32 	%r4833, [memory_param_8];
	ld.param.u32 	%r3805, [memory_param_7];
	ld.param.u32 	%r2779, [memory_param_6];
	ld.param.u32 	%r1755, [memory_param_5];
	setp.ge.s32 	%p7587, %r147, %r1755;
	setp.ge.s32 	%p7588, %r146, %r3805;
	add.s32 	%r748, %r11, 51;
	setp.ge.s32 	%p7589, %r748, %r2779;
	add.s32 	%r749, %r4913, 51;
	setp.ge.s32 	%p7590, %r749, %r4833;
	or.pred  	%p7591, %p7588, %p7590;
	or.pred  	%p7592, %p7591, %p7587;
	or.pred  	%p7593, %p7592, %p7589;
	@%p7593 bra 	$L__BB0_1905;
	ld.global.nc.f32 	%f4900, [%rd18+204];
	ld.shared.f32 	%f4901, [%r105+3844];
	sub.f32 	%f4902, %f4900, %f4901;
	setp.lt.f32 	%p7594, %f4902, %f6026;
	selp.f32 	%f6026, %f4902, %f6026, %p7594;
$L__BB0_1905:
	ld.param.u32 	%r4834, [memory_param_8];
	ld.param.u32 	%r3806, [memory_param_7];
	ld.param.u32 	%r2780, [memory_param_6];
	ld.param.u32 	%r1756, [memory_param_5];
	setp.ge.s32 	%p7595, %r147, %r1756;
	setp.ge.s32 	%p7596, %r146, %r3806;
	add.s32 	%r750, %r11, 52;
	setp.ge.s32 	%p7597, %r750, %r2780;
	add.s32 	%r751, %r4913, 52;
	setp.ge.s32 	%p7598, %r751, %r4834;
	or.pred  	%p7599, %p7596, %p7598;
	or.pred  	%p7600, %p7599, %p7595;
	or.pred  	%p7601, %p7600, %p7597;
	@%p7601 bra 	$L__BB0_1907;
	ld.global.nc.f32 	%f4903, [%rd18+208];
	ld.shared.f32 	%f4904, [%r105+3848];
	sub.f32 	%f4905, %f4903, %f4904;
	setp.lt.f32 	%p7602, %f4905, %f6026;
	selp.f32 	%f6026, %f4905, %f6026, %p7602;
$L__BB0_1907:
	ld.param.u32 	%r4835, [memory_param_8];
	ld.param.u32 	%r3807, [memory_param_7];
	ld.param.u32 	%r2781, [memory_param_6];
	ld.param.u32 	%r1757, [memory_param_5];
	setp.ge.s32 	%p7603, %r147, %r1757;
	setp.ge.s32 	%p7604, %r146, %r3807;
	add.s32 	%r752, %r11, 53;
	setp.ge.s32 	%p7605, %r752, %r2781;
	add.s32 	%r753, %r4913, 53;
	setp.ge.s32 	%p7606, %r753, %r4835;
	or.pred  	%p7607, %p7604, %p7606;
	or.pred  	%p7608, %p7607, %p7603;
	or.pred  	%p7609, %p7608, %p7605;
	@%p7609 bra 	$L__BB0_1909;
	ld.global.nc.f32 	%f4906, [%rd18+212];
	ld.shared.f32 	%f4907, [%r105+3852];
	sub.f32 	%f4908, %f4906, %f4907;
	setp.lt.f32 	%p7610, %f4908, %f6026;
	selp.f32 	%f6026, %f4908, %f6026, %p7610;
$L__BB0_1909:
	ld.param.u32 	%r4836, [memory_param_8];
	ld.param.u32 	%r3808, [memory_param_7];
	ld.param.u32 	%r2782, [memory_param_6];
	ld.param.u32 	%r1758, [memory_param_5];
	setp.ge.s32 	%p7611, %r147, %r1758;
	setp.ge.s32 	%p7612, %r146, %r3808;
	add.s32 	%r754, %r11, 54;
	setp.ge.s32 	%p7613, %r754, %r2782;
	add.s32 	%r755, %r4913, 54;
	setp.ge.s32 	%p7614, %r755, %r4836;
	or.pred  	%p7615, %p7612, %p7614;
	or.pred  	%p7616, %p7615, %p7611;
	or.pred  	%p7617, %p7616, %p7613;
	@%p7617 bra 	$L__BB0_1911;
	ld.global.nc.f32 	%f4909, [%rd18+216];
	ld.shared.f32 	%f4910, [%r105+3856];
	sub.f32 	%f4911, %f4909, %f4910;
	setp.lt.f32 	%p7618, %f4911, %f6026;
	selp.f32 	%f6026, %f4911, %f6026, %p7618;
$L__BB0_1911:
	ld.param.u32 	%r4837, [memory_param_8];
	ld.param.u32 	%r3809, [memory_param_7];
	ld.param.u32 	%r2783, [memory_param_6];
	ld.param.u32 	%r1759, [memory_param_5];
	setp.ge.s32 	%p7619, %r147, %r1759;
	setp.ge.s32 	%p7620, %r146, %r3809;
	add.s32 	%r756, %r11, 55;
	setp.ge.s32 	%p7621, %r756, %r2783;
	add.s32 	%r757, %r4913, 55;
	setp.ge.s32 	%p7622, %r757, %r4837;
	or.pred  	%p7623, %p7620, %p7622;
	or.pred  	%p7624, %p7623, %p7619;
	or.pred  	%p7625, %p7624, %p7621;
	@%p7625 bra 	$L__BB0_1913;
	ld.global.nc.f32 	%f4912, [%rd18+220];
	ld.shared.f32 	%f4913, [%r105+3860];
	sub.f32 	%f4914, %f4912, %f4913;
	setp.lt.f32 	%p7626, %f4914, %f6026;
	selp.f32 	%f6026, %f4914, %f6026, %p7626;
$L__BB0_1913:
	ld.param.u32 	%r4838, [memory_param_8];
	ld.param.u32 	%r3810, [memory_param_7];
	ld.param.u32 	%r2784, [memory_param_6];
	ld.param.u32 	%r1760, [memory_param_5];
	setp.ge.s32 	%p7627, %r147, %r1760;
	setp.ge.s32 	%p7628, %r146, %r3810;
	add.s32 	%r758, %r11, 56;
	setp.ge.s32 	%p7629, %r758, %r2784;
	add.s32 	%r759, %r4913, 56;
	setp.ge.s32 	%p7630, %r759, %r4838;
	or.pred  	%p7631, %p7628, %p7630;
	or.pred  	%p7632, %p7631, %p7627;
	or.pred  	%p7633, %p7632, %p7629;
	@%p7633 bra 	$L__BB0_1915;
	ld.global.nc.f32 	%f4915, [%rd18+224];
	ld.shared.f32 	%f4916, [%r105+3864];
	sub.f32 	%f4917, %f4915, %f4916;
	setp.lt.f32 	%p7634, %f4917, %f6026;
	selp.f32 	%f6026, %f4917, %f6026, %p7634;
$L__BB0_1915:
	ld.param.u32 	%r4839, [memory_param_8];
	ld.param.u32 	%r3811, [memory_param_7];
	ld.param.u32 	%r2785, [memory_param_6];
	ld.param.u32 	%r1761, [memory_param_5];
	setp.ge.s32 	%p7635, %r147, %r1761;
	setp.ge.s32 	%p7636, %r146, %r3811;
	setp.ge.s32 	%p7637, %r88, %r2785;
	setp.ge.s32 	%p7638, %r87, %r4839;
	or.pred  	%p7639, %p7636, %p7638;
	or.pred  	%p7640, %p7639, %p7635;
	or.pred  	%p7641, %p7640, %p7637;
	@%p7641 bra 	$L__BB0_1917;
	ld.global.nc.f32 	%f4918, [%rd18+228];
	ld.shared.f32 	%f4919, [%r105+3868];
	sub.f32 	%f4920, %f4918, %f4919;
	setp.lt.f32 	%p7642, %f4920, %f6026;
	selp.f32 	%f6026, %f4920, %f6026, %p7642;
$L__BB0_1917:
	ld.param.u32 	%r4840, [memory_param_8];
	ld.param.u32 	%r3812, [memory_param_7];
	ld.param.u32 	%r2786, [memory_param_6];
	ld.param.u32 	%r1762, [memory_param_5];
	setp.ge.s32 	%p7643, %r147, %r1762;
	setp.ge.s32 	%p7644, %r146, %r3812;
	setp.ge.s32 	%p7645, %r90, %r2786;
	setp.ge.s32 	%p7646, %r89, %r4840;
	or.pred  	%p7647, %p7644, %p7646;
	or.pred  	%p7648, %p7647, %p7643;
	or.pred  	%p7649, %p7648, %p7645;
	@%p7649 bra 	$L__BB0_1919;
	ld.global.nc.f32 	%f4921, [%rd18+232];
	ld.shared.f32 	%f4922, [%r105+3872];
	sub.f32 	%f4923, %f4921, %f4922;
	setp.lt.f32 	%p7650, %f4923, %f6026;
	selp.f32 	%f6026, %f4923, %f6026, %p7650;
$L__BB0_1919:
	ld.param.u32 	%r4841, [memory_param_8];
	ld.param.u32 	%r3813, [memory_param_7];
	ld.param.u32 	%r2787, [memory_param_6];
	ld.param.u32 	%r1763, [memory_param_5];
	setp.ge.s32 	%p7651, %r147, %r1763;
	setp.ge.s32 	%p7652, %r146, %r3813;
	setp.ge.s32 	%p7653, %r92, %r2787;
	setp.ge.s32 	%p7654, %r91, %r4841;
	or.pred  	%p7655, %p7652, %p7654;
	or.pred  	%p7656, %p7655, %p7651;
	or.pred  	%p7657, %p7656, %p7653;
	@%p7657 bra 	$L__BB0_1921;
	ld.global.nc.f32 	%f4924, [%rd18+236];
	ld.shared.f32 	%f4925, [%r105+3876];
	sub.f32 	%f4926, %f4924, %f4925;
	setp.lt.f32 	%p7658, %f4926, %f6026;
	selp.f32 	%f6026, %f4926, %f6026, %p7658;
$L__BB0_1921:
	ld.param.u32 	%r4842, [memory_param_8];
	ld.param.u32 	%r3814, [memory_param_7];
	ld.param.u32 	%r2788, [memory_param_6];
	ld.param.u32 	%r1764, [memory_param_5];
	setp.ge.s32 	%p7659, %r147, %r1764;
	setp.ge.s32 	%p7660, %r146, %r3814;
	setp.ge.s32 	%p7661, %r94, %r2788;
	setp.ge.s32 	%p7662, %r93, %r4842;
	or.pred  	%p7663, %p7660, %p7662;
	or.pred  	%p7664, %p7663, %p7659;
	or.pred  	%p7665, %p7664, %p7661;
	@%p7665 bra 	$L__BB0_1923;
	ld.global.nc.f32 	%f4927, [%rd18+240];
	ld.shared.f32 	%f4928, [%r105+3880];
	sub.f32 	%f4929, %f4927, %f4928;
	setp.lt.f32 	%p7666, %f4929, %f6026;
	selp.f32 	%f6026, %f4929, %f6026, %p7666;
$L__BB0_1923:
	ld.param.u32 	%r4843, [memory_param_8];
	ld.param.u32 	%r3815, [memory_param_7];
	ld.param.u32 	%r2789, [memory_param_6];
	ld.param.u32 	%r1765, [memory_param_5];
	setp.ge.s32 	%p7667, %r147, %r1765;
	setp.ge.s32 	%p7668, %r146, %r3815;
	setp.ge.s32 	%p7669, %r96, %r2789;
	setp.ge.s32 	%p7670, %r95, %r4843;
	or.pred  	%p7671, %p7668, %p7670;
	or.pred  	%p7672, %p7671, %p7667;
	or.pred  	%p7673, %p7672, %p7669;
	@%p7673 bra 	$L__BB0_1925;
	ld.global.nc.f32 	%f4930, [%rd18+244];
	ld.shared.f32 	%f4931, [%r105+3884];
	sub.f32 	%f4932, %f4930, %f4931;
	setp.lt.f32 	%p7674, %f4932, %f6026;
	selp.f32 	%f6026, %f4932, %f6026, %p7674;
$L__BB0_1925:
	ld.param.u32 	%r4844, [memory_param_8];
	ld.param.u32 	%r3816, [memory_param_7];
	ld.param.u32 	%r2790, [memory_param_6];
	ld.param.u32 	%r1766, [memory_param_5];
	setp.ge.s32 	%p7675, %r147, %r1766;
	setp.ge.s32 	%p7676, %r146, %r3816;
	setp.ge.s32 	%p7677, %r98, %r2790;
	setp.ge.s32 	%p7678, %r97, %r4844;
	or.pred  	%p7679, %p7676, %p7678;
	or.pred  	%p7680, %p7679, %p7675;
	or.pred  	%p7681, %p7680, %p7677;
	@%p7681 bra 	$L__BB0_1927;
	ld.global.nc.f32 	%f4933, [%rd18+248];
	ld.shared.f32 	%f4934, [%r105+3888];
	sub.f32 	%f4935, %f4933, %f4934;
	setp.lt.f32 	%p7682, %f4935, %f6026;
	selp.f32 	%f6026, %f4935, %f6026, %p7682;
$L__BB0_1927:
	ld.param.u32 	%r4845, [memory_param_8];
	ld.param.u32 	%r3817, [memory_param_7];
	ld.param.u32 	%r2791, [memory_param_6];
	ld.param.u32 	%r1767, [memory_param_5];
	setp.ge.s32 	%p7683, %r147, %r1767;
	setp.ge.s32 	%p7684, %r146, %r3817;
	setp.ge.s32 	%p7685, %r100, %r2791;
	setp.ge.s32 	%p7686, %r99, %r4845;
	or.pred  	%p7687, %p7684, %p7686;
	or.pred  	%p7688, %p7687, %p7683;
	or.pred  	%p7689, %p7688, %p7685;
	@%p7689 bra 	$L__BB0_1929;
	ld.global.nc.f32 	%f4936, [%rd18+252];
	ld.shared.f32 	%f4937, [%r105+3892];
	sub.f32 	%f4938, %f4936, %f4937;
	setp.lt.f32 	%p7690, %f4938, %f6026;
	selp.f32 	%f6026, %f4938, %f6026, %p7690;
$L__BB0_1929:
	ld.param.u32 	%r4846, [memory_param_8];
	ld.param.u32 	%r3818, [memory_param_7];
	ld.param.u32 	%r2792, [memory_param_6];
	ld.param.u32 	%r1768, [memory_param_5];
	setp.ge.s32 	%p7691, %r11, %r2792;
	setp.ge.s32 	%p7692, %r4913, %r4846;
	add.s32 	%r149, %r102, 15;
	setp.ge.s32 	%p7693, %r149, %r3818;
	add.s32 	%r150, %r191, 15;
	setp.ge.s32 	%p7694, %r150, %r1768;
	mul.lo.s32 	%r151, %r150, %r2792;
	or.pred  	%p7695, %p7693, %p7692;
	or.pred  	%p7696, %p7695, %p7694;
	or.pred  	%p7697, %p7696, %p7691;
	@%p7697 bra 	$L__BB0_1931;
	add.s32 	%r760, %r11, %r151;
	mul.wide.s32 	%rd107, %r760, 4;
	add.s64 	%rd108, %rd2, %rd107;
	ld.global.nc.f32 	%f4939, [%rd108];
	ld.shared.f32 	%f4940, [%r105+3900];
	sub.f32 	%f4941, %f4939, %f4940;
	setp.lt.f32 	%p7698, %f4941, %f6026;
	selp.f32 	%f6026, %f4941, %f6026, %p7698;
$L__BB0_1931:
	ld.param.u32 	%r4847, [memory_param_8];
	ld.param.u32 	%r3819, [memory_param_7];
	ld.param.u32 	%r2793, [memory_param_6];
	ld.param.u32 	%r1769, [memory_param_5];
	setp.ge.s32 	%p7699, %r150, %r1769;
	setp.ge.s32 	%p7700, %r149, %r3819;
	setp.ge.s32 	%p7701, %r13, %r2793;
	setp.ge.s32 	%p7702, %r12, %r4847;
	or.pred  	%p7703, %p7700, %p7702;
	or.pred  	%p7704, %p7703, %p7699;
	cvt.s64.s32 	%rd109, %r151;
	add.s64 	%rd110, %rd3, %rd109;
	shl.b64 	%rd111, %rd110, 2;
	add.s64 	%rd19, %rd2, %rd111;
	or.pred  	%p7705, %p7704, %p7701;
	@%p7705 bra 	$L__BB0_1933;
	ld.global.nc.f32 	%f4942, [%rd19+4];
	ld.shared.f32 	%f4943, [%r105+3904];
	sub.f32 	%f4944, %f4942, %f4943;
	setp.lt.f32 	%p7706, %f4944, %f6026;
	selp.f32 	%f6026, %f4944, %f6026, %p7706;
$L__BB0_1933:
	ld.param.u32 	%r4848, [memory_param_8];
	ld.param.u32 	%r3820, [memory_param_7];
	ld.param.u32 	%r2794, [memory_param_6];
	ld.param.u32 	%r1770, [memory_param_5];
	setp.ge.s32 	%p7707, %r150, %r1770;
	setp.ge.s32 	%p7708, %r149, %r3820;
	setp.ge.s32 	%p7709, %r15, %r2794;
	setp.ge.s32 	%p7710, %r14, %r4848;
	or.pred  	%p7711, %p7708, %p7710;
	or.pred  	%p7712, %p7711, %p7707;
	or.pred  	%p7713, %p7712, %p7709;
	@%p7713 bra 	$L__BB0_1935;
	ld.global.nc.f32 	%f4945, [%rd19+8];
	ld.shared.f32 	%f4946, [%r105+3908];
	sub.f32 	%f4947, %f4945, %f4946;
	setp.lt.f32 	%p7714, %f4947, %f6026;
	selp.f32 	%f6026, %f4947, %f6026, %p7714;
$L__BB0_1935:
	ld.param.u32 	%r4849, [memory_param_8];
	ld.param.u32 	%r3821, [memory_param_7];
	ld.param.u32 	%r2795, [memory_param_6];
	ld.param.u32 	%r1771, [memory_param_5];
	setp.ge.s32 	%p7715, %r150, %r1771;
	setp.ge.s32 	%p7716, %r149, %r3821;
	setp.ge.s32 	%p7717, %r17, %r2795;
	setp.ge.s32 	%p7718, %r16, %r4849;
	or.pred  	%p7719, %p7716, %p7718;
	or.pred  	%p7720, %p7719, %p7715;
	or.pred  	%p7721, %p7720, %p7717;
	@%p7721 bra 	$L__BB0_1937;
	ld.global.nc.f32 	%f4948, [%rd19+12];
	ld.shared.f32 	%f4949, [%r105+3912];
	sub.f32 	%f4950, %f4948, %f4949;
	setp.lt.f32 	%p7722, %f4950, %f6026;
	selp.f32 	%f6026, %f4950, %f6026, %p7722;
$L__BB0_1937:
	ld.param.u32 	%r4850, [memory_param_8];
	ld.param.u32 	%r3822, [memory_param_7];
	ld.param.u32 	%r2796, [memory_param_6];
	ld.param.u32 	%r1772, [memory_param_5];
	setp.ge.s32 	%p7723, %r150, %r1772;
	setp.ge.s32 	%p7724, %r149, %r3822;
	setp.ge.s32 	%p7725, %r19, %r2796;
	setp.ge.s32 	%p7726, %r18, %r4850;
	or.pred  	%p7727, %p7724, %p7726;
	or.pred  	%p7728, %p7727, %p7723;
	or.pred  	%p7729, %p7728, %p7725;
	@%p7729 bra 	$L__BB0_1939;
	ld.global.nc.f32 	%f4951, [%rd19+16];
	ld.shared.f32 	%f4952, [%r105+3916];
	sub.f32 	%f4953, %f4951, %f4952;
	setp.lt.f32 	%p7730, %f4953, %f6026;
	selp.f32 	%f6026, %f4953, %f6026, %p7730;
$L__BB0_1939:
	ld.param.u32 	%r4851, [memory_param_8];
	ld.param.u32 	%r3823, [memory_param_7];
	ld.param.u32 	%r2797, [memory_param_6];
	ld.param.u32 	%r1773, [memory_param_5];
	setp.ge.s32 	%p7731, %r150, %r1773;
	setp.ge.s32 	%p7732, %r149, %r3823;
	add.s32 	%r761, %r11, 5;
	setp.ge.s32 	%p7733, %r761, %r2797;
	setp.ge.s32 	%p7734, %r20, %r4851;
	or.pred  	%p7735, %p7732, %p7734;
	or.pred  	%p7736, %p7735, %p7731;
	or.pred  	%p7737, %p7736, %p7733;
	@%p7737 bra 	$L__BB0_1941;
	ld.global.nc.f32 	%f4954, [%rd19+20];
	ld.shared.f32 	%f4955, [%r105+3920];
	sub.f32 	%f4956, %f4954, %f4955;
	setp.lt.f32 	%p7738, %f4956, %f6026;
	selp.f32 	%f6026, %f4956, %f6026, %p7738;
$L__BB0_1941:
	ld.param.u32 	%r4852, [memory_param_8];
	ld.param.u32 	%r3824, [memory_param_7];
	ld.param.u32 	%r2798, [memory_param_6];
	ld.param.u32 	%r1774, [memory_param_5];
	setp.ge.s32 	%p7739, %r150, %r1774;
	setp.ge.s32 	%p7740, %r149, %r3824;
	add.s32 	%r762, %r11, 6;
	setp.ge.s32 	%p7741, %r762, %r2798;
	add.s32 	%r763, %r4913, 6;
	setp.ge.s32 	%p7742, %r763, %r4852;
	or.pred  	%p7743, %p7740, %p7742;
	or.pred  	%p7744, %p7743, %p7739;
	or.pred  	%p7745, %p7744, %p7741;
	@%p7745 bra 	$L__BB0_1943;
	ld.global.nc.f32 	%f4957, [%rd19+24];
	ld.shared.f32 	%f4958, [%r105+3924];
	sub.f32 	%f4959, %f4957, %f4958;
	setp.lt.f32 	%p7746, %f4959, %f6026;
	selp.f32 	%f6026, %f4959, %f6026, %p7746;
$L__BB0_1943:
	ld.param.u32 	%r4853, [memory_param_8];
	ld.param.u32 	%r3825, [memory_param_7];
	ld.param.u32 	%r2799, [memory_param_6];
	ld.param.u32 	%r1775, [memory_param_5];
	setp.ge.s32 	%p7747, %r150, %r1775;
	setp.ge.s32 	%p7748, %r149, %r3825;
	add.s32 	%r764, %r11, 7;
	setp.ge.s32 	%p7749, %r764, %r2799;
	add.s32 	%r765, %r4913, 7;
	setp.ge.s32 	%p7750, %r765, %r4853;
	or.pred  	%p7751, %p7748, %p7750;
	or.pred  	%p7752, %p7751, %p7747;
	or.pred  	%p7753, %p7752, %p7749;
	@%p7753 bra 	$L__BB0_1945;
	ld.global.nc.f32 	%f4960, [%rd19+28];
	ld.shared.f32 	%f4961, [%r105+3928];
	sub.f32 	%f4962, %f4960, %f4961;
	setp.lt.f32 	%p7754, %f4962, %f6026;
	selp.f32 	%f6026, %f4962, %f6026, %p7754;
$L__BB0_1945:
	ld.param.u32 	%r4854, [memory_param_8];
	ld.param.u32 	%r3826, [memory_param_7];
	ld.param.u32 	%r2800, [memory_param_6];
	ld.param.u32 	%r1776, [memory_param_5];
	setp.ge.s32 	%p7755, %r150, %r1776;
	setp.ge.s32 	%p7756, %r149, %r3826;
	add.s32 	%r766, %r11, 8;
	setp.ge.s32 	%p7757, %r766, %r2800;
	add.s32 	%r767, %r4913, 8;
	setp.ge.s32 	%p7758, %r767, %r4854;
	or.pred  	%p7759, %p7756, %p7758;
	or.pred  	%p7760, %p7759, %p7755;
	or.pred  	%p7761, %p7760, %p7757;
	@%p7761 bra 	$L__BB0_1947;
	ld.global.nc.f32 	%f4963, [%rd19+32];
	ld.shared.f32 	%f4964, [%r105+3932];
	sub.f32 	%f4965, %f4963, %f4964;
	setp.lt.f32 	%p7762, %f4965, %f6026;
	selp.f32 	%f6026, %f4965, %f6026, %p7762;
$L__BB0_1947:
	ld.param.u32 	%r4855, [memory_param_8];
	ld.param.u32 	%r3827, [memory_param_7];
	ld.param.u32 	%r2801, [memory_param_6];
	ld.param.u32 	%r1777, [memory_param_5];
	setp.ge.s32 	%p7763, %r150, %r1777;
	setp.ge.s32 	%p7764, %r149, %r3827;
	setp.ge.s32 	%p7765, %r22, %r2801;
	setp.ge.s32 	%p7766, %r21, %r4855;
	or.pred  	%p7767, %p7764, %p7766;
	or.pred  	%p7768, %p7767, %p7763;
	or.pred  	%p7769, %p7768, %p7765;
	@%p7769 bra 	$L__BB0_1949;
	ld.global.nc.f32 	%f4966, [%rd19+36];
	ld.shared.f32 	%f4967, [%r105+3936];
	sub.f32 	%f4968, %f4966, %f4967;
	setp.lt.f32 	%p7770, %f4968, %f6026;
	selp.f32 	%f6026, %f4968, %f6026, %p7770;
$L__BB0_1949:
	ld.param.u32 	%r4856, [memory_param_8];
	ld.param.u32 	%r3828, [memory_param_7];
	ld.param.u32 	%r2802, [memory_param_6];
	ld.param.u32 	%r1778, [memory_param_5];
	setp.ge.s32 	%p7771, %r150, %r1778;
	setp.ge.s32 	%p7772, %r149, %r3828;
	setp.ge.s32 	%p7773, %r24, %r2802;
	setp.ge.s32 	%p7774, %r23, %r4856;
	or.pred  	%p7775, %p7772, %p7774;
	or.pred  	%p7776, %p7775, %p7771;
	or.pred  	%p7777, %p7776, %p7773;
	@%p7777 bra 	$L__BB0_1951;
	ld.global.nc.f32 	%f4969, [%rd19+40];
	ld.shared.f32 	%f4970, [%r105+3940];
	sub.f32 	%f4971, %f4969, %f4970;
	setp.lt.f32 	%p7778, %f4971, %f6026;
	selp.f32 	%f6026, %f4971, %f6026, %p7778;
$L__BB0_1951:
	ld.param.u32 	%r4857, [memory_param_8];
	ld.param.u32 	%r3829, [memory_param_7];
	ld.param.u32 	%r2803, [memory_param_6];
	ld.param.u32 	%r1779, [memory_param_5];
	setp.ge.s32 	%p7779, %r150, %r1779;
	setp.ge.s32 	%p7780, %r149, %r3829;
	setp.ge.s32 	%p7781, %r26, %r2803;
	setp.ge.s32 	%p7782, %r25, %r4857;
	or.pred  	%p7783, %p7780, %p7782;
	or.pred  	%p7784, %p7783, %p7779;
	or.pred  	%p7785, %p7784, %p7781;
	@%p7785 bra 	$L__BB0_1953;
	ld.global.nc.f32 	%f4972, [%rd19+44];
	ld.shared.f32 	%f4973, [%r105+3944];
	sub.f32 	%f4974, %f4972, %f4973;
	setp.lt.f32 	%p7786, %f4974, %f6026;
	selp.f32 	%f6026, %f4974, %f6026, %p7786;
$L__BB0_1953:
	ld.param.u32 	%r4858, [memory_param_8];
	ld.param.u32 	%r3830, [memory_param_7];
	ld.param.u32 	%r2804, [memory_param_6];
	ld.param.u32 	%r1780, [memory_param_5];
	setp.ge.s32 	%p7787, %r150, %r1780;
	setp.ge.s32 	%p7788, %r149, %r3830;
	setp.ge.s32 	%p7789, %r28, %r2804;
	setp.ge.s32 	%p7790, %r27, %r4858;
	or.pred  	%p7791, %p7788, %p7790;
	or.pred  	%p7792, %p7791, %p7787;
	or.pred  	%p7793, %p7792, %p7789;
	@%p7793 bra 	$L__BB0_1955;
	ld.global.nc.f32 	%f4975, [%rd19+48];
	ld.shared.f32 	%f4976, [%r105+3948];
	sub.f32 	%f4977, %f4975, %f4976;
	setp.lt.f32 	%p7794, %f4977, %f6026;
	selp.f32 	%f6026, %f4977, %f6026, %p7794;
$L__BB0_1955:
	ld.param.u32 	%r4859, [memory_param_8];
	ld.param.u32 	%r3831, [memory_param_7];
	ld.param.u32 	%r2805, [memory_param_6];
	ld.param.u32 	%r1781, [memory_param_5];
	setp.ge.s32 	%p7795, %r150, %r1781;
	setp.ge.s32 	%p7796, %r149, %r3831;
	setp.ge.s32 	%p7797, %r30, %r2805;
	setp.ge.s32 	%p7798, %r29, %r4859;
	or.pred  	%p7799, %p7796, %p7798;
	or.pred  	%p7800, %p7799, %p7795;
	or.pred  	%p7801, %p7800, %p7797;
	@%p7801 bra 	$L__BB0_1957;
	ld.global.nc.f32 	%f4978, [%rd19+52];
	ld.shared.f32 	%f4979, [%r105+3952];
	sub.f32 	%f4980, %f4978, %f4979;
	setp.lt.f32 	%p7802, %f4980, %f6026;
	selp.f32 	%f6026, %f4980, %f6026, %p7802;
$L__BB0_1957:
	ld.param.u32 	%r4860, [memory_param_8];
	ld.param.u32 	%r3832, [memory_param_7];
	ld.param.u32 	%r2806, [memory_param_6];
	ld.param.u32 	%r1782, [memory_param_5];
	setp.ge.s32 	%p7803, %r150, %r1782;
	setp.ge.s32 	%p7804, %r149, %r3832;
	setp.ge.s32 	%p7805, %r32, %r2806;
	setp.ge.s32 	%p7806, %r31, %r4860;
	or.pred  	%p7807, %p7804, %p7806;
	or.pred  	%p7808, %p7807, %p7803;
	or.pred  	%p7809, %p7808, %p7805;
	@%p7809 bra 	$L__BB0_1959;
	ld.global.nc.f32 	%f4981, [%rd19+56];
	ld.shared.f32 	%f4982, [%r105+3956];
	sub.f32 	%f4983, %f4981, %f4982;
	setp.lt.f32 	%p7810, %f4983, %f6026;
	selp.f32 	%f1954, %f4983, %f6026, %p7810;
	mov.f32 	%f6026, %f1954;
$L__BB0_1959:
	ld.param.u32 	%r4861, [memory_param_8];
	ld.param.u32 	%r3833, [memory_param_7];
	ld.param.u32 	%r2807, [memory_param_6];
	ld.param.u32 	%r1783, [memory_param_5];
	setp.ge.s32 	%p7811, %r150, %r1783;
	setp.ge.s32 	%p7812, %r149, %r3833;
	setp.ge.s32 	%p7813, %r34, %r2807;
	setp.ge.s32 	%p7814, %r33, %r4861;
	or.pred  	%p7815, %p7812, %p7814;
	or.pred  	%p7816, %p7815, %p7811;
	or.pred  	%p7817, %p7816, %p7813;
	@%p7817 bra 	$L__BB0_1961;
	ld.global.nc.f32 	%f4984, [%rd19+60];
	ld.shared.f32 	%f4985, [%r105+3960];
	sub.f32 	%f4986, %f4984, %f4985;
	setp.lt.f32 	%p7818, %f4986, %f6026;
	selp.f32 	%f1956, %f4986, %f6026, %p7818;
	mov.f32 	%f6026, %f1956;
$L__BB0_1961:
	ld.param.u32 	%r4862, [memory_param_8];
	ld.param.u32 	%r3834, [memory_param_7];
	ld.param.u32 	%r2808, [memory_param_6];
	ld.param.u32 	%r1784, [memory_param_5];
	setp.ge.s32 	%p7819, %r150, %r1784;
	setp.ge.s32 	%p7820, %r149, %r3834;
	setp.ge.s32 	%p7821, %r36, %r2808;
	setp.ge.s32 	%p7822, %r35, %r4862;
	or.pred  	%p7823, %p7820, %p7822;
	or.pred  	%p7824, %p7823, %p7819;
	or.pred  	%p7825, %p7824, %p7821;
	@%p7825 bra 	$L__BB0_1963;
	ld.global.nc.f32 	%f4987, [%rd19+64];
	ld.shared.f32 	%f4988, [%r105+3964];
	sub.f32 	%f4989, %f4987, %f4988;
	setp.lt.f32 	%p7826, %f4989, %f6026;
	selp.f32 	%f1958, %f4989, %f6026, %p7826;
	mov.f32 	%f6026, %f1958;
$L__BB0_1963:
	ld.param.u32 	%r4863, [memory_param_8];
	ld.param.u32 	%r3835, [memory_param_7];
	ld.param.u32 	%r2809, [memory_param_6];
	ld.param.u32 	%r1785, [memory_param_5];
	setp.ge.s32 	%p7827, %r150, %r1785;
	setp.ge.s32 	%p7828, %r149, %r3835;
	setp.ge.s32 	%p7829, %r38, %r2809;
	setp.ge.s32 	%p7830, %r37, %r4863;
	or.pred  	%p7831, %p7828, %p7830;
	or.pred  	%p7832, %p7831, %p7827;
	or.pred  	%p7833, %p7832, %p7829;
	@%p7833 bra 	$L__BB0_1965;
	ld.global.nc.f32 	%f4990, [%rd19+68];
	ld.shared.f32 	%f4991, [%r105+3968];
	sub.f32 	%f4992, %f4990, %f4991;
	setp.lt.f32 	%p7834, %f4992, %f6026;
	selp.f32 	%f1960, %f4992, %f6026, %p7834;
	mov.f32 	%f6026, %f1960;
$L__BB0_1965:
	ld.param.u32 	%r4864, [memory_param_8];
	ld.param.u32 	%r3836, [memory_param_7];
	ld.param.u32 	%r2810, [memory_param_6];
	ld.param.u32 	%r1786, [memory_param_5];
	setp.ge.s32 	%p7835, %r150, %r1786;
	setp.ge.s32 	%p7836, %r149, %r3836;
	setp.ge.s32 	%p7837, %r40, %r2810;
	setp.ge.s32 	%p7838, %r39, %r4864;
	or.pred  	%p7839, %p7836, %p7838;
	or.pred  	%p7840, %p7839, %p7835;
	or.pred  	%p7841, %p7840, %p7837;
	@%p7841 bra 	$L__BB0_1967;
	ld.global.nc.f32 	%f4993, [%rd19+72];
	ld.shared.f32 	%f4994, [%r105+3972];
	sub.f32 	%f4995, %f4993, %f4994;
	setp.lt.f32 	%p7842, %f4995, %f6026;
	selp.f32 	%f1962, %f4995, %f6026, %p7842;
	mov.f32 	%f6026, %f1962;
$L__BB0_1967:
	ld.param.u32 	%r4865, [memory_param_8];
	ld.param.u32 	%r3837, [memory_param_7];
	ld.param.u32 	%r2811, [memory_param_6];
	ld.param.u32 	%r1787, [memory_param_5];
	setp.ge.s32 	%p7843, %r150, %r1787;
	setp.ge.s32 	%p7844, %r149, %r3837;
	setp.ge.s32 	%p7845, %r42, %r2811;
	setp.ge.s32 	%p7846, %r41, %r4865;
	or.pred  	%p7847, %p7844, %p7846;
	or.pred  	%p7848, %p7847, %p7843;
	or.pred  	%p7849, %p7848, %p7845;
	@%p7849 bra 	$L__BB0_1969;
	ld.global.nc.f32 	%f4996, [%rd19+76];
	ld.shared.f32 	%f4997, [%r105+3976];
	sub.f32 	%f4998, %f4996, %f4997;
	setp.lt.f32 	%p7850, %f4998, %f6026;
	selp.f32 	%f1964, %f4998, %f6026, %p7850;
	mov.f32 	%f6026, %f1964;
$L__BB0_1969:
	ld.param.u32 	%r4866, [memory_param_8];
	ld.param.u32 	%r3838, [memory_param_7];
	ld.param.u32 	%r2812, [memory_param_6];
	ld.param.u32 	%r1788, [memory_param_5];
	setp.ge.s32 	%p7851, %r150, %r1788;
	setp.ge.s32 	%p7852, %r149, %r3838;
	add.s32 	%r768, %r11, 20;
	setp.ge.s32 	%p7853, %r768, %r2812;
	add.s32 	%r769, %r4913, 20;
	setp.ge.s32 	%p7854, %r769, %r4866;
	or.pred  	%p7855, %p7852, %p7854;
	or.pred  	%p7856, %p7855, %p7851;
	or.pred  	%p7857, %p7856, %p7853;
	@%p7857 bra 	$L__BB0_1971;
	ld.global.nc.f32 	%f4999, [%rd19+80];
	ld.shared.f32 	%f5000, [%r105+3980];
	sub.f32 	%f5001, %f4999, %f5000;
	setp.lt.f32 	%p7858, %f5001, %f6026;
	selp.f32 	%f1966, %f5001, %f6026, %p7858;
	mov.f32 	%f6026, %f1966;
$L__BB0_1971:
	ld.param.u32 	%r4867, [memory_param_8];
	ld.param.u32 	%r3839, [memory_param_7];
	ld.param.u32 	%r2813, [memory_param_6];
	ld.param.u32 	%r1789, [memory_param_5];
	setp.ge.s32 	%p7859, %r150, %r1789;
	setp.ge.s32 	%p7860, %r149, %r3839;
	add.s32 	%r770, %r11, 21;
	setp.ge.s32 	%p7861, %r770, %r2813;
	add.s32 	%r771, %r4913, 21;
	setp.ge.s32 	%p7862, %r771, %r4867;
	or.pred  	%p7863, %p7860, %p7862;
	or.pred  	%p7864, %p7863, %p7859;
	or.pred  	%p7865, %p7864, %p7861;
	@%p7865 bra 	$L__BB0_1973;
	ld.global.nc.f32 	%f5002, [%rd19+84];
	ld.shared.f32 	%f5003, [%r105+3984];
	sub.f32 	%f5004, %f5002, %f5003;
	setp.lt.f32 	%p7866, %f5004, %f6026;
	selp.f32 	%f1968, %f5004, %f6026, %p7866;
	mov.f32 	%f6026, %f1968;
$L__BB0_1973:
	ld.param.u32 	%r4868, [memory_param_8];
	ld.param.u32 	%r3840, [memory_param_7];
	ld.param.u32 	%r2814, [memory_param_6];
	ld.param.u32 	%r1790, [memory_param_5];
	setp.ge.s32 	%p7867, %r150, %r1790;
	setp.ge.s32 	%p7868, %r149, %r3840;
	add.s32 	%r772, %r11, 22;
	setp.ge.s32 	%p7869, %r772, %r2814;
	add.s32 	%r773, %r4913, 22;
	setp.ge.s32 	%p7870, %r773, %r4868;
	or.pred  	%p7871, %p7868, %p7870;
	or.pred  	%p7872, %p7871, %p7867;
	or.pred  	%p7873, %p7872, %p7869;
	@%p7873 bra 	$L__BB0_1975;
	ld.global.nc.f32 	%f5005, [%rd19+88];
	ld.shared.f32 	%f5006, [%r105+3988];
	sub.f32 	%f5007, %f5005, %f5006;
	setp.lt.f32 	%p7874, %f5007, %f6026;
	selp.f32 	%f1970, %f5007, %f6026, %p7874;
	mov.f32 	%f6026, %f1970;
$L__BB0_1975:
	ld.param.u32 	%r4869, [memory_param_8];
	ld.param.u32 	%r3841, [memory_param_7];
	ld.param.u32 	%r2815, [memory_param_6];
	ld.param.u32 	%r1791, [memory_param_5];
	setp.ge.s32 	%p7875, %r150, %r1791;
	setp.ge.s32 	%p7876, %r149, %r3841;
	add.s32 	%r774, %r11, 23;
	setp.ge.s32 	%p7877, %r774, %r2815;
	add.s32 	%r775, %r4913, 23;
	setp.ge.s32 	%p7878, %r775, %r4869;
	or.pred  	%p7879, %p7876, %p7878;
	or.pred  	%p7880, %p7879, %p7875;
	or.pred  	%p7881, %p7880, %p7877;
	@%p7881 bra 	$L__BB0_1977;
	ld.global.nc.f32 	%f5008, [%rd19+92];
	ld.shared.f32 	%f5009, [%r105+3992];
	sub.f32 	%f5010, %f5008, %f5009;
	setp.lt.f32 	%p7882, %f5010, %f6026;
	selp.f32 	%f1972, %f5010, %f6026, %p7882;
	mov.f32 	%f6026, %f1972;
$L__BB0_1977:
	ld.param.u32 	%r4870, [memory_param_8];
	ld.param.u32 	%r3842, [memory_param_7];
	ld.param.u32 	%r2816, [memory_param_6];
	ld.param.u32 	%r1792, [memory_param_5];
	setp.ge.s32 	%p7883, %r150, %r1792;
	setp.ge.s32 	%p7884, %r149, %r3842;
	add.s32 	%r776, %r11, 24;
	setp.ge.s32 	%p7885, %r776, %r2816;
	add.s32 	%r777, %r4913, 24;
	setp.ge.s32 	%p7886, %r777, %r4870;
	or.pred  	%p7887, %p7884, %p7886;
	or.pred  	%p7888, %p7887, %p7883;
	or.pred  	%p7889, %p7888, %p7885;
	@%p7889 bra 	$L__BB0_1979;
	ld.global.nc.f32 	%f5011, [%rd19+96];
	ld.shared.f32 	%f5012, [%r105+3996];
	sub.f32 	%f5013, %f5011, %f5012;
	setp.lt.f32 	%p7890, %f5013, %f6026;
	selp.f32 	%f1974, %f5013, %f6026, %p7890;
	mov.f32 	%f6026, %f1974;
$L__BB0_1979:
	ld.param.u32 	%r4871, [memory_param_8];
	ld.param.u32 	%r3843, [memory_param_7];
	ld.param.u32 	%r2817, [memory_param_6];
	ld.param.u32 	%r1793, [memory_param_5];
	setp.ge.s32 	%p7891, %r150, %r1793;
	setp.ge.s32 	%p7892, %r149, %r3843;
	setp.ge.s32 	%p7893, %r44, %r2817;
	setp.ge.s32 	%p7894, %r43, %r4871;
	or.pred  	%p7895, %p7892, %p7894;
	or.pred  	%p7896, %p7895, %p7891;
	or.pred  	%p7897, %p7896, %p7893;
	@%p7897 bra 	$L__BB0_1981;
	ld.global.nc.f32 	%f5014, [%rd19+100];
	ld.shared.f32 	%f5015, [%r105+4000];
	sub.f32 	%f5016, %f5014, %f5015;
	setp.lt.f32 	%p7898, %f5016, %f6026;
	selp.f32 	%f1976, %f5016, %f6026, %p7898;
	mov.f32 	%f6026, %f1976;
$L__BB0_1981:
	ld.param.u32 	%r4872, [memory_param_8];
	ld.param.u32 	%r3844, [memory_param_7];
	ld.param.u32 	%r2818, [memory_param_6];
	ld.param.u32 	%r1794, [memory_param_5];
	setp.ge.s32 	%p7899, %r150, %r1794;
	setp.ge.s32 	%p7900, %r149, %r3844;
	setp.ge.s32 	%p7901, %r46, %r2818;
	setp.ge.s32 	%p7902, %r45, %r4872;
	or.pred  	%p7903, %p7900, %p7902;
	or.pred  	%p7904, %p7903, %p7899;
	or.pred  	%p7905, %p7904, %p7901;
	@%p7905 bra 	$L__BB0_1983;
	ld.global.nc.f32 	%f5017, [%rd19+104];
	ld.shared.f32 	%f5018, [%r105+4004];
	sub.f32 	%f5019, %f5017, %f5018;
	setp.lt.f32 	%p7906, %f5019, %f6026;
	selp.f32 	%f1978, %f5019, %f6026, %p7906;
	mov.f32 	%f6026, %f1978;
$L__BB0_1983:
	ld.param.u32 	%r4873, [memory_param_8];
	ld.param.u32 	%r3845, [memory_param_7];
	ld.param.u32 	%r2819, [memory_param_6];
	ld.param.u32 	%r1795, [memory_param_5];
	setp.ge.s32 	%p7907, %r150, %r1795;
	setp.ge.s32 	%p7908, %r149, %r3845;
	setp.ge.s32 	%p7909, %r48, %r2819;
	setp.ge.s32 	%p7910, %r47, %r4873;
	or.pred  	%p7911, %p7908, %p7910;
	or.pred  	%p7912, %p7911, %p7907;
	or.pred  	%p7913, %p7912, %p7909;
	@%p7913 bra 	$L__BB0_1985;
	ld.global.nc.f32 	%f5020, [%rd19+108];
	ld.shared.f32 	%f5021, [%r105+4008];
	sub.f32 	%f5022, %f5020, %f5021;
	setp.lt.f32 	%p7914, %f5022, %f6026;
	selp.f32 	%f1980, %f5022, %f6026, %p7914;
	mov.f32 	%f6026, %f1980;
$L__BB0_1985:
	ld.param.u32 	%r4874, [memory_param_8];
	ld.param.u32 	%r3846, [memory_param_7];
	ld.param.u32 	%r2820, [memory_param_6];
	ld.param.u32 	%r1796, [memory_param_5];
	setp.ge.s32 	%p7915, %r150, %r1796;
	setp.ge.s32 	%p7916, %r149, %r3846;
	setp.ge.s32 	%p7917, %r50, %r2820;
	setp.ge.s32 	%p7918, %r49, %r4874;
	or.pred  	%p7919, %p7916, %p7918;
	or.pred  	%p7920, %p7919, %p7915;
	or.pred  	%p7921, %p7920, %p7917;
	@%p7921 bra 	$L__BB0_1987;
	ld.global.nc.f32 	%f5023, [%rd19+112];
	ld.shared.f32 	%f5024, [%r105+4012];
	sub.f32 	%f5025, %f5023, %f5024;
	setp.lt.f32 	%p7922, %f5025, %f6026;
	selp.f32 	%f1982, %f5025, %f6026, %p7922;
	mov.f32 	%f6026, %f1982;
$L__BB0_1987:
	ld.param.u32 	%r4875, [memory_param_8];
	ld.param.u32 	%r3847, [memory_param_7];
	ld.param.u32 	%r2821, [memory_param_6];
	ld.param.u32 	%r1797, [memory_param_5];
	setp.ge.s32 	%p7923, %r150, %r1797;
	setp.ge.s32 	%p7924, %r149, %r3847;
	setp.ge.s32 	%p7925, %r52, %r2821;
	setp.ge.s32 	%p7926, %r51, %r4875;
	or.pred  	%p7927, %p7924, %p7926;
	or.pred  	%p7928, %p7927, %p7923;
	or.pred  	%p7929, %p7928, %p7925;
	@%p7929 bra 	$L__BB0_1989;
	ld.global.nc.f32 	%f5026, [%rd19+116];
	ld.shared.f32 	%f5027, [%r105+4016];
	sub.f32 	%f5028, %f5026, %f5027;
	setp.lt.f32 	%p7930, %f5028, %f6026;
	selp.f32 	%f1984, %f5028, %f6026, %p7930;
	mov.f32 	%f6026, %f1984;
$L__BB0_1989:
	ld.param.u32 	%r4876, [memory_param_8];
	ld.param.u32 	%r3848, [memory_param_7];
	ld.param.u32 	%r2822, [memory_param_6];
	ld.param.u32 	%r1798, [memory_param_5];
	setp.ge.s32 	%p7931, %r150, %r1798;
	setp.ge.s32 	%p7932, %r149, %r3848;
	setp.ge.s32 	%p7933, %r54, %r2822;
	setp.ge.s32 	%p7934, %r53, %r4876;
	or.pred  	%p7935, %p7932, %p7934;
	or.pred  	%p7936, %p7935, %p7931;
	or.pred  	%p7937, %p7936, %p7933;
	@%p7937 bra 	$L__BB0_1991;
	ld.global.nc.f32 	%f5029, [%rd19+120];
	ld.shared.f32 	%f5030, [%r105+4020];
	sub.f32 	%f5031, %f5029, %f5030;
	setp.lt.f32 	%p7938, %f5031, %f6026;
	selp.f32 	%f1986, %f5031, %f6026, %p7938;
	mov.f32 	%f6026, %f1986;
$L__BB0_1991:
	ld.param.u32 	%r4877, [memory_param_8];
	ld.param.u32 	%r3849, [memory_param_7];
	ld.param.u32 	%r2823, [memory_param_6];
	ld.param.u32 	%r1799, [memory_param_5];
	setp.ge.s32 	%p7939, %r150, %r1799;
	setp.ge.s32 	%p7940, %r149, %r3849;
	setp.ge.s32 	%p7941, %r56, %r2823;
	setp.ge.s32 	%p7942, %r55, %r4877;
	or.pred  	%p7943, %p7940, %p7942;
	or.pred  	%p7944, %p7943, %p7939;
	or.pred  	%p7945, %p7944, %p7941;
	@%p7945 bra 	$L__BB0_1993;
	ld.global.nc.f32 	%f5032, [%rd19+124];
	ld.shared.f32 	%f5033, [%r105+4024];
	sub.f32 	%f5034, %f5032, %f5033;
	setp.lt.f32 	%p7946, %f5034, %f6026;
	selp.f32 	%f1988, %f5034, %f6026, %p7946;
	mov.f32 	%f6026, %f1988;
$L__BB0_1993:
	ld.param.u32 	%r4878, [memory_param_8];
	ld.param.u32 	%r3850, [memory_param_7];
	ld.param.u32 	%r2824, [memory_param_6];
	ld.param.u32 	%r1800, [memory_param_5];
	setp.ge.s32 	%p7947, %r150, %r1800;
	setp.ge.s32 	%p7948, %r149, %r3850;
	setp.ge.s32 	%p7949, %r58, %r2824;
	setp.ge.s32 	%p7950, %r57, %r4878;
	or.pred  	%p7951, %p7948, %p7950;
	or.pred  	%p7952, %p7951, %p7947;
	or.pred  	%p7953, %p7952, %p7949;
	@%p7953 bra 	$L__BB0_1995;
	ld.global.nc.f32 	%f5035, [%rd19+128];
	ld.shared.f32 	%f5036, [%r105+4028];
	sub.f32 	%f5037, %f5035, %f5036;
	setp.lt.f32 	%p7954, %f5037, %f6026;
	selp.f32 	%f1990, %f5037, %f6026, %p7954;
	mov.f32 	%f6026, %f1990;
$L__BB0_1995:
	ld.param.u32 	%r4879, [memory_param_8];
	ld.param.u32 	%r3851, [memory_param_7];
	ld.param.u32 	%r2825, [memory_param_6];
	ld.param.u32 	%r1801, [memory_param_5];
	setp.ge.s32 	%p7955, %r150, %r1801;
	setp.ge.s32 	%p7956, %r149, %r3851;
	setp.ge.s32 	%p7957, %r60, %r2825;
	setp.ge.s32 	%p7958, %r59, %r4879;
	or.pred  	%p7959, %p7956, %p7958;
	or.pred  	%p7960, %p7959, %p7955;
	or.pred  	%p7961, %p7960, %p7957;
	@%p7961 bra 	$L__BB0_1997;
	ld.global.nc.f32 	%f5038, [%rd19+132];
	ld.shared.f32 	%f5039, [%r105+4032];
	sub.f32 	%f5040, %f5038, %f5039;
	setp.lt.f32 	%p7962, %f5040, %f6026;
	selp.f32 	%f1992, %f5040, %f6026, %p7962;
	mov.f32 	%f6026, %f1992;
$L__BB0_1997:
	ld.param.u32 	%r4880, [memory_param_8];
	ld.param.u32 	%r3852, [memory_param_7];
	ld.param.u32 	%r2826, [memory_param_6];
	ld.param.u32 	%r1802, [memory_param_5];
	setp.ge.s32 	%p7963, %r150, %r1802;
	setp.ge.s32 	%p7964, %r149, %r3852;
	setp.ge.s32 	%p7965, %r62, %r2826;
	setp.ge.s32 	%p7966, %r61, %r4880;
	or.pred  	%p7967, %p7964, %p7966;
	or.pred  	%p7968, %p7967, %p7963;
	or.pred  	%p7969, %p7968, %p7965;
	@%p7969 bra 	$L__BB0_1999;
	ld.global.nc.f32 	%f5041, [%rd19+136];
	ld.shared.f32 	%f5042, [%r105+4036];
	sub.f32 	%f5043, %f5041, %f5042;
	setp.lt.f32 	%p7970, %f5043, %f6026;
	selp.f32 	%f1994, %f5043, %f6026, %p7970;
	mov.f32 	%f6026, %f1994;
$L__BB0_1999:
	ld.param.u32 	%r4881, [memory_param_8];
	ld.param.u32 	%r3853, [memory_param_7];
	ld.param.u32 	%r2827, [memory_param_6];
	ld.param.u32 	%r1803, [memory_param_5];
	setp.ge.s32 	%p7971, %r150, %r1803;
	setp.ge.s32 	%p7972, %r149, %r3853;
	setp.ge.s32 	%p7973, %r64, %r2827;
	setp.ge.s32 	%p7974, %r63, %r4881;
	or.pred  	%p7975, %p7972, %p7974;
	or.pred  	%p7976, %p7975, %p7971;
	or.pred  	%p7977, %p7976, %p7973;
	@%p7977 bra 	$L__BB0_2001;
	ld.global.nc.f32 	%f5044, [%rd19+140];
	ld.shared.f32 	%f5045, [%r105+4040];
	sub.f32 	%f5046, %f5044, %f5045;
	setp.lt.f32 	%p7978, %f5046, %f6026;
	selp.f32 	%f1996, %f5046, %f6026, %p7978;
	mov.f32 	%f6026, %f1996;
$L__BB0_2001:
	ld.param.u32 	%r4882, [memory_param_8];
	ld.param.u32 	%r3854, [memory_param_7];
	ld.param.u32 	%r2828, [memory_param_6];
	ld.param.u32 	%r1804, [memory_param_5];
	setp.ge.s32 	%p7979, %r150, %r1804;
	setp.ge.s32 	%p7980, %r149, %r3854;
	setp.ge.s32 	%p7981, %r66, %r2828;
	setp.ge.s32 	%p7982, %r65, %r4882;
	or.pred  	%p7983, %p7980, %p7982;
	or.pred  	%p7984, %p7983, %p7979;
	or.pred  	%p7985, %p7984, %p7981;
	@%p7985 bra 	$L__BB0_2003;
	ld.global.nc.f32 	%f5047, [%rd19+144];
	ld.shared.f32 	%f5048, [%r105+4044];
	sub.f32 	%f5049, %f5047, %f5048;
	setp.lt.f32 	%p7986, %f5049, %f6026;
	selp.f32 	%f1998, %f5049, %f6026, %p7986;
	mov.f32 	%f6026, %f1998;
$L__BB0_2003:
	ld.param.u32 	%r4883, [memory_param_8];
	ld.param.u32 	%r3855, [memory_param_7];
	ld.param.u32 	%r2829, [memory_param_6];
	ld.param.u32 	%r1805, [memory_param_5];
	setp.ge.s32 	%p7987, %r150, %r1805;
	setp.ge.s32 	%p7988, %r149, %r3855;
	setp.ge.s32 	%p7989, %r68, %r2829;
	setp.ge.s32 	%p7990, %r67, %r4883;
	or.pred  	%p7991, %p7988, %p7990;
	or.pred  	%p7992, %p7991, %p7987;
	or.pred  	%p7993, %p7992, %p7989;
	@%p7993 bra 	$L__BB0_2005;
	ld.global.nc.f32 	%f5050, [%rd19+148];
	ld.shared.f32 	%f5051, [%r105+4048];
	sub.f32 	%f5052, %f5050, %f5051;
	setp.lt.f32 	%p7994, %f5052, %f6026;
	selp.f32 	%f2000, %f5052, %f6026, %p7994;
	mov.f32 	%f6026, %f2000;
$L__BB0_2005:
	ld.param.u32 	%r4884, [memory_param_8];
	ld.param.u32 	%r3856, [memory_param_7];
	ld.param.u32 	%r2830, [memory_param_6];
	ld.param.u32 	%r1806, [memory_param_5];
	setp.ge.s32 	%p7995, %r150, %r1806;
	setp.ge.s32 	%p7996, %r149, %r3856;
	setp.ge.s32 	%p7997, %r70, %r2830;
	setp.ge.s32 	%p7998, %r69, %r4884;
	or.pred  	%p7999, %p7996, %p7998;
	or.pred  	%p8000, %p7999, %p7995;
	or.pred  	%p8001, %p8000, %p7997;
	@%p8001 bra 	$L__BB0_2007;
	ld.global.nc.f32 	%f5053, [%rd19+152];
	ld.shared.f32 	%f5054, [%r105+4052];
	sub.f32 	%f5055, %f5053, %f5054;
	setp.lt.f32 	%p8002, %f5055, %f6026;
	selp.f32 	%f2002, %f5055, %f6026, %p8002;
	mov.f32 	%f6026, %f2002;
$L__BB0_2007:
	ld.param.u32 	%r4885, [memory_param_8];
	ld.param.u32 	%r3857, [memory_param_7];
	ld.param.u32 	%r2831, [memory_param_6];
	ld.param.u32 	%r1807, [memory_param_5];
	setp.ge.s32 	%p8003, %r150, %r1807;
	setp.ge.s32 	%p8004, %r149, %r3857;
	setp.ge.s32 	%p8005, %r72, %r2831;
	setp.ge.s32 	%p8006, %r71, %r4885;
	or.pred  	%p8007, %p8004, %p8006;
	or.pred  	%p8008, %p8007, %p8003;
	or.pred  	%p8009, %p8008, %p8005;
	@%p8009 bra 	$L__BB0_2009;
	ld.global.nc.f32 	%f5056, [%rd19+156];
	ld.shared.f32 	%f5057, [%r105+4056];
	sub.f32 	%f5058, %f5056, %f5057;
	setp.lt.f32 	%p8010, %f5058, %f6026;
	selp.f32 	%f2004, %f5058, %f6026, %p8010;
	mov.f32 	%f6026, %f2004;
$L__BB0_2009:
	ld.param.u32 	%r4886, [memory_param_8];
	ld.param.u32 	%r3858, [memory_param_7];
	ld.param.u32 	%r2832, [memory_param_6];
	ld.param.u32 	%r1808, [memory_param_5];
	setp.ge.s32 	%p8011, %r150, %r1808;
	setp.ge.s32 	%p8012, %r149, %r3858;
	setp.ge.s32 	%p8013, %r74, %r2832;
	setp.ge.s32 	%p8014, %r73, %r4886;
	or.pred  	%p8015, %p8012, %p8014;
	or.pred  	%p8016, %p8015, %p8011;
	or.pred  	%p8017, %p8016, %p8013;
	@%p8017 bra 	$L__BB0_2011;
	ld.global.nc.f32 	%f5059, [%rd19+160];
	ld.shared.f32 	%f5060, [%r105+4060];
	sub.f32 	%f5061, %f5059, %f5060;
	setp.lt.f32 	%p8018, %f5061, %f6026;
	selp.f32 	%f2006, %f5061, %f6026, %p8018;
	mov.f32 	%f6026, %f2006;
$L__BB0_2011:
	ld.param.u32 	%r4887, [memory_param_8];
	ld.param.u32 	%r3859, [memory_param_7];
	ld.param.u32 	%r2833, [memory_param_6];
	ld.param.u32 	%r1809, [memory_param_5];
	setp.ge.s32 	%p8019, %r150, %r1809;
	setp.ge.s32 	%p8020, %r149, %r3859;
	setp.ge.s32 	%p8021, %r76, %r2833;
	setp.ge.s32 	%p8022, %r75, %r4887;
	or.pred  	%p8023, %p8020, %p8022;
	or.pred  	%p8024, %p8023, %p8019;
	or.pred  	%p8025, %p8024, %p8021;
	@%p8025 bra 	$L__BB0_2013;
	ld.global.nc.f32 	%f5062, [%rd19+164];
	ld.shared.f32 	%f5063, [%r105+4064];
	sub.f32 	%f5064, %f5062, %f5063;
	setp.lt.f32 	%p8026, %f5064, %f6026;
	selp.f32 	%f2008, %f5064, %f6026, %p8026;
	mov.f32 	%f6026, %f2008;
$L__BB0_2013:
	ld.param.u32 	%r4888, [memory_param_8];
	ld.param.u32 	%r3860, [memory_param_7];
	ld.param.u32 	%r2834, [memory_param_6];
	ld.param.u32 	%r1810, [memory_param_5];
	setp.ge.s32 	%p8027, %r150, %r1810;
	setp.ge.s32 	%p8028, %r149, %r3860;
	setp.ge.s32 	%p8029, %r78, %r2834;
	setp.ge.s32 	%p8030, %r77, %r4888;
	or.pred  	%p8031, %p8028, %p8030;
	or.pred  	%p8032, %p8031, %p8027;
	or.pred  	%p8033, %p8032, %p8029;
	@%p8033 bra 	$L__BB0_2015;
	ld.global.nc.f32 	%f5065, [%rd19+168];
	ld.shared.f32 	%f5066, [%r105+4068];
	sub.f32 	%f5067, %f5065, %f5066;
	setp.lt.f32 	%p8034, %f5067, %f6026;
	selp.f32 	%f2010, %f5067, %f6026, %p8034;
	mov.f32 	%f6026, %f2010;
$L__BB0_2015:
	ld.param.u32 	%r4889, [memory_param_8];
	ld.param.u32 	%r3861, [memory_param_7];
	ld.param.u32 	%r2835, [memory_param_6];
	ld.param.u32 	%r1811, [memory_param_5];
	setp.ge.s32 	%p8035, %r150, %r1811;
	setp.ge.s32 	%p8036, %r149, %r3861;
	setp.ge.s32 	%p8037, %r80, %r2835;
	setp.ge.s32 	%p8038, %r79, %r4889;
	or.pred  	%p8039, %p8036, %p8038;
	or.pred  	%p8040, %p8039, %p8035;
	or.pred  	%p8041, %p8040, %p8037;
	@%p8041 bra 	$L__BB0_2017;
	ld.global.nc.f32 	%f5068, [%rd19+172];
	ld.shared.f32 	%f5069, [%r105+4072];
	sub.f32 	%f5070, %f5068, %f5069;
	setp.lt.f32 	%p8042, %f5070, %f6026;
	selp.f32 	%f2012, %f5070, %f6026, %p8042;
	mov.f32 	%f6026, %f2012;
$L__BB0_2017:
	ld.param.u32 	%r4890, [memory_param_8];
	ld.param.u32 	%r3862, [memory_param_7];
	ld.param.u32 	%r2836, [memory_param_6];
	ld.param.u32 	%r1812, [memory_param_5];
	setp.ge.s32 	%p8043, %r150, %r1812;
	setp.ge.s32 	%p8044, %r149, %r3862;
	setp.ge.s32 	%p8045, %r82, %r2836;
	setp.ge.s32 	%p8046, %r81, %r4890;
	or.pred  	%p8047, %p8044, %p8046;
	or.pred  	%p8048, %p8047, %p8043;
	or.pred  	%p8049, %p8048, %p8045;
	@%p8049 bra 	$L__BB0_2019;
	ld.global.nc.f32 	%f5071, [%rd19+176];
	ld.shared.f32 	%f5072, [%r105+4076];
	sub.f32 	%f5073, %f5071, %f5072;
	setp.lt.f32 	%p8050, %f5073, %f6026;
	selp.f32 	%f2014, %f5073, %f6026, %p8050;
	mov.f32 	%f6026, %f2014;
$L__BB0_2019:
	ld.param.u32 	%r4891, [memory_param_8];
	ld.param.u32 	%r3863, [memory_param_7];
	ld.param.u32 	%r2837, [memory_param_6];
	ld.param.u32 	%r1813, [memory_param_5];
	setp.ge.s32 	%p8051, %r150, %r1813;
	setp.ge.s32 	%p8052, %r149, %r3863;
	setp.ge.s32 	%p8053, %r84, %r2837;
	setp.ge.s32 	%p8054, %r83, %r4891;
	or.pred  	%p8055, %p8052, %p8054;
	or.pred  	%p8056, %p8055, %p8051;
	or.pred  	%p8057, %p8056, %p8053;
	@%p8057 bra 	$L__BB0_2021;
	ld.global.nc.f32 	%f5074, [%rd19+180];
	ld.shared.f32 	%f5075, [%r105+4080];
	sub.f32 	%f5076, %f5074, %f5075;
	setp.lt.f32 	%p8058, %f5076, %f6026;
	selp.f32 	%f2016, %f5076, %f6026, %p8058;
	mov.f32 	%f6026, %f2016;
$L__BB0_2021:
	ld.param.u32 	%r4892, [memory_param_8];
	ld.param.u32 	%r3864, [memory_param_7];
	ld.param.u32 	%r2838, [memory_param_6];
	ld.param.u32 	%r1814, [memory_param_5];
	setp.ge.s32 	%p8059, %r150, %r1814;
	setp.ge.s32 	%p8060, %r149, %r3864;
	setp.ge.s32 	%p8061, %r86, %r2838;
	setp.ge.s32 	%p8062, %r85, %r4892;
	or.pred  	%p8063, %p8060, %p8062;
	or.pred  	%p8064, %p8063, %p8059;
	or.pred  	%p8065, %p8064, %p8061;
	@%p8065 bra 	$L__BB0_2023;
	ld.global.nc.f32 	%f5077, [%rd19+184];
	ld.shared.f32 	%f5078, [%r105+4084];
	sub.f32 	%f5079, %f5077, %f5078;
	setp.lt.f32 	%p8066, %f5079, %f6026;
	selp.f32 	%f2018, %f5079, %f6026, %p8066;
	mov.f32 	%f6026, %f2018;
$L__BB0_2023:
	ld.param.u32 	%r4893, [memory_param_8];
	ld.param.u32 	%r3865, [memory_param_7];
	ld.param.u32 	%r2839, [memory_param_6];
	ld.param.u32 	%r1815, [memory_param_5];
	setp.ge.s32 	%p8067, %r150, %r1815;
	setp.ge.s32 	%p8068, %r149, %r3865;
	setp.ge.s32 	%p8069, %r142, %r2839;
	add.s32 	%r778, %r4913, 47;
	setp.ge.s32 	%p8070, %r778, %r4893;
	or.pred  	%p8071, %p8068, %p8070;
	or.pred  	%p8072, %p8071, %p8067;
	or.pred  	%p8073, %p8072, %p8069;
	@%p8073 bra 	$L__BB0_2025;
	ld.global.nc.f32 	%f5080, [%rd19+188];
	ld.shared.f32 	%f5081, [%r105+4088];
	sub.f32 	%f5082, %f5080, %f5081;
	setp.lt.f32 	%p8074, %f5082, %f6026;
	selp.f32 	%f2020, %f5082, %f6026, %p8074;
	mov.f32 	%f6026, %f2020;
$L__BB0_2025:
	ld.param.u32 	%r4894, [memory_param_8];
	ld.param.u32 	%r3866, [memory_param_7];
	ld.param.u32 	%r2840, [memory_param_6];
	ld.param.u32 	%r1816, [memory_param_5];
	setp.ge.s32 	%p8075, %r150, %r1816;
	setp.ge.s32 	%p8076, %r149, %r3866;
	add.s32 	%r779, %r11, 48;
	setp.ge.s32 	%p8077, %r779, %r2840;
	add.s32 	%r780, %r4913, 48;
	setp.ge.s32 	%p8078, %r780, %r4894;
	or.pred  	%p8079, %p8076, %p8078;
	or.pred  	%p8080, %p8079, %p8075;
	or.pred  	%p8081, %p8080, %p8077;
	@%p8081 bra 	$L__BB0_2027;
	ld.global.nc.f32 	%f5083, [%rd19+192];
	ld.shared.f32 	%f5084, [%r105+4092];
	sub.f32 	%f5085, %f5083, %f5084;
	setp.lt.f32 	%p8082, %f5085, %f6026;
	selp.f32 	%f2022, %f5085, %f6026, %p8082;
	mov.f32 	%f6026, %f2022;
$L__BB0_2027:
	ld.param.u32 	%r4895, [memory_param_8];
	ld.param.u32 	%r3867, [memory_param_7];
	ld.param.u32 	%r2841, [memory_param_6];
	ld.param.u32 	%r1817, [memory_param_5];
	setp.ge.s32 	%p8083, %r150, %r1817;
	setp.ge.s32 	%p8084, %r149, %r3867;
	add.s32 	%r781, %r11, 49;
	setp.ge.s32 	%p8085, %r781, %r2841;
	add.s32 	%r782, %r4913, 49;
	setp.ge.s32 	%p8086, %r782, %r4895;
	or.pred  	%p8087, %p8084, %p8086;
	or.pred  	%p8088, %p8087, %p8083;
	or.pred  	%p8089, %p8088, %p8085;
	@%p8089 bra 	$L__BB0_2029;
	ld.global.nc.f32 	%f5086, [%rd19+196];
	ld.shared.f32 	%f5087, [%r105+4096];
	sub.f32 	%f5088, %f5086, %f5087;
	setp.lt.f32 	%p8090, %f5088, %f6026;
	selp.f32 	%f2024, %f5088, %f6026, %p8090;
	mov.f32 	%f6026, %f2024;
$L__BB0_2029:
	ld.param.u32 	%r4896, [memory_param_8];
	ld.param.u32 	%r3868, [memory_param_7];
	ld.param.u32 	%r2842, [memory_param_6];
	ld.param.u32 	%r1818, [memory_param_5];
	setp.ge.s32 	%p8091, %r150, %r1818;
	setp.ge.s32 	%p8092, %r149, %r3868;
	add.s32 	%r783, %r11, 50;
	setp.ge.s32 	%p8093, %r783, %r2842;
	add.s32 	%r784, %r4913, 50;
	setp.ge.s32 	%p8094, %r784, %r4896;
	or.pred  	%p8095, %p8092, %p8094;
	or.pred  	%p8096, %p8095, %p8091;
	or.pred  	%p8097, %p8096, %p8093;
	@%p8097 bra 	$L__BB0_2031;
	ld.global.nc.f32 	%f5089, [%rd19+200];
	ld.shared.f32 	%f5090, [%r105+4100];
	sub.f32 	%f5091, %f5089, %f5090;
	setp.lt.f32 	%p8098, %f5091, %f6026;
	selp.f32 	%f2026, %f5091, %f6026, %p8098;
	mov.f32 	%f6026, %f2026;
$L__BB0_2031:
	ld.param.u32 	%r4897, [memory_param_8];
	ld.param.u32 	%r3869, [memory_param_7];
	ld.param.u32 	%r2843, [memory_param_6];
	ld.param.u32 	%r1819, [memory_param_5];
	setp.ge.s32 	%p8099, %r150, %r1819;
	setp.ge.s32 	%p8100, %r149, %r3869;
	add.s32 	%r785, %r11, 51;
	setp.ge.s32 	%p8101, %r785, %r2843;
	add.s32 	%r786, %r4913, 51;
	setp.ge.s32 	%p8102, %r786, %r4897;
	or.pred  	%p8103, %p8100, %p8102;
	or.pred  	%p8104, %p8103, %p8099;
	or.pred  	%p8105, %p8104, %p8101;
	@%p8105 bra 	$L__BB0_2033;
	ld.global.nc.f32 	%f5092, [%rd19+204];
	ld.shared.f32 	%f5093, [%r105+4104];
	sub.f32 	%f5094, %f5092, %f5093;
	setp.lt.f32 	%p8106, %f5094, %f6026;
	selp.f32 	%f2028, %f5094, %f6026, %p8106;
	mov.f32 	%f6026, %f2028;
$L__BB0_2033:
	ld.param.u32 	%r4898, [memory_param_8];
	ld.param.u32 	%r3870, [memory_param_7];
	ld.param.u32 	%r2844, [memory_param_6];
	ld.param.u32 	%r1820, [memory_param_5];
	setp.ge.s32 	%p8107, %r150, %r1820;
	setp.ge.s32 	%p8108, %r149, %r3870;
	add.s32 	%r787, %r11, 52;
	setp.ge.s32 	%p8109, %r787, %r2844;
	add.s32 	%r788, %r4913, 52;
	setp.ge.s32 	%p8110, %r788, %r4898;
	or.pred  	%p8111, %p8108, %p8110;
	or.pred  	%p8112, %p8111, %p8107;
	or.pred  	%p8113, %p8112, %p8109;
	@%p8113 bra 	$L__BB0_2035;
	ld.global.nc.f32 	%f5095, [%rd19+208];
	ld.shared.f32 	%f5096, [%r105+4108];
	sub.f32 	%f5097, %f5095, %f5096;
	setp.lt.f32 	%p8114, %f5097, %f6026;
	selp.f32 	%f2030, %f5097, %f6026, %p8114;
	mov.f32 	%f6026, %f2030;
$L__BB0_2035:
	ld.param.u32 	%r4899, [memory_param_8];
	ld.param.u32 	%r3871, [memory_param_7];
	ld.param.u32 	%r2845, [memory_param_6];
	ld.param.u32 	%r1821, [memory_param_5];
	setp.ge.s32 	%p8115, %r150, %r1821;
	setp.ge.s32 	%p8116, %r149, %r3871;
	add.s32 	%r789, %r11, 53;
	setp.ge.s32 	%p8117, %r789, %r2845;
	add.s32 	%r790, %r4913, 53;
	setp.ge.s32 	%p8118, %r790, %r4899;
	or.pred  	%p8119, %p8116, %p8118;
	or.pred  	%p8120, %p8119, %p8115;
	or.pred  	%p8121, %p8120, %p8117;
	@%p8121 bra 	$L__BB0_2037;
	ld.global.nc.f32 	%f5098, [%rd19+212];
	ld.shared.f32 	%f5099, [%r105+4112];
	sub.f32 	%f5100, %f5098, %f5099;
	setp.lt.f32 	%p8122, %f5100, %f6026;
	selp.f32 	%f2032, %f5100, %f6026, %p8122;
	mov.f32 	%f6026, %f2032;
$L__BB0_2037:
	ld.param.u32 	%r4900, [memory_param_8];
	ld.param.u32 	%r3872, [memory_param_7];
	ld.param.u32 	%r2846, [memory_param_6];
	ld.param.u32 	%r1822, [memory_param_5];
	setp.ge.s32 	%p8123, %r150, %r1822;
	setp.ge.s32 	%p8124, %r149, %r3872;
	add.s32 	%r791, %r11, 54;
	setp.ge.s32 	%p8125, %r791, %r2846;
	add.s32 	%r792, %r4913, 54;
	setp.ge.s32 	%p8126, %r792, %r4900;
	or.pred  	%p8127, %p8124, %p8126;
	or.pred  	%p8128, %p8127, %p8123;
	or.pred  	%p8129, %p8128, %p8125;
	@%p8129 bra 	$L__BB0_2039;
	ld.global.nc.f32 	%f5101, [%rd19+216];
	ld.shared.f32 	%f5102, [%r105+4116];
	sub.f32 	%f5103, %f5101, %f5102;
	setp.lt.f32 	%p8130, %f5103, %f6026;
	selp.f32 	%f2034, %f5103, %f6026, %p8130;
	mov.f32 	%f6026, %f2034;
$L__BB0_2039:
	ld.param.u32 	%r4901, [memory_param_8];
	ld.param.u32 	%r3873, [memory_param_7];
	ld.param.u32 	%r2847, [memory_param_6];
	ld.param.u32 	%r1823, [memory_param_5];
	setp.ge.s32 	%p8131, %r150, %r1823;
	setp.ge.s32 	%p8132, %r149, %r3873;
	add.s32 	%r793, %r11, 55;
	setp.ge.s32 	%p8133, %r793, %r2847;
	add.s32 	%r794, %r4913, 55;
	setp.ge.s32 	%p8134, %r794, %r4901;
	or.pred  	%p8135, %p8132, %p8134;
	or.pred  	%p8136, %p8135, %p8131;
	or.pred  	%p8137, %p8136, %p8133;
	@%p8137 bra 	$L__BB0_2041;
	ld.global.nc.f32 	%f5104, [%rd19+220];
	ld.shared.f32 	%f5105, [%r105+4120];
	sub.f32 	%f5106, %f5104, %f5105;
	setp.lt.f32 	%p8138, %f5106, %f6026;
	selp.f32 	%f2036, %f5106, %f6026, %p8138;
	mov.f32 	%f6026, %f2036;
$L__BB0_2041:
	ld.param.u32 	%r4902, [memory_param_8];
	ld.param.u32 	%r3874, [memory_param_7];
	ld.param.u32 	%r2848, [memory_param_6];
	ld.param.u32 	%r1824, [memory_param_5];
	setp.ge.s32 	%p8139, %r150, %r1824;
	setp.ge.s32 	%p8140, %r149, %r3874;
	add.s32 	%r795, %r11, 56;
	setp.ge.s32 	%p8141, %r795, %r2848;
	add.s32 	%r796, %r4913, 56;
	setp.ge.s32 	%p8142, %r796, %r4902;
	or.pred  	%p8143, %p8140, %p8142;
	or.pred  	%p8144, %p8143, %p8139;
	or.pred  	%p8145, %p8144, %p8141;
	@%p8145 bra 	$L__BB0_2043;
	ld.global.nc.f32 	%f5107, [%rd19+224];
	ld.shared.f32 	%f5108, [%r105+4124];
	sub.f32 	%f5109, %f5107, %f5108;
	setp.lt.f32 	%p8146, %f5109, %f6026;
	selp.f32 	%f2038, %f5109, %f6026, %p8146;
	mov.f32 	%f6026, %f2038;
$L__BB0_2043:
	ld.param.u32 	%r4903, [memory_param_8];
	ld.param.u32 	%r3875, [memory_param_7];
	ld.param.u32 	%r2849, [memory_param_6];
	ld.param.u32 	%r1825, [memory_param_5];
	setp.ge.s32 	%p8147, %r150, %r1825;
	setp.ge.s32 	%p8148, %r149, %r3875;
	setp.ge.s32 	%p8149, %r88, %r2849;
	setp.ge.s32 	%p8150, %r87, %r4903;
	or.pred  	%p8151, %p8148, %p8150;
	or.pred  	%p8152, %p8151, %p8147;
	or.pred  	%p8153, %p8152, %p8149;
	@%p8153 bra 	$L__BB0_2045;
	ld.global.nc.f32 	%f5110, [%rd19+228];
	ld.shared.f32 	%f5111, [%r105+4128];
	sub.f32 	%f5112, %f5110, %f5111;
	setp.lt.f32 	%p8154, %f5112, %f6026;
	selp.f32 	%f2040, %f5112, %f6026, %p8154;
	mov.f32 	%f6026, %f2040;
$L__BB0_2045:
	ld.param.u32 	%r4904, [memory_param_8];
	ld.param.u32 	%r3876, [memory_param_7];
	ld.param.u32 	%r2850, [memory_param_6];
	ld.param.u32 	%r1826, [memory_param_5];
	setp.ge.s32 	%p8155, %r150, %r1826;
	setp.ge.s32 	%p8156, %r149, %r3876;
	setp.ge.s32 	%p8157, %r90, %r2850;
	setp.ge.s32 	%p8158, %r89, %r4904;
	or.pred  	%p8159, %p8156, %p8158;
	or.pred  	%p8160, %p8159, %p8155;
	or.pred  	%p8161, %p8160, %p8157;
	@%p8161 bra 	$L__BB0_2047;
	ld.global.nc.f32 	%f5113, [%rd19+232];
	ld.shared.f32 	%f5114, [%r105+4132];
	sub.f32 	%f5115, %f5113, %f5114;
	setp.lt.f32 	%p8162, %f5115, %f6026;
	selp.f32 	%f2042, %f5115, %f6026, %p8162;
	mov.f32 	%f6026, %f2042;
$L__BB0_2047:
	ld.param.u32 	%r4905, [memory_param_8];
	ld.param.u32 	%r3877, [memory_param_7];
	ld.param.u32 	%r2851, [memory_param_6];
	ld.param.u32 	%r1827, [memory_param_5];
	setp.ge.s32 	%p8163, %r150, %r1827;
	setp.ge.s32 	%p8164, %r149, %r3877;
	setp.ge.s32 	%p8165, %r92, %r2851;
	setp.ge.s32 	%p8166, %r91, %r4905;
	or.pred  	%p8167, %p8164, %p8166;
	or.pred  	%p8168, %p8167, %p8163;
	or.pred  	%p8169, %p8168, %p8165;
	@%p8169 bra 	$L__BB0_2049;
	ld.global.nc.f32 	%f5116, [%rd19+236];
	ld.shared.f32 	%f5117, [%r105+4136];
	sub.f32 	%f5118, %f5116, %f5117;
	setp.lt.f32 	%p8170, %f5118, %f6026;
	selp.f32 	%f2044, %f5118, %f6026, %p8170;
	mov.f32 	%f6026, %f2044;
$L__BB0_2049:
	ld.param.u32 	%r4906, [memory_param_8];
	ld.param.u32 	%r3878, [memory_param_7];
	ld.param.u32 	%r2852, [memory_param_6];
	ld.param.u32 	%r1828, [memory_param_5];
	setp.ge.s32 	%p8171, %r150, %r1828;
	setp.ge.s32 	%p8172, %r149, %r3878;
	setp.ge.s32 	%p8173, %r94, %r2852;
	setp.ge.s32 	%p8174, %r93, %r4906;
	or.pred  	%p8175, %p8172, %p8174;
	or.pred  	%p8176, %p8175, %p8171;
	or.pred  	%p8177, %p8176, %p8173;
	@%p8177 bra 	$L__BB0_2051;
	ld.global.nc.f32 	%f5119, [%rd19+240];
	ld.shared.f32 	%f5120, [%r105+4140];
	sub.f32 	%f5121, %f5119, %f5120;
	setp.lt.f32 	%p8178, %f5121, %f6026;
	selp.f32 	%f2046, %f5121, %f6026, %p8178;
	mov.f32 	%f6026, %f2046;
$L__BB0_2051:
	ld.param.u32 	%r4907, [memory_param_8];
	ld.param.u32 	%r3879, [memory_param_7];
	ld.param.u32 	%r2853, [memory_param_6];
	ld.param.u32 	%r1829, [memory_param_5];
	setp.ge.s32 	%p8179, %r150, %r1829;
	setp.ge.s32 	%p8180, %r149, %r3879;
	setp.ge.s32 	%p8181, %r96, %r2853;
	setp.ge.s32 	%p8182, %r95, %r4907;
	or.pred  	%p8183, %p8180, %p8182;
	or.pred  	%p8184, %p8183, %p8179;
	or.pred  	%p8185, %p8184, %p8181;
	@%p8185 bra 	$L__BB0_2053;
	ld.global.nc.f32 	%f5122, [%rd19+244];
	ld.shared.f32 	%f5123, [%r105+4144];
	sub.f32 	%f5124, %f5122, %f5123;
	setp.lt.f32 	%p8186, %f5124, %f6026;
	selp.f32 	%f2048, %f5124, %f6026, %p8186;
	mov.f32 	%f6026, %f2048;
$L__BB0_2053:
	ld.param.u32 	%r4908, [memory_param_8];
	ld.param.u32 	%r3880, [memory_param_7];
	ld.param.u32 	%r2854, [memory_param_6];
	ld.param.u32 	%r1830, [memory_param_5];
	setp.ge.s32 	%p8187, %r150, %r1830;
	setp.ge.s32 	%p8188, %r149, %r3880;
	setp.ge.s32 	%p8189, %r98, %r2854;
	setp.ge.s32 	%p8190, %r97, %r4908;
	or.pred  	%p8191, %p8188, %p8190;
	or.pred  	%p8192, %p8191, %p8187;
	or.pred  	%p8193, %p8192, %p8189;
	@%p8193 bra 	$L__BB0_2055;
	ld.global.nc.f32 	%f5125, [%rd19+248];
	ld.shared.f32 	%f5126, [%r105+4148];
	sub.f32 	%f5127, %f5125, %f5126;
	setp.lt.f32 	%p8194, %f5127, %f6026;
	selp.f32 	%f2050, %f5127, %f6026, %p8194;
	mov.f32 	%f6026, %f2050;
$L__BB0_2055:
	ld.param.u32 	%r4909, [memory_param_8];
	ld.param.u32 	%r3881, [memory_param_7];
	ld.param.u32 	%r2855, [memory_param_6];
	ld.param.u32 	%r1831, [memory_param_5];
	setp.ge.s32 	%p8195, %r150, %r1831;
	setp.ge.s32 	%p8196, %r149, %r3881;
	setp.ge.s32 	%p8197, %r100, %r2855;
	setp.ge.s32 	%p8198, %r99, %r4909;
	or.pred  	%p8199, %p8196, %p8198;
	or.pred  	%p8200, %p8199, %p8195;
	or.pred  	%p8201, %p8200, %p8197;
	@%p8201 bra 	$L__BB0_2057;
	ld.global.nc.f32 	%f5128, [%rd19+252];
	ld.shared.f32 	%f5129, [%r105+4152];
	sub.f32 	%f5130, %f5128, %f5129;
	setp.lt.f32 	%p8202, %f5130, %f6026;
	selp.f32 	%f2052, %f5130, %f6026, %p8202;
	mov.f32 	%f6026, %f2052;
$L__BB0_2057:
	add.s32 	%r4915, %r4915, 16;
	setp.ne.s32 	%p8203, %r4915, 64;
	mov.f32 	%f5136, %f6026;
	@%p8203 bra 	$L__BB0_9;
	ld.param.u32 	%r4910, [memory_param_8];
	bar.sync 	0;
	add.s32 	%r4913, %r4913, 64;
	setp.lt.s32 	%p8204, %r4913, %r4910;
	mov.f32 	%f6160, %f6026;
	@%p8204 bra 	$L__BB0_4;
$L__BB0_2059:
	ld.param.u32 	%r3882, [memory_param_7];
	add.s32 	%r4912, %r4912, 64;
	setp.lt.s32 	%p8205, %r4912, %r3882;
	@%p8205 bra 	$L__BB0_2;
$L__BB0_2060:
	// begin inline asm
	mov.u64 	%rd112, %clock64;
	// end inline asm
	not.pred 	%p8206, %p1;
	@%p8206 bra 	$L__BB0_2062;
	ld.param.u32 	%r4911, [memory_param_8];
	ld.param.u32 	%r2856, [memory_param_6];
	ld.param.u64 	%rd125, [memory_param_4];
	ld.param.u64 	%rd124, [memory_param_3];
	ld.param.u64 	%rd123, [memory_param_2];
	sub.s32 	%r797, %r2856, %r4911;
	mov.u32 	%r798, %ctaid.y;
	mov.u32 	%r799, %ntid.y;
	mov.u32 	%r800, %tid.y;
	mad.lo.s32 	%r801, %r798, %r799, %r800;
	mov.u32 	%r802, %ctaid.x;
	mov.u32 	%r803, %ntid.x;
	mov.u32 	%r804, %tid.x;
	mad.lo.s32 	%r805, %r802, %r803, %r804;
	mad.lo.s32 	%r806, %r797, %r801, %r805;
	cvta.to.global.u64 	%rd113, %rd123;
	mul.wide.s32 	%rd114, %r806, 4;
	add.s64 	%rd115, %rd113, %rd114;
	st.global.f32 	[%rd115], %f6160;
	cvta.to.global.u64 	%rd116, %rd125;
	add.s64 	%rd117, %rd116, %rd114;
	mad.lo.s32 	%r807, %r800, %r803, %r804;
	st.global.u32 	[%rd117], %r807;
	sub.s64 	%rd118, %rd112, %rd26;
	cvt.rn.f32.u64 	%f5131, %rd118;
	cvta.to.global.u64 	%rd119, %rd124;
	add.s64 	%rd120, %rd119, %rd114;
	st.global.f32 	[%rd120], %f5131;
$L__BB0_2062:
	ret;

}


// ===== COMPILED SASS (sm_100) =====

	.target	sm_100

	.elftype	@"ET_EXEC"


//--------------------- .note.nv.tkinfo           --------------------------
	.section	.note.nv.tkinfo,"",@"SHT_NOTE"
	.sectionflags	@"SHF_NOTE_NV_TKINFO"
	.tkinfo
        /*0018*/ 	.word	0x00000002
        /*0030*/ 	.string	""
        /*0030*/ 	.string	"ptxas"
        /*0030*/ 	.string	"Cuda compilation tools, release 13.0, V13.0.88"
        /*0030*/ 	.string	"Build cuda_13.0.r13.0/compiler.36424714_0"
        /*0030*/ 	.string	"-arch sm_100 -m 64 "



//--------------------- .note.nv.cuinfo           --------------------------
	.section	.note.nv.cuinfo,"",@"SHT_NOTE"
	.sectionflags	@"SHF_NOTE_NV_CUINFO"
        /*0018*/ 	.short	0x0002
        /*001a*/ 	.short	0x0064
        /*001c*/ 	.short	0x0082
	.zero		2


//--------------------- .nv.info                  --------------------------
	.section	.nv.info,"",@"SHT_CUDA_INFO"
	.align	4


	//----- nvinfo : EIATTR_REGCOUNT
	.align		4
        /*0000*/ 	.byte	0x04, 0x2f
        /*0002*/ 	.short	(.L_1 - .L_0)
	.align		4
.L_0:
        /*0004*/ 	.word	index@(memory)
        /*0008*/ 	.word	0x0000009f


	//----- nvinfo : EIATTR_FRAME_SIZE
	.align		4
.L_1:
        /*000c*/ 	.byte	0x04, 0x11
        /*000e*/ 	.short	(.L_3 - .L_2)
	.align		4
.L_2:
        /*0010*/ 	.word	index@(memory)
        /*0014*/ 	.word	0x00000000


	//----- nvinfo : EIATTR_MIN_STACK_SIZE
	.align		4
.L_3:
        /*0018*/ 	.byte	0x04, 0x12
        /*001a*/ 	.short	(.L_5 - .L_4)
	.align		4
.L_4:
        /*001c*/ 	.word	index@(memory)
        /*0020*/ 	.word	0x00000000
.L_5:


//--------------------- .nv.compat                --------------------------
	.section	.nv.compat,"",@"SHT_CUDA_COMPAT_INFO"
	.align	4
        /*0000*/ 	.byte	0x02, 0x09, 0x00, 0x00, 0x02, 0x02, 0x01, 0x00, 0x02, 0x05, 0x05, 0x00, 0x03, 0x07, 0x01, 0x01
        /*0010*/ 	.byte	0x02, 0x03, 0x00, 0x00, 0x02, 0x06, 0x01, 0x00, 0x04, 0x0b, 0x08, 0x00, 0x09, 0x00, 0x00, 0x00
        /*0020*/ 	.byte	0x00, 0x00, 0x00, 0x00


//--------------------- .nv.info.memory           --------------------------
	.section	.nv.info.memory,"",@"SHT_CUDA_INFO"
	.sectionflags	@""
	.align	4


	//----- nvinfo : EIATTR_CUDA_API_VERSION
	.align		4
        /*0000*/ 	.byte	0x04, 0x37
        /*0002*/ 	.short	(.L_7 - .L_6)
.L_6:
        /*0004*/ 	.word	0x00000082


	//----- nvinfo : EIATTR_KPARAM_INFO
	.align		4
.L_7:
        /*0008*/ 	.byte	0x04, 0x17
        /*000a*/ 	.short	(.L_9 - .L_8)
.L_8:
        /*000c*/ 	.word	0x00000000
        /*0010*/ 	.short	0x0008
        /*0012*/ 	.short	0x0034
        /*0014*/ 	.byte	0x00, 0xf0, 0x11, 0x00


	//----- nvinfo : EIATTR_KPARAM_INFO
	.align		4
.L_9:
        /*0018*/ 	.byte	0x04, 0x17
        /*001a*/ 	.short	(.L_11 - .L_10)
.L_10:
        /*001c*/ 	.word	0x00000000
        /*0020*/ 	.short	0x0007
        /*0022*/ 	.short	0x0030
        /*0024*/ 	.byte	0x00, 0xf0, 0x11, 0x00


	//----- nvinfo : EIATTR_KPARAM_INFO
	.align		4
.L_11:
        /*0028*/ 	.byte	0x04, 0x17
        /*002a*/ 	.short	(.L_13 - .L_12)
.L_12:
        /*002c*/ 	.word	0x00000000
        /*0030*/ 	.short	0x0006
        /*0032*/ 	.short	0x002c
        /*0034*/ 	.byte	0x00, 0xf0, 0x11, 0x00


	//----- nvinfo : EIATTR_KPARAM_INFO
	.align		4
.L_13:
        /*0038*/ 	.byte	0x04, 0x17
        /*003a*/ 	.short	(.L_15 - .L_14)
.L_14:
        /*003c*/ 	.word	0x00000000
        /*0040*/ 	.short	0x0005
        /*0042*/ 	.short	0x0028
        /*0044*/ 	.byte	0x00, 0xf0, 0x11, 0x00


	//----- nvinfo : EIATTR_KPARAM_INFO
	.align		4
.L_15:
        /*0048*/ 	.byte	0x04, 0x17
        /*004a*/ 	.short	(.L_17 - .L_16)
.L_16:
        /*004c*/ 	.word	0x00000000
        /*0050*/ 	.short	0x0004
        /*0052*/ 	.short	0x0020
        /*0054*/ 	.byte	0x00, 0xf5, 0x21, 0x00


	//----- nvinfo : EIATTR_KPARAM_INFO
	.align		4
.L_17:
        /*0058*/ 	.byte	0x04, 0x17
        /*005a*/ 	.short	(.L_19 - .L_18)
.L_18:
        /*005c*/ 	.word	0x00000000
        /*0060*/ 	.short	0x0003
        /*0062*/ 	.short	0x0018
        /*0064*/ 	.byte	0x00, 0xf5, 0x21, 0x00


	//----- nvinfo : EIATTR_KPARAM_INFO
	.align		4
.L_19:
        /*0068*/ 	.byte	0x04, 0x17
        /*006a*/ 	.short	(.L_21 - .L_20)
.L_20:
        /*006c*/ 	.word	0x00000000
        /*0070*/ 	.short	0x0002
        /*0072*/ 	.short	0x0010
        /*0074*/ 	.byte	0x00, 0xf5, 0x21, 0x00


	//----- nvinfo : EIATTR_KPARAM_INFO
	.align		4
.L_21:
        /*0078*/ 	.byte	0x04, 0x17
        /*007a*/ 	.short	(.L_23 - .L_22)
.L_22:
        /*007c*/ 	.word	0x00000000
        /*0080*/ 	.short	0x0001
        /*0082*/ 	.short	0x0008
        /*0084*/ 	.byte	0x00, 0xf5, 0x21, 0x00


	//----- nvinfo : EIATTR_KPARAM_INFO
	.align		4
.L_23:
        /*0088*/ 	.byte	0x04, 0x17
        /*008a*/ 	.short	(.L_25 - .L_24)
.L_24:
        /*008c*/ 	.word	0x00000000
        /*0090*/ 	.short	0x0000
        /*0092*/ 	.short	0x0000
        /*0094*/ 	.byte	0x00, 0xf5, 0x21, 0x00


	//----- nvinfo : EIATTR_SPARSE_MMA_MASK
	.align		4
.L_25:
        /*0098*/ 	.byte	0x03, 0x50
        /*009a*/ 	.short	0x0000


	//----- nvinfo : EIATTR_MAXREG_COUNT
	.align		4
        /*009c*/ 	.byte	0x03, 0x1b
        /*009e*/ 	.short	0x00ff


	//----- nvinfo : EIATTR_NUM_BARRIERS
	.align		4
        /*00a0*/ 	.byte	0x02, 0x4c
        /*00a2*/ 	.byte	0x01
	.zero		1


	//----- nvinfo : EIATTR_MERCURY_ISA_VERSION
	.align		4
        /*00a4*/ 	.byte	0x03, 0x5f
        /*00a6*/ 	.short	0x0101


	//----- nvinfo : EIATTR_VRC_CTA_INIT_COUNT
	.align		4
        /*00a8*/ 	.byte	0x02, 0x4a
	.zero		1
	.zero		1


	//----- nvinfo : EIATTR_EXIT_INSTR_OFFSETS
	.align		4
        /*00ac*/ 	.byte	0x04, 0x1c
        /*00ae*/ 	.short	(.L_27 - .L_26)


	//   ....[0]....
.L_26:
        /*00b0*/ 	.word	0x00025800


	//   ....[1]....
        /*00b4*/ 	.word	0x00025990


	//----- nvinfo : EIATTR_CRS_STACK_SIZE
	.align		4
.L_27:
        /*00b8*/ 	.byte	0x04, 0x1e
        /*00ba*/ 	.short	(.L_29 - .L_28)
.L_28:
        /*00bc*/ 	.word	0x00000000


	//----- nvinfo : EIATTR_CBANK_PARAM_SIZE
	.align		4
.L_29:
        /*00c0*/ 	.byte	0x03, 0x19
        /*00c2*/ 	.short	0x0038


	//----- nvinfo : EIATTR_PARAM_CBANK
	.align		4
        /*00c4*/ 	.byte	0x04, 0x0a
        /*00c6*/ 	.short	(.L_31 - .L_30)
	.align		4
.L_30:
        /*00c8*/ 	.word	index@(.nv.constant0.memory)
        /*00cc*/ 	.short	0x0380
        /*00ce*/ 	.short	0x0038


	//----- nvinfo : EIATTR_SW_WAR
	.align		4
.L_31:
        /*00d0*/ 	.byte	0x04, 0x36
        /*00d2*/ 	.short	(.L_33 - .L_32)
.L_32:
        /*00d4*/ 	.word	0x00000008
.L_33:


//--------------------- .nv.callgraph             --------------------------
	.section	.nv.callgraph,"",@"SHT_CUDA_CALLGRAPH"
	.align	4
	.sectionentsize	8
	.align		4
        /*0000*/ 	.word	0x00000000
	.align		4
        /*0004*/ 	.word	0xffffffff
	.align		4
        /*0008*/ 	.word	0x00000000
	.align		4
        /*000c*/ 	.word	0xfffffffe
	.align		4
        /*0010*/ 	.word	0x00000000
	.align		4
        /*0014*/ 	.word	0xfffffffd
	.align		4
        /*0018*/ 	.word	0x00000000
	.align		4
        /*001c*/ 	.word	0xfffffffc


//--------------------- .text.memory              --------------------------
	.section	.text.memory,"ax",@progbits
	.align	128
        .global         memory
        .type           memory,@function
        .size           memory,(.L_x_9 - memory)
        .other          memory,@"STO_CUDA_ENTRY STV_DEFAULT"
memory:
.text.memory:
[----:B------:R-:W-:Y:S01]  /*0000*/  LDC R1, c[0x0][0x37c] ;  /* 0x0000df00ff017b82 */ /* 0x000fe20000000800 */
[----:B------:R-:W0:Y:S07]  /*0010*/  S2R R2, SR_TID.X ;  /* 0x0000000000027919 */ /* 0x000e2e0000002100 */
[----:B------:R-:W1:Y:S01]  /*0020*/  LDC R7, c[0x0][0x364] ;  /* 0x0000d900ff077b82 */ /* 0x000e620000000800 */
[----:B------:R-:W2:Y:S01]  /*0030*/  LDCU.64 UR4, c[0x0][0x3a8] ;  /* 0x00007500ff0477ac */ /* 0x000ea20008000a00 */
[----:B------:R-:W-:Y:S01]  /*0040*/  LOP3.LUT R4, R4, 0xefffffff, RZ, 0xc0, !PT ;  /* 0xefffffff04047812 */ /* 0x000fe200078ec0ff */
[----:B------:R-:W1:Y:S01]  /*0050*/  S2R R0, SR_TID.Y ;  /* 0x0000000000007919 */ /* 0x000e620000002200 */
[----:B------:R-:W2:Y:S04]  /*0060*/  LDCU.64 UR10, c[0x0][0x3b0] ;  /* 0x00007600ff0a77ac */ /* 0x000ea80008000a00 */
[----:B------:R-:W0:Y:S08]  /*0070*/  S2UR UR6, SR_CTAID.X ;  /* 0x00000000000679c3 */ /* 0x000e300000002500 */
[----:B------:R-:W0:Y:S01]  /*0080*/  LDC R3, c[0x0][0x360] ;  /* 0x0000d800ff037b82 */ /* 0x000e220000000800 */
[----:B--2---:R-:W-:-:S07]  /*0090*/  UIADD3 UR5, UPT, UPT, UR5, -UR11, URZ ;  /* 0x8000000b05057290 */ /* 0x004fce000fffe0ff */
[----:B------:R-:W1:Y:S01]  /*00a0*/  S2UR UR8, SR_CTAID.Y ;  /* 0x00000000000879c3 */ /* 0x000e620000002600 */
[----:B------:R-:W-:Y:S01]  /*00b0*/  UIADD3 UR4, UPT, UPT, UR4, -UR10, URZ ;  /* 0x8000000a04047290 */ /* 0x000fe2000fffe0ff */
[----:B0-----:R-:W-:Y:S01]  /*00c0*/  IMAD R5, R3, UR6, R2 ;  /* 0x0000000603057c24 */ /* 0x001fe2000f8e0202 */
[----:B------:R-:W0:Y:S04]  /*00d0*/  LDCU.64 UR6, c[0x0][0x358] ;  /* 0x00006b00ff0677ac */ /* 0x000e280008000a00 */
[----:B------:R-:W-:Y:S01]  /*00e0*/  ISETP.GE.AND P0, PT, R5, UR5, PT ;  /* 0x0000000505007c0c */ /* 0x000fe2000bf06270 */
[----:B-1----:R-:W-:-:S05]  /*00f0*/  IMAD R2, R7, UR8, R0 ;  /* 0x0000000807027c24 */ /* 0x002fca000f8e0200 */
[----:B------:R-:W-:-:S13]  /*0100*/  ISETP.LT.AND P0, PT, R2, UR4, !P0 ;  /* 0x0000000402007c0c */ /* 0x000fda000c701270 */
[----:B------:R-:W-:Y:S02]  /*0110*/  @P0 LOP3.LUT R4, R4, 0x10000000, RZ, 0xfc, !PT ;  /* 0x1000000004040812 */ /* 0x000fe400078efcff */
[----:B------:R-:W-:Y:S01]  /*0120*/  CS2R R128, SR_CLOCKLO ;  /* 0x0000000000807805 */ /* 0x000fe20000015000 */
[----:B------:R-:W-:Y:S01]  /*0130*/  UISETP.GE.AND UP0, UPT, UR10, 0x1, UPT ;  /* 0x000000010a00788c */ /* 0x000fe2000bf06270 */
[----:B------:R-:W-:-:S08]  /*0140*/  IMAD.MOV.U32 R139, RZ, RZ, 0x7f800000 ;  /* 0x7f800000ff8b7424 */ /* 0x000fd000078e00ff */
[----:B0-----:R-:W-:Y:S05]  /*0150*/  BRA.U !UP0, `(.L_x_0) ;  /* 0x0000025508a07547 */ /* 0x001fea000b800000 */
[----:B------:R-:W-:Y:S01]  /*0160*/  IMAD.MOV.U32 R139, RZ, RZ, 0x7f800000 ;  /* 0x7f800000ff8b7424 */ /* 0x000fe200078e00ff */
[----:B------:R-:W-:-:S06]  /*0170*/  UMOV UR4, URZ ;  /* 0x000000ff00047c82 */ /* 0x000fcc0008000000 */
.L_x_7:
[----:B------:R-:W0:Y:S02]  /*0180*/  LDCU UR11, c[0x0][0x3b4] ;  /* 0x00007680ff0b77ac */ /* 0x000e240008000800 */
[----:B0-----:R-:W-:-:S09]  /*0190*/  UISETP.GE.AND UP0, UPT, UR11, 0x1, UPT ;  /* 0x000000010b00788c */ /* 0x001fd2000bf06270 */
[----:B------:R-:W-:Y:S05]  /*01a0*/  BRA.U !UP0, `(.L_x_1) ;  /* 0x00000255087c7547 */ /* 0x000fea000b800000 */
[----:B------:R-:W-:-:S07]  /*01b0*/  IMAD.MOV.U32 R2, RZ, RZ, RZ ;  /* 0x000000ffff027224 */ /* 0x000fce00078e00ff */
.L_x_6:
[----:B------:R-:W0:Y:S01]  /*01c0*/  S2R R5, SR_TID.X ;  /* 0x0000000000057919 */ /* 0x000e220000002100 */
[----:B------:R-:W1:Y:S01]  /*01d0*/  LDC R15, c[0x0][0x3b4] ;  /* 0x0000ed00ff0f7b82 */ /* 0x000e620000000800 */
[----:B------:R-:W2:Y:S01]  /*01e0*/  LDCU.64 UR8, c[0x0][0x3b0] ;  /* 0x00007600ff0877ac */ /* 0x000ea20008000a00 */
[----:B------:R-:W-:Y:S01]  /*01f0*/  BSSY.RECONVERGENT B0, `(.L_x_2) ;  /* 0x000001b000007945 */ /* 0x000fe20003800200 */
[----:B------:R-:W3:Y:S01]  /*0200*/  S2R R12, SR_TID.X ;  /* 0x00000000000c7919 */ /* 0x000ee20000002100 */
[----:B0-----:R-:W-:-:S05]  /*0210*/  IMAD R0, R0, R3, R5 ;  /* 0x0000000300007224 */ /* 0x001fca00078e0205 */
[----:B------:R-:W-:-:S13]  /*0220*/  ISETP.GT.U32.AND P0, PT, R0, 0xfff, PT ;  /* 0x00000fff0000780c */ /* 0x000fda0003f04070 */
[----:B-123--:R-:W-:Y:S05]  /*0230*/  @P0 BRA `(.L_x_3) ;  /* 0x0000000000580947 */ /* 0x00efea0003800000 */
[----:B------:R-:W0:Y:S01]  /*0240*/  S2R R6, SR_CgaCtaId ;  /* 0x0000000000067919 */ /* 0x000e220000008800 */
[----:B------:R-:W-:-:S04]  /*0250*/  MOV R5, 0x400 ;  /* 0x0000040000057802 */ /* 0x000fc80000000f00 */
[----:B0-----:R-:W-:-:S07]  /*0260*/  LEA R11, R6, R5, 0x18 ;  /* 0x00000005060b7211 */ /* 0x001fce00078ec0ff */
.L_x_4:
[----:B------:R-:W-:Y:S01]  /*0270*/  LOP3.LUT R13, R0, 0x3f, RZ, 0xc0, !PT ;  /* 0x0000003f000d7812 */ /* 0x000fe200078ec0ff */
[----:B0-----:R-:W-:Y:S01]  /*0280*/  IMAD.MOV.U32 R5, RZ, RZ, RZ ;  /* 0x000000ffff057224 */ /* 0x001fe200078e00ff */
[----:B------:R-:W-:-:S03]  /*0290*/  SHF.R.U32.HI R8, RZ, 0x6, R0 ;  /* 0x00000006ff087819 */ /* 0x000fc60000011600 */
[----:B------:R-:W-:Y:S02]  /*02a0*/  IMAD.IADD R10, R13, 0x1, R2 ;  /* 0x000000010d0a7824 */ /* 0x000fe400078e0202 */
[----:B------:R-:W-:-:S03]  /*02b0*/  VIADD R9, R8, UR4 ;  /* 0x0000000408097c36 */ /* 0x000fc60008000000 */
[----:B------:R-:W-:-:S04]  /*02c0*/  ISETP.GE.AND P0, PT, R10, UR9, PT ;  /* 0x000000090a007c0c */ /* 0x000fc8000bf06270 */
[----:B------:R-:W-:-:S13]  /*02d0*/  ISETP.GE.OR P0, PT, R9, UR8, P0 ;  /* 0x0000000809007c0c */ /* 0x000fda0008706670 */
[----:B------:R-:W0:Y:S01]  /*02e0*/  @!P0 LDC.64 R6, c[0x0][0x388] ;  /* 0x0000e200ff068b82 */ /* 0x000e220000000a00 */
[----:B------:R-:W-:-:S04]  /*02f0*/  @!P0 IMAD R9, R9, UR9, R10 ;  /* 0x0000000909098c24 */ /* 0x000fc8000f8e020a */
[----:B0-----:R-:W-:-:S05]  /*0300*/  @!P0 IMAD.WIDE.U32 R6, R9, 0x4, R6 ;  /* 0x0000000409068825 */ /* 0x001fca00078e0006 */
[----:B------:R-:W2:Y:S01]  /*0310*/  @!P0 LDG.E.CONSTANT R5, desc[UR6][R6.64] ;  /* 0x0000000606058981 */ /* 0x000ea2000c1e9900 */
[----:B------:R-:W0:Y:S01]  /*0320*/  LDCU UR5, c[0x0][0x360] ;  /* 0x00006c00ff0577ac */ /* 0x000e220008000800 */
[----:B------:R-:W0:Y:S01]  /*0330*/  LDC R9, c[0x0][0x364] ;  /* 0x0000d900ff097b82 */ /* 0x000e220000000800 */
[----:B------:R-:W-:-:S04]  /*0340*/  IMAD R8, R8, 0x41, R13 ;  /* 0x0000004108087824 */ /* 0x000fc800078e020d */
[----:B------:R-:W-:Y:S02]  /*0350*/  IMAD R8, R8, 0x4, R11 ;  /* 0x0000000408087824 */ /* 0x000fe400078e020b */
[----:B0-----:R-:W-:-:S05]  /*0360*/  IMAD R0, R9, UR5, R0 ;  /* 0x0000000509007c24 */ /* 0x001fca000f8e0200 */
[----:B------:R-:W-:Y:S01]  /*0370*/  ISETP.GE.U32.AND P0, PT, R0, 0x1000, PT ;  /* 0x000010000000780c */ /* 0x000fe20003f06070 */
[----:B--2---:R0:W-:-:S12]  /*0380*/  STS [R8], R5 ;  /* 0x0000000508007388 */ /* 0x0041d80000000800 */
[----:B------:R-:W-:Y:S05]  /*0390*/  @!P0 BRA `(.L_x_4) ;  /* 0xfffffffc00b48947 */ /* 0x000fea000383ffff */
.L_x_3:
[----:B------:R-:W-:Y:S05]  /*03a0*/  BSYNC.RECONVERGENT B0 ;  /* 0x0000000000007941 */ /* 0x000fea0003800200 */
.L_x_2:
[----:B------:R-:W1:Y:S01]  /*03b0*/  S2UR UR5, SR_CTAID.X ;  /* 0x00000000000579c3 */ /* 0x000e620000002500 */
[----:B------:R-:W-:-:S07]  /*03c0*/  ISETP.GE.AND P0, PT, R2, R15, PT ;  /* 0x0000000f0200720c */ /* 0x000fce0003f06270 */
[----:B------:R-:W-:Y:S01]  /*03d0*/  BAR.SYNC.DEFER_BLOCKING 0x0 ;  /* 0x0000000000007b1d */ /* 0x000fe20000010000 */
[----:B------:R-:W-:Y:S01]  /*03e0*/  LOP3.LUT R4, R4, 0xf7ffffff, RZ, 0xc0, !PT ;  /* 0xf7ffffff04047812 */ /* 0x000fe200078ec0ff */
[C---:B0-----:R-:W-:Y:S01]  /*03f0*/  VIADD R5, R2.reuse, 0x2d ;  /* 0x0000002d02057836 */ /* 0x041fe20000000000 */
[----:B------:R-:W-:Y:S01]  /*0400*/  SHF.R.S32.HI R0, RZ, 0x1f, R2 ;  /* 0x0000001fff007819 */ /* 0x000fe20000011402 */
[----:B------:R-:W-:-:S04]  /*0410*/  VIADD R6, R2, 0x2e ;  /* 0x0000002e02067836 */ /* 0x000fc80000000000 */
[----:B------:R-:W1:Y:S01]  /*0420*/  LDC R17, c[0x0][0x360] ;  /* 0x0000d800ff117b82 */ /* 0x000e620000000800 */
[C---:B------:R-:W-:Y:S01]  /*0430*/  VIADD R7, R2.reuse, 0x39 ;  /* 0x0000003902077836 */ /* 0x040fe20000000000 */
[----:B------:R-:W0:Y:S01]  /*0440*/  LDCU.64 UR8, c[0x0][0x380] ;  /* 0x00007000ff0877ac */ /* 0x000e220008000a00 */
[C---:B------:R-:W-:Y:S02]  /*0450*/  VIADD R8, R2.reuse, 0x3a ;  /* 0x0000003a02087836 */ /* 0x040fe40000000000 */
[----:B------:R-:W-:Y:S01]  /*0460*/  VIADD R9, R2, 0x3b ;  /* 0x0000003b02097836 */ /* 0x000fe20000000000 */
[----:B------:R-:W-:Y:S01]  /*0470*/  @P0 LOP3.LUT R4, R4, 0x8000000, RZ, 0xfc, !PT ;  /* 0x0800000004040812 */ /* 0x000fe200078efcff */
[C---:B------:R-:W-:Y:S01]  /*0480*/  VIADD R10, R2.reuse, 0x3c ;  /* 0x0000003c020a7836 */ /* 0x040fe20000000000 */
[----:B------:R-:W2:Y:S01]  /*0490*/  S2UR UR10, SR_CTAID.Y ;  /* 0x00000000000a79c3 */ /* 0x000ea20000002600 */
[C---:B------:R-:W-:Y:S02]  /*04a0*/  VIADD R11, R2.reuse, 0x3d ;  /* 0x0000003d020b7836 */ /* 0x040fe40000000000 */
[----:B------:R-:W-:-:S02]  /*04b0*/  VIADD R14, R2, 0x3f ;  /* 0x0000003f020e7836 */ /* 0x000fc40000000000 */
[----:B------:R-:W-:Y:S02]  /*04c0*/  IMAD.MOV.U32 R93, RZ, RZ, RZ ;  /* 0x000000ffff5d7224 */ /* 0x000fe400078e00ff */
[----:B-1----:R-:W-:Y:S01]  /*04d0*/  IMAD R17, R17, UR5, R12 ;  /* 0x0000000511117c24 */ /* 0x002fe2000f8e020c */
[----:B------:R-:W1:Y:S01]  /*04e0*/  LDCU UR5, c[0x0][0x3b4] ;  /* 0x00007680ff0577ac */ /* 0x000e620008000800 */
[----:B------:R-:W-:Y:S02]  /*04f0*/  VIADD R12, R2, 0x3e ;  /* 0x0000003e020c7836 */ /* 0x000fe40000000000 */
[C---:B------:R-:W-:Y:S01]  /*0500*/  IMAD.IADD R18, R17.reuse, 0x1, R2 ;  /* 0x0000000111127824 */ /* 0x040fe200078e0202 */
[----:B------:R-:W-:-:S03]  /*0510*/  IADD3 R13, P0, PT, R17, R2, RZ ;  /* 0x00000002110d7210 */ /* 0x000fc60007f1e0ff */
[C---:B------:R-:W-:Y:S01]  /*0520*/  VIADD R20, R18.reuse, 0x1 ;  /* 0x0000000112147836 */ /* 0x040fe20000000000 */
[----:B------:R-:W-:Y:S01]  /*0530*/  LEA.HI.X.SX32 R15, R17, R0, 0x1, P0 ;  /* 0x00000000110f7211 */ /* 0x000fe200000f0eff */
[C---:B------:R-:W-:Y:S01]  /*0540*/  VIADD R22, R18.reuse, 0x2 ;  /* 0x0000000212167836 */ /* 0x040fe20000000000 */
[----:B------:R-:W3:Y:S01]  /*0550*/  S2R R0, SR_TID.Y ;  /* 0x0000000000007919 */ /* 0x000ee20000002200 */
[C---:B------:R-:W-:Y:S02]  /*0560*/  VIADD R24, R18.reuse, 0x3 ;  /* 0x0000000312187836 */ /* 0x040fe40000000000 */
[C---:B------:R-:W-:Y:S02]  /*0570*/  VIADD R26, R18.reuse, 0x4 ;  /* 0x00000004121a7836 */ /* 0x040fe40000000000 */
[C---:B------:R-:W-:Y:S02]  /*0580*/  VIADD R28, R18.reuse, 0x9 ;  /* 0x00000009121c7836 */ /* 0x040fe40000000000 */
[----:B------:R-:W-:-:S02]  /*0590*/  VIADD R30, R18, 0xa ;  /* 0x0000000a121e7836 */ /* 0x000fc40000000000 */
[C---:B------:R-:W-:Y:S02]  /*05a0*/  VIADD R32, R18.reuse, 0xb ;  /* 0x0000000b12207836 */ /* 0x040fe40000000000 */
[C---:B------:R-:W-:Y:S02]  /*05b0*/  VIADD R34, R18.reuse, 0xc ;  /* 0x0000000c12227836 */ /* 0x040fe40000000000 */
        /* <DEDUP_REMOVED lines=33> */
[----:B0123--:R-:W-:-:S07]  /*07d0*/  VIADD R102, R18, 0x3f ;  /* 0x0000003f12667836 */ /* 0x00ffce0000000000 */
.L_x_5:
[----:B------:R-:W0:Y:S01]  /*07e0*/  LDC R21, c[0x0][0x364] ;  /* 0x0000d900ff157b82 */ /* 0x000e220000000800 */
[----:B------:R-:W-:Y:S01]  /*07f0*/  VIADD R146, R93, UR4 ;  /* 0x000000045d927c36 */ /* 0x000fe20008000000 */
[----:B------:R-:W-:-:S06]  /*0800*/  LOP3.LUT P0, RZ, R4, 0x8000000, RZ, 0xc0, !PT ;  /* 0x0800000004ff7812 */ /* 0x000fcc000780c0ff */
[----:B------:R-:W1:Y:S08]  /*0810*/  LDC R17, c[0x0][0x3b0] ;  /* 0x0000ec00ff117b82 */ /* 0x000e700000000800 */
[----:B------:R-:W2:Y:S01]  /*0820*/  LDC.64 R130, c[0x0][0x3a8] ;  /* 0x0000ea00ff827b82 */ /* 0x000ea20000000a00 */
[----:B0-----:R-:W-:-:S04]  /*0830*/  IMAD R21, R21, UR10, R0 ;  /* 0x0000000a15157c24 */ /* 0x001fc8000f8e0200 */
[C---:B------:R-:W-:Y:S01]  /*0840*/  IMAD.IADD R21, R146.reuse, 0x1, R21 ;  /* 0x0000000192157824 */ /* 0x040fe200078e0215 */
[----:B-1----:R-:W-:-:S04]  /*0850*/  ISETP.GE.OR P0, PT, R146, R17, P0 ;  /* 0x000000119200720c */ /* 0x002fc80000706670 */
[C---:B--2---:R-:W-:Y:S01]  /*0860*/  ISETP.GE.OR P0, PT, R21.reuse, R130, P0 ;  /* 0x000000821500720c */ /* 0x044fe20000706670 */
[----:B------:R-:W-:-:S03]  /*0870*/  IMAD R106, R21, R131, RZ ;  /* 0x00000083156a7224 */ /* 0x000fc600078e02ff */
[----:B------:R-:W-:-:S13]  /*0880*/  ISETP.GE.OR P0, PT, R18, R131, P0 ;  /* 0x000000831200720c */ /* 0x000fda0000706670 */
[----:B------:R-:W0:Y:S01]  /*0890*/  @!P0 LDC.64 R104, c[0x0][0x380] ;  /* 0x0000e000ff688b82 */ /* 0x000e220000000a00 */
[----:B------:R-:W-:-:S04]  /*08a0*/  @!P0 IMAD.IADD R19, R18, 0x1, R106 ;  /* 0x0000000112138824 */ /* 0x000fc800078e026a */
[----:B0-----:R-:W-:-:S06]  /*08b0*/  @!P0 IMAD.WIDE R104, R19, 0x4, R104 ;  /* 0x0000000413688825 */ /* 0x001fcc00078e0268 */
[----:B------:R-:W2:Y:S01]  /*08c0*/  @!P0 LDG.E.CONSTANT R104, desc[UR6][R104.64] ;  /* 0x0000000668688981 */ /* 0x000ea2000c1e9900 */
[----:B------:R-:W-:Y:S01]  /*08d0*/  MOV R16, 0x400 ;  /* 0x0000040000107802 */ /* 0x000fe20000000f00 */
[----:B------:R-:W-:Y:S01]  /*08e0*/  VIADD R25, R2, 0x1 ;  /* 0x0000000102197836 */ /* 0x000fe20000000000 */
[----:B------:R-:W-:Y:S01]  /*08f0*/  UMOV UR11, UR5 ;  /* 0x00000005000b7c82 */ /* 0x000fe20008000000 */
[----:B------:R-:W0:Y:S03]  /*0900*/  S2R R19, SR_CgaCtaId ;  /* 0x0000000000137919 */ /* 0x000e260000008800 */
[----:B------:R-:W-:-:S04]  /*0910*/  ISETP.GE.AND P1, PT, R25, UR11, PT ;  /* 0x0000000b19007c0c */ /* 0x000fc8000bf26270 */
[----:B------:R-:W-:-:S04]  /*0920*/  ISETP.GE.OR P1, PT, R146, R17, P1 ;  /* 0x000000119200720c */ /* 0x000fc80000f26670 */
[----:B------:R-:W-:-:S04]  /*0930*/  ISETP.GE.OR P1, PT, R21, R130, P1 ;  /* 0x000000821500720c */ /* 0x000fc80000f26670 */
[----:B------:R-:W-:Y:S02]  /*0940*/  ISETP.GE.OR P1, PT, R20, R131, P1 ;  /* 0x000000831400720c */ /* 0x000fe40000f26670 */
[----:B0-----:R-:W-:-:S05]  /*0950*/  LEA R16, R19, R16, 0x18 ;  /* 0x0000001013107211 */ /* 0x001fca00078ec0ff */
[----:B------:R-:W-:-:S05]  /*0960*/  IMAD R19, R93, 0x104, R16 ;  /* 0x000001045d137824 */ /* 0x000fca00078e0210 */
[----:B------:R-:W2:Y:S04]  /*0970*/  @!P0 LDS R23, [R19] ;  /* 0x0000000013178984 */ /* 0x000ea80000000800 */
[----:B------:R-:W0:Y:S01]  /*0980*/  @!P1 LDS R29, [R19+0x4] ;  /* 0x00000400131d9984 */ /* 0x000e220000000800 */
[----:B--2---:R-:W-:Y:S01]  /*0990*/  @!P0 FADD R16, R104, -R23 ;  /* 0x8000001768108221 */ /* 0x004fe20000000000 */
[----:B------:R-:W-:-:S04]  /*09a0*/  VIADD R23, R2, 0x2 ;  /* 0x0000000202177836 */ /* 0x000fc80000000000 */
[CC--:B------:R-:W-:Y:S02]  /*09b0*/  @!P0 FSETP.GEU.AND P2, PT, R16.reuse, R139.reuse, PT ;  /* 0x0000008b1000820b */ /* 0x0c0fe40003f4e000 */
[----:B------:R-:W-:Y:S02]  /*09c0*/  ISETP.GE.AND P3, PT, R23, UR11, PT ;  /* 0x0000000b17007c0c */ /* 0x000fe4000bf66270 */
[----:B------:R-:W-:Y:S02]  /*09d0*/  @!P0 FSEL R139, R16, R139, !P2 ;  /* 0x0000008b108b8208 */ /* 0x000fe40005000000 */
[----:B------:R-:W-:Y:S02]  /*09e0*/  IADD3 R16, P2, PT, R106, R13, RZ ;  /* 0x0000000d6a107210 */ /* 0x000fe40007f5e0ff */
[----:B------:R-:W-:Y:S02]  /*09f0*/  ISETP.GE.OR P0, PT, R146, R17, P3 ;  /* 0x000000119200720c */ /* 0x000fe40001f06670 */
[----:B------:R-:W-:-:S02]  /*0a00*/  LEA.HI.X.SX32 R27, R106, R15, 0x1, P2 ;  /* 0x0000000f6a1b7211 */ /* 0x000fc400010f0eff */
[C---:B------:R-:W-:Y:S02]  /*0a10*/  LEA R132, P2, R16.reuse, UR8, 0x2 ;  /* 0x0000000810847c11 */ /* 0x040fe4000f8410ff */
[----:B------:R-:W-:Y:S02]  /*0a20*/  ISETP.GE.OR P0, PT, R21, R130, P0 ;  /* 0x000000821500720c */ /* 0x000fe40000706670 */
[----:B------:R-:W-:Y:S02]  /*0a30*/  LEA.HI.X R133, R16, UR9, R27, 0x2, P2 ;  /* 0x0000000910857c11 */ /* 0x000fe400090f141b */
[----:B------:R-:W-:-:S03]  /*0a40*/  ISETP.GE.OR P0, PT, R22, R131, P0 ;  /* 0x000000831600720c */ /* 0x000fc60000706670 */
[----:B------:R-:W0:Y:S10]  /*0a50*/  @!P1 LDG.E.CONSTANT R16, desc[UR6][R132.64+0x4] ;  /* 0x0000040684109981 */ /* 0x000e34000c1e9900 */
[----:B------:R-:W2:Y:S01]  /*0a60*/  @!P0 LDG.E.CONSTANT R27, desc[UR6][R132.64+0x8] ;  /* 0x00000806841b8981 */ /* 0x000ea2000c1e9900 */
[----:B------:R-:W-:-:S03]  /*0a70*/  VIADD R137, R2, 0x3 ;  /* 0x0000000302897836 */ /* 0x000fc60000000000 */
[----:B------:R-:W2:Y:S02]  /*0a80*/  @!P0 LDS R104, [R19+0x8] ;  /* 0x0000080013688984 */ /* 0x000ea40000000800 */
[----:B------:R-:W-:Y:S01]  /*0a90*/  ISETP.GE.AND P3, PT, R137, UR11, PT ;  /* 0x0000000b89007c0c */ /* 0x000fe2000bf66270 */
[----:B0-----:R-:W-:-:S05]  /*0aa0*/  @!P1 FADD R16, R16, -R29 ;  /* 0x8000001d10109221 */ /* 0x001fca0000000000 */
[----:B------:R-:W-:-:S04]  /*0ab0*/  @!P1 FSETP.GEU.AND P2, PT, R16, R139, PT ;  /* 0x0000008b1000920b */ /* 0x000fc80003f4e000 */
[----:B------:R-:W-:Y:S01]  /*0ac0*/  @!P1 FSEL R139, R16, R139, !P2 ;  /* 0x0000008b108b9208 */ /* 0x000fe20005000000 */
[----:B--2---:R-:W-:-:S05]  /*0ad0*/  @!P0 FADD R104, R27, -R104 ;  /* 0x800000681b688221 */ /* 0x004fca0000000000 */
[----:B------:R-:W-:-:S04]  /*0ae0*/  @!P0 FSETP.GEU.AND P1, PT, R104, R139, PT ;  /* 0x0000008b6800820b */ /* 0x000fc80003f2e000 */
[----:B------:R-:W-:Y:S02]  /*0af0*/  @!P0 FSEL R139, R104, R139, !P1 ;  /* 0x0000008b688b8208 */ /* 0x000fe40004800000 */
[----:B------:R-:W-:-:S04]  /*0b00*/  ISETP.GE.OR P0, PT, R146, R17, P3 ;  /* 0x000000119200720c */ /* 0x000fc80001f06670 */
[----:B------:R-:W-:-:S04]  /*0b10*/  ISETP.GE.OR P0, PT, R21, R130, P0 ;  /* 0x000000821500720c */ /* 0x000fc80000706670 */
[----:B------:R-:W-:-:S13]  /*0b20*/  ISETP.GE.OR P0, PT, R24, R131, P0 ;  /* 0x000000831800720c */ /* 0x000fda0000706670 */
[----:B------:R-:W2:Y:S01]  /*0b30*/  @!P0 LDG.E.CONSTANT R16, desc[UR6][R132.64+0xc] ;  /* 0x00000c0684108981 */ /* 0x000ea2000c1e9900 */
[----:B------:R-:W-:-:S03]  /*0b40*/  VIADD R135, R2, 0x4 ;  /* 0x0000000402877836 */ /* 0x000fc60000000000 */
[----:B------:R-:W2:Y:S02]  /*0b50*/  @!P0 LDS R27, [R19+0xc] ;  /* 0x00000c00131b8984 */ /* 0x000ea40000000800 */
[----:B------:R-:W-:Y:S01]  /*0b60*/  ISETP.GE.AND P2, PT, R135, UR11, PT ;  /* 0x0000000b87007c0c */ /* 0x000fe2000bf46270 */
        /* <DEDUP_REMOVED lines=9> */
[----:B--2---:R-:W-:-:S05]  /*0c00*/  @!P0 FADD R16, R16, -R27 ;  /* 0x8000001b10108221 */ /* 0x004fca0000000000 */
[----:B------:R-:W-:-:S04]  /*0c10*/  @!P0 FSETP.GEU.AND P1, PT, R16, R139, PT ;  /* 0x0000008b1000820b */ /* 0x000fc80003f2e000 */
[----:B------:R-:W-:Y:S01]  /*0c20*/  @!P0 FSEL R139, R16, R139, !P1 ;  /* 0x0000008b108b8208 */ /* 0x000fe20004800000 */
[----:B------:R-:W-:-:S05]  /*0c30*/  VIADD R16, R2, 0x5 ;  /* 0x0000000502107836 */ /* 0x000fca0000000000 */
[----:B------:R-:W-:-:S04]  /*0c40*/  ISETP.GE.AND P4, PT, R16, UR11, PT ;  /* 0x0000000b10007c0c */ /* 0x000fc8000bf86270 */
[----:B------:R-:W-:-:S04]  /*0c50*/  ISETP.GE.OR P0, PT, R146, R17, P4 ;  /* 0x000000119200720c */ /* 0x000fc80002706670 */
[----:B------:R-:W-:-:S04]  /*0c60*/  ISETP.GE.OR P0, PT, R21, R130, P0 ;  /* 0x000000821500720c */ /* 0x000fc80000706670 */
[----:B------:R-:W-:-:S13]  /*0c70*/  ISETP.GE.OR P0, PT, R144, R131, P0 ;  /* 0x000000839000720c */ /* 0x000fda0000706670 */
[----:B------:R-:W2:Y:S01]  /*0c80*/  @!P0 LDG.E.CONSTANT R16, desc[UR6][R132.64+0x14] ;  /* 0x0000140684108981 */ /* 0x000ea2000c1e9900 */
[----:B------:R-:W-:Y:S02]  /*0c90*/  VIADD R127, R2, 0x6 ;  /* 0x00000006027f7836 */ /* 0x000fe40000000000 */
[----:B------:R-:W-:Y:S01]  /*0ca0*/  VIADD R142, R18, 0x6 ;  /* 0x00000006128e7836 */ /* 0x000fe20000000000 */
        /* <DEDUP_REMOVED lines=168> */
[----:B------:R-:W-:Y:S01]  /*1730*/  @!P0 FSEL R139, R16, R139, !P1 ;  /* 0x0000008b108b8208 */ /* 0x000fe20004800000 */
[----:B------:R-:W-:Y:S01]  /*1740*/  VIADD R16, R18, 0x16 ;  /* 0x0000001612107836 */ /* 0x000fe20000000000 */
[----:B------:R-:W-:-:S04]  /*1750*/  ISETP.GE.OR P0, PT, R146, R17, P2 ;  /* 0x000000119200720c */ /* 0x000fc80001706670 */
[----:B------:R-:W-:-:S04]  /*1760*/  ISETP.GE.OR P0, PT, R21, R130, P0 ;  /* 0x000000821500720c */ /* 0x000fc80000706670 */
[----:B------:R-:W-:-:S13]  /*1770*/  ISETP.GE.OR P0, PT, R16, R131, P0 ;  /* 0x000000831000720c */ /* 0x000fda0000706670 */
[----:B------:R-:W2:Y:S01]  /*1780*/  @!P0 LDG.E.CONSTANT R27, desc[UR6][R132.64+0x58] ;  /* 0x00005806841b8981 */ /* 0x000ea2000c1e9900 */
[----:B------:R-:W-:-:S03]  /*1790*/  LOP3.LUT R4, R4, 0xfbffffff, RZ, 0xc0, !PT ;  /* 0xfbffffff04047812 */ /* 0x000fc600078ec0ff */
[----:B------:R-:W2:Y:S02]  /*17a0*/  @!P0 LDS R104, [R19+0x58] ;  /* 0x0000580013688984 */ /* 0x000ea40000000800 */
[----:B--2---:R-:W-:Y:S01]  /*17b0*/  @!P0 FADD R104, R27, -R104 ;  /* 0x800000681b688221 */ /* 0x004fe20000000000 */
[----:B------:R-:W-:-:S04]  /*17c0*/  VIADD R27, R2, 0x17 ;  /* 0x00000017021b7836 */ /* 0x000fc80000000000 */
[CC--:B------:R-:W-:Y:S02]  /*17d0*/  @!P0 FSETP.GEU.AND P1, PT, R104.reuse, R139.reuse, PT ;  /* 0x0000008b6800820b */ /* 0x0c0fe40003f2e000 */
[----:B------:R-:W-:Y:S02]  /*17e0*/  ISETP.GE.AND P2, PT, R27, UR11, PT ;  /* 0x0000000b1b007c0c */ /* 0x000fe4000bf46270 */
[----:B------:R-:W-:Y:S01]  /*17f0*/  @!P0 FSEL R139, R104, R139, !P1 ;  /* 0x0000008b688b8208 */ /* 0x000fe20004800000 */
[----:B------:R-:W-:Y:S01]  /*1800*/  VIADD R104, R18, 0x17 ;  /* 0x0000001712687836 */ /* 0x000fe20000000000 */
[----:B------:R-:W-:-:S04]  /*1810*/  ISETP.GE.OR P0, PT, R146, R17, P2 ;  /* 0x000000119200720c */ /* 0x000fc80001706670 */
[----:B------:R-:W-:-:S04]  /*1820*/  ISETP.GE.OR P0, PT, R21, R130, P0 ;  /* 0x000000821500720c */ /* 0x000fc80000706670 */
[----:B------:R-:W-:Y:S02]  /*1830*/  ISETP.GE.OR P0, PT, R104, R131, P0 ;  /* 0x000000836800720c */ /* 0x000fe40000706670 */
[----:B------:R-:W-:-:S11]  /*1840*/  @P2 LOP3.LUT R4, R4, 0x4000000, RZ, 0xfc, !PT ;  /* 0x0400000004042812 */ /* 0x000fd600078efcff */
        /* <DEDUP_REMOVED lines=20> */
[----:B------:R-:W-:Y:S02]  /*1990*/  @!P0 FSEL R139, R108, R139, !P1 ;  /* 0x0000008b6c8b8208 */ /* 0x000fe40004800000 */
        /* <DEDUP_REMOVED lines=173> */
[----:B------:R-:W-:Y:S01]  /*2470*/  VIADD R148, R18, 0x28 ;  /* 0x0000002812947836 */ /* 0x000fe20000000000 */
[----:B------:R-:W-:Y:S02]  /*2480*/  LOP3.LUT R4, R4, 0xfffffdff, RZ, 0xc0, !PT ;  /* 0xfffffdff04047812 */ /* 0x000fe400078ec0ff */
        /* <DEDUP_REMOVED lines=60> */
[----:B------:R-:W-:Y:S02]  /*2850*/  ISETP.GE.AND P2, PT, R5, UR11, PT ;  /* 0x0000000b05007c0c */ /* 0x000fe4000bf46270 */
[----:B------:R-:W-:Y:S01]  /*2860*/  LOP3.LUT R4, R4, 0xffffffef, RZ, 0xc0, !PT ;  /* 0xffffffef04047812 */ /* 0x000fe200078ec0ff */
[----:B------:R-:W2:Y:S10]  /*2870*/  @!P0 LDS R108, [R19+0xb0] ;  /* 0x0000b000136c8984 */ /* 0x000eb40000000800 */
[----:B------:R-:W-:Y:S01]  /*2880*/  @P2 LOP3.LUT R4, R4, 0x10, RZ, 0xfc, !PT ;  /* 0x0000001004042812 */ /* 0x000fe200078efcff */
[----:B--2---:R-:W-:-:S05]  /*2890*/  @!P0 FADD R108, R71, -R108 ;  /* 0x8000006c476c8221 */ /* 0x004fca0000000000 */
[----:B------:R-:W-:-:S04]  /*28a0*/  @!P0 FSETP.GEU.AND P1, PT, R108, R139, PT ;  /* 0x0000008b6c00820b */ /* 0x000fc80003f2e000 */
[----:B------:R-:W-:Y:S02]  /*28b0*/  @!P0 FSEL R139, R108, R139, !P1 ;  /* 0x0000008b6c8b8208 */ /* 0x000fe40004800000 */
[----:B------:R-:W-:-:S04]  /*28c0*/  ISETP.GE.OR P0, PT, R146, R17, P2 ;  /* 0x000000119200720c */ /* 0x000fc80001706670 */
[----:B------:R-:W-:-:S04]  /*28d0*/  ISETP.GE.OR P0, PT, R21, R130, P0 ;  /* 0x000000821500720c */ /* 0x000fc80000706670 */
[----:B------:R-:W-:-:S13]  /*28e0*/  ISETP.GE.OR P0, PT, R86, R131, P0 ;  /* 0x000000835600720c */ /* 0x000fda0000706670 */
        /* <DEDUP_REMOVED lines=174> */
[----:B------:R-:W2:Y:S04]  /*33d0*/  @!P0 LDG.E.CONSTANT R141, desc[UR6][R132.64+0xec] ;  /* 0x0000ec06848d8981 */ /* 0x000ea8000c1e9900 */
[----:B------:R-:W2:Y:S02]  /*33e0*/  @!P0 LDS R152, [R19+0xec] ;  /* 0x0000ec0013988984 */ /* 0x000ea40000000800 */
[----:B--2---:R-:W-:-:S05]  /*33f0*/  @!P0 FADD R152, R141, -R152 ;  /* 0x800000988d988221 */ /* 0x004fca0000000000 */
[----:B------:R-:W-:-:S04]  /*3400*/  @!P0 FSETP.GEU.AND P1, PT, R152, R139, PT ;  /* 0x0000008b9800820b */ /* 0x000fc80003f2e000 */
[----:B------:R-:W-:Y:S02]  /*3410*/  @!P0 FSEL R139, R152, R139, !P1 ;  /* 0x0000008b988b8208 */ /* 0x000fe40004800000 */
[----:B------:R-:W-:-:S04]  /*3420*/  ISETP.GE.AND P0, PT, R10, UR11, PT ;  /* 0x0000000b0a007c0c */ /* 0x000fc8000bf06270 */
        /* <DEDUP_REMOVED lines=30> */
[----:B------:R-:W2:Y:S01]  /*3610*/  @!P5 LDG.E.CONSTANT R141, desc[UR6][R132.64+0xfc] ;  /* 0x0000fc06848dd981 */ /* 0x000ea2000c1e9900 */
[----:B------:R-:W-:Y:S02]  /*3620*/  VIADD R154, R146, 0x1 ;  /* 0x00000001929a7836 */ /* 0x000fe40000000000 */
[----:B------:R-:W-:Y:S01]  /*3630*/  IMAD R156, R21, R131, R131 ;  /* 0x00000083159c7224 */ /* 0x000fe200078e0283 */
[----:B------:R-:W2:Y:S02]  /*3640*/  @!P5 LDS R152, [R19+0xfc] ;  /* 0x0000fc001398d984 */ /* 0x000ea40000000800 */
[----:B--2---:R-:W-:Y:S01]  /*3650*/  @!P5 FADD R152, R141, -R152 ;  /* 0x800000988d98d221 */ /* 0x004fe20000000000 */
[----:B------:R-:W-:-:S04]  /*3660*/  VIADD R141, R21, 0x1 ;  /* 0x00000001158d7836 */ /* 0x000fc80000000000 */
[----:B------:R-:W-:-:S04]  /*3670*/  @!P5 FSETP.GEU.AND P6, PT, R152, R139, PT ;  /* 0x0000008b9800d20b */ /* 0x000fc80003fce000 */
[----:B------:R-:W-:Y:S02]  /*3680*/  @!P5 FSEL R139, R152, R139, !P6 ;  /* 0x0000008b988bd208 */ /* 0x000fe40007000000 */
[----:B------:R-:W-:-:S04]  /*3690*/  ISETP.GE.AND P5, PT, R2, UR11, PT ;  /* 0x0000000b02007c0c */ /* 0x000fc8000bfa6270 */
[----:B------:R-:W-:-:S04]  /*36a0*/  ISETP.GE.OR P5, PT, R154, R17, P5 ;  /* 0x000000119a00720c */ /* 0x000fc80002fa6670 */
[----:B------:R-:W-:-:S04]  /*36b0*/  ISETP.GE.OR P5, PT, R141, R130, P5 ;  /* 0x000000828d00720c */ /* 0x000fc80002fa6670 */
[----:B------:R-:W-:-:S13]  /*36c0*/  ISETP.GE.OR P5, PT, R18, R131, P5 ;  /* 0x000000831200720c */ /* 0x000fda0002fa6670 */
[----:B------:R-:W0:Y:S01]  /*36d0*/  @!P5 LDC.64 R132, c[0x0][0x380] ;  /* 0x0000e000ff84db82 */ /* 0x000e220000000a00 */
[----:B------:R-:W-:-:S04]  /*36e0*/  @!P5 IMAD.IADD R143, R18, 0x1, R156 ;  /* 0x00000001128fd824 */ /* 0x000fc800078e029c */
[----:B0-----:R-:W-:Y:S02]  /*36f0*/  @!P5 IMAD.WIDE R132, R143, 0x4, R132 ;  /* 0x000000048f84d825 */ /* 0x001fe400078e0284 */
[----:B------:R-:W0:Y:S04]  /*3700*/  @!P5 LDS R143, [R19+0x104] ;  /* 0x00010400138fd984 */ /* 0x000e280000000800 */
[----:B------:R-:W0:Y:S02]  /*3710*/  @!P5 LDG.E.CONSTANT R132, desc[UR6][R132.64] ;  /* 0x000000068484d981 */ /* 0x000e24000c1e9900 */
[----:B0-----:R-:W-:-:S05]  /*3720*/  @!P5 FADD R152, R132, -R143 ;  /* 0x8000008f8498d221 */ /* 0x001fca0000000000 */
[----:B------:R-:W-:-:S04]  /*3730*/  @!P5 FSETP.GEU.AND P6, PT, R152, R139, PT ;  /* 0x0000008b9800d20b */ /* 0x000fc80003fce000 */
[----:B------:R-:W-:Y:S02]  /*3740*/  @!P5 FSEL R139, R152, R139, !P6 ;  /* 0x0000008b988bd208 */ /* 0x000fe40007000000 */
[C---:B------:R-:W-:Y:S02]  /*3750*/  IADD3 R143, P5, PT, R156.reuse, R13, RZ ;  /* 0x0000000d9c8f7210 */ /* 0x040fe40007fbe0ff */
[----:B------:R-:W-:Y:S02]  /*3760*/  ISETP.GE.AND P6, PT, R25, UR11, PT ;  /* 0x0000000b19007c0c */ /* 0x000fe4000bfc6270 */
[----:B------:R-:W-:Y:S02]  /*3770*/  LEA.HI.X.SX32 R156, R156, R15, 0x1, P5 ;  /* 0x0000000f9c9c7211 */ /* 0x000fe400028f0eff */
[----:B------:R-:W-:-:S04]  /*3780*/  LEA R152, P5, R143, UR8, 0x2 ;  /* 0x000000088f987c11 */ /* 0x000fc8000f8a10ff */
[----:B------:R-:W-:Y:S02]  /*3790*/  LEA.HI.X R153, R143, UR9, R156, 0x2, P5 ;  /* 0x000000098f997c11 */ /* 0x000fe4000a8f149c */
        /* <DEDUP_REMOVED lines=394> */
[----:B------:R-:W-:-:S04]  /*5040*/  LOP3.LUT P5, RZ, R4, 0x10, RZ, 0xc0, !PT ;  /* 0x0000001004ff7812 */ /* 0x000fc800078ac0ff */
        /* <DEDUP_REMOVED lines=164> */
[----:B------:R-:W2:Y:S03]  /*5a90*/  @!P5 LDS R133, [R19+0x200] ;  /* 0x000200001385d984 */ /* 0x000ea60000000800 */
[----:B------:R-:W-:Y:S02]  /*5aa0*/  IMAD R156, R141, R131, RZ ;  /* 0x000000838d9c7224 */ /* 0x000fe400078e02ff */
[----:B--2---:R-:W-:-:S05]  /*5ab0*/  @!P5 FADD R132, R132, -R133 ;  /* 0x800000858484d221 */ /* 0x004fca0000000000 */
        /* <DEDUP_REMOVED lines=1738> */
[----:B------:R-:W2:Y:S01]  /*c760*/  @!P5 LDS R133, [R19+0x50c] ;  /* 0x00050c001385d984 */ /* 0x000ea20000000800 */
[----:B------:R-:W-:Y:S02]  /*c770*/  VIADD R154, R146, 0x5 ;  /* 0x00000005929a7836 */ /* 0x000fe40000000000 */
[----:B------:R-:W-:-:S04]  /*c780*/  VIADD R141, R21, 0x5 ;  /* 0x00000005158d7836 */ /* 0x000fc80000000000 */
        /* <DEDUP_REMOVED lines=5808> */
[----:B------:R-:W-:-:S04]  /*23290*/  VIADD R21, R21, 0xf ;  /* 0x0000000f15157836 */ /* 0x000fc80000000000 */
[----:B------:R-:W-:Y:S02]  /*232a0*/  IMAD R150, R21, R131, RZ ;  /* 0x0000008315967224 */ /* 0x000fe400078e02ff */
[----:B--2---:R-:W-:-:S05]  /*232b0*/  @!P5 FADD R148, R141, -R148 ;  /* 0x800000948d94d221 */ /* 0x004fca0000000000 */
[----:B------:R-:W-:-:S04]  /*232c0*/  @!P5 FSETP.GEU.AND P6, PT, R148, R139, PT ;  /* 0x0000008b9400d20b */ /* 0x000fc80003fce000 */
[----:B------:R-:W-:Y:S01]  /*232d0*/  @!P5 FSEL R139, R148, R139, !P6 ;  /* 0x0000008b948bd208 */ /* 0x000fe20007000000 */
[----:B------:R-:W-:Y:S01]  /*232e0*/  VIADD R148, R146, 0xf ;  /* 0x0000000f92947836 */ /* 0x000fe20000000000 */
        /* <DEDUP_REMOVED lines=48> */
[----:B------:R-:W2:Y:S01]  /*235f0*/  @!P5 LDS R146, [R19+0xf4c] ;  /* 0x000f4c001392d984 */ /* 0x000ea20000000800 */
[----:B------:R-:W-:-:S04]  /*23600*/  ISETP.GE.OR P4, PT, R148, R17, P4 ;  /* 0x000000119400720c */ /* 0x000fc80002786670 */
[----:B------:R-:W-:-:S04]  /*23610*/  ISETP.GE.OR P4, PT, R21, R130, P4 ;  /* 0x000000821500720c */ /* 0x000fc80002786670 */
[----:B------:R-:W-:-:S13]  /*23620*/  ISETP.GE.OR P4, PT, R144, R131, P4 ;  /* 0x000000839000720c */ /* 0x000fda0002786670 */
[----:B------:R-:W0:Y:S01]  /*23630*/  @!P4 LDS R144, [R19+0xf50] ;  /* 0x000f50001390c984 */ /* 0x000e220000000800 */
[----:B--2---:R-:W-:-:S03]  /*23640*/  @!P5 FADD R146, R23, -R146 ;  /* 0x800000921792d221 */ /* 0x004fc60000000000 */
[----:B------:R-:W0:Y:S02]  /*23650*/  @!P4 LDG.E.CONSTANT R23, desc[UR6][R132.64+0x14] ;  /* 0x000014068417c981 */ /* 0x000e24000c1e9900 */
[----:B------:R-:W-:-:S04]  /*23660*/  @!P5 FSETP.GEU.AND P6, PT, R146, R139, PT ;  /* 0x0000008b9200d20b */ /* 0x000fc80003fce000 */
[----:B------:R-:W-:Y:S02]  /*23670*/  @!P5 FSEL R139, R146, R139, !P6 ;  /* 0x0000008b928bd208 */ /* 0x000fe40007000000 */
[----:B------:R-:W-:Y:S01]  /*23680*/  ISETP.GE.AND P6, PT, R127, UR11, PT ;  /* 0x0000000b7f007c0c */ /* 0x000fe2000bfc6270 */
[----:B0-----:R-:W-:-:S05]  /*23690*/  @!P4 FADD R144, R23, -R144 ;  /* 0x800000901790c221 */ /* 0x001fca0000000000 */
[----:B------:R-:W-:-:S04]  /*236a0*/  @!P4 FSETP.GEU.AND P5, PT, R144, R139, PT ;  /* 0x0000008b9000c20b */ /* 0x000fc80003fae000 */
[----:B------:R-:W-:Y:S02]  /*236b0*/  @!P4 FSEL R139, R144, R139, !P5 ;  /* 0x0000008b908bc208 */ /* 0x000fe40006800000 */
[----:B------:R-:W-:-:S04]  /*236c0*/  ISETP.GE.OR P4, PT, R148, R17, P6 ;  /* 0x000000119400720c */ /* 0x000fc80003786670 */
[----:B------:R-:W-:-:S04]  /*236d0*/  ISETP.GE.OR P4, PT, R21, R130, P4 ;  /* 0x000000821500720c */ /* 0x000fc80002786670 */
[----:B------:R-:W-:-:S13]  /*236e0*/  ISETP.GE.OR P4, PT, R142, R131, P4 ;  /* 0x000000838e00720c */ /* 0x000fda0002786670 */
[----:B------:R-:W2:Y:S04]  /*236f0*/  @!P4 LDG.E.CONSTANT R23, desc[UR6][R132.64+0x18] ;  /* 0x000018068417c981 */ /* 0x000ea8000c1e9900 */
[----:B------:R-:W2:Y:S01]  /*23700*/  @!P4 LDS R142, [R19+0xf54] ;  /* 0x000f5400138ec984 */ /* 0x000ea20000000800 */
[----:B------:R-:W-:Y:S01]  /*23710*/  ISETP.GE.AND P6, PT, R125, UR11, PT ;  /* 0x0000000b7d007c0c */ /* 0x000fe2000bfc6270 */
        /* <DEDUP_REMOVED lines=299> */
[----:B------:R-:W-:Y:S01]  /*249d0*/  ISETP.GE.AND P5, PT, R61, UR11, PT ;  /* 0x0000000b3d007c0c */ /* 0x000fe2000bfa6270 */
[----:B------:R-:W-:-:S03]  /*249e0*/  VIADD R16, R18, 0x28 ;  /* 0x0000002812107836 */ /* 0x000fc60000000000 */
        /* <DEDUP_REMOVED lines=176> */
[----:B------:R-:W2:Y:S01]  /*254f0*/  @!P5 LDS R23, [R19+0x1028] ;  /* 0x001028001317d984 */ /* 0x000ea20000000800 */
[----:B------:R-:W-:-:S04]  /*25500*/  ISETP.GE.OR P0, PT, R148, R17, P0 ;  /* 0x000000119400720c */ /* 0x000fc80000706670 */
[----:B------:R-:W-:-:S04]  /*25510*/  ISETP.GE.OR P0, PT, R21, R130, P0 ;  /* 0x000000821500720c */ /* 0x000fc80000706670 */
[----:B------:R-:W-:Y:S01]  /*25520*/  ISETP.GE.OR P0, PT, R96, R131, P0 ;  /* 0x000000836000720c */ /* 0x000fe20000706670 */
[----:B--2---:R-:W-:-:S12]  /*25530*/  @!P5 FADD R16, R16, -R23 ;  /* 0x800000171010d221 */ /* 0x004fd80000000000 */
[----:B------:R-:W0:Y:S01]  /*25540*/  @!P0 LDS R23, [R19+0x102c] ;  /* 0x00102c0013178984 */ /* 0x000e220000000800 */
[----:B------:R-:W-:-:S04]  /*25550*/  @!P5 FSETP.GEU.AND P6, PT, R16, R139, PT ;  /* 0x0000008b1000d20b */ /* 0x000fc80003fce000 */
[----:B------:R-:W-:Y:S02]  /*25560*/  @!P5 FSEL R139, R16, R139, !P6 ;  /* 0x0000008b108bd208 */ /* 0x000fe40007000000 */
[----:B------:R-:W0:Y:S01]  /*25570*/  @!P0 LDG.E.CONSTANT R16, desc[UR6][R132.64+0xf0] ;  /* 0x0000f00684108981 */ /* 0x000e22000c1e9900 */
[CC--:B------:R-:W-:Y:S02]  /*25580*/  ISETP.GE.OR P1, PT, R148.reuse, R17.reuse, P1 ;  /* 0x000000119400720c */ /* 0x0c0fe40000f26670 */
[CC--:B------:R-:W-:Y:S02]  /*25590*/  ISETP.GE.OR P2, PT, R148.reuse, R17.reuse, P2 ;  /* 0x000000119400720c */ /* 0x0c0fe40001746670 */
[----:B------:R-:W-:Y:S01]  /*255a0*/  ISETP.GE.OR P3, PT, R148, R17, P3 ;  /* 0x000000119400720c */ /* 0x000fe20001f66670 */
[----:B0-----:R-:W-:-:S05]  /*255b0*/  @!P0 FADD R16, R16, -R23 ;  /* 0x8000001710108221 */ /* 0x001fca0000000000 */
[----:B------:R-:W-:-:S04]  /*255c0*/  @!P0 FSETP.GEU.AND P5, PT, R16, R139, PT ;  /* 0x0000008b1000820b */ /* 0x000fc80003fae000 */
[----:B------:R-:W-:Y:S02]  /*255d0*/  @!P0 FSEL R139, R16, R139, !P5 ;  /* 0x0000008b108b8208 */ /* 0x000fe40006800000 */
[----:B------:R-:W-:-:S04]  /*255e0*/  ISETP.GE.OR P0, PT, R21, R130, P1 ;  /* 0x000000821500720c */ /* 0x000fc80000f06670 */
[----:B------:R-:W-:Y:S02]  /*255f0*/  ISETP.GE.OR P0, PT, R98, R131, P0 ;  /* 0x000000836200720c */ /* 0x000fe40000706670 */
[----:B------:R-:W-:-:S04]  /*25600*/  ISETP.GE.OR P1, PT, R21, R130, P2 ;  /* 0x000000821500720c */ /* 0x000fc80001726670 */
[----:B------:R-:W-:Y:S02]  /*25610*/  ISETP.GE.OR P1, PT, R100, R131, P1 ;  /* 0x000000836400720c */ /* 0x000fe40000f26670 */
[----:B------:R-:W-:-:S04]  /*25620*/  ISETP.GE.OR P2, PT, R21, R130, P3 ;  /* 0x000000821500720c */ /* 0x000fc80001f46670 */
[----:B------:R-:W-:Y:S01]  /*25630*/  ISETP.GE.OR P2, PT, R102, R131, P2 ;  /* 0x000000836600720c */ /* 0x000fe20001746670 */
[----:B------:R-:W2:Y:S04]  /*25640*/  @!P0 LDG.E.CONSTANT R16, desc[UR6][R132.64+0xf4] ;  /* 0x0000f40684108981 */ /* 0x000ea8000c1e9900 */
[----:B------:R-:W2:Y:S04]  /*25650*/  @!P0 LDS R17, [R19+0x1030] ;  /* 0x0010300013118984 */ /* 0x000ea80000000800 */
[----:B------:R-:W3:Y:S04]  /*25660*/  @!P1 LDG.E.CONSTANT R21, desc[UR6][R132.64+0xf8] ;  /* 0x0000f80684159981 */ /* 0x000ee8000c1e9900 */
[----:B------:R-:W3:Y:S04]  /*25670*/  @!P1 LDS R104, [R19+0x1034] ;  /* 0x0010340013689984 */ /* 0x000ee80000000800 */
[----:B------:R-:W4:Y:S04]  /*25680*/  @!P2 LDG.E.CONSTANT R23, desc[UR6][R132.64+0xfc] ;  /* 0x0000fc068417a981 */ /* 0x000f28000c1e9900 */
[----:B------:R-:W4:Y:S01]  /*25690*/  @!P2 LDS R106, [R19+0x1038] ;  /* 0x00103800136aa984 */ /* 0x000f220000000800 */
[----:B------:R-:W-:-:S05]  /*256a0*/  VIADD R93, R93, 0x10 ;  /* 0x000000105d5d7836 */ /* 0x000fca0000000000 */
[----:B------:R-:W-:Y:S01]  /*256b0*/  ISETP.NE.AND P4, PT, R93, 0x40, PT ;  /* 0x000000405d00780c */ /* 0x000fe20003f85270 */
[----:B--2---:R-:W-:-:S05]  /*256c0*/  @!P0 FADD R16, R16, -R17 ;  /* 0x8000001110108221 */ /* 0x004fca0000000000 */
[----:B------:R-:W-:Y:S01]  /*256d0*/  @!P0 FSETP.GEU.AND P3, PT, R16, R139, PT ;  /* 0x0000008b1000820b */ /* 0x000fe20003f6e000 */
[----:B---3--:R-:W-:-:S03]  /*256e0*/  @!P1 FADD R104, R21, -R104 ;  /* 0x8000006815689221 */ /* 0x008fc60000000000 */
[----:B------:R-:W-:Y:S01]  /*256f0*/  @!P0 FSEL R139, R16, R139, !P3 ;  /* 0x0000008b108b8208 */ /* 0x000fe20005800000 */
[----:B----4-:R-:W-:-:S03]  /*25700*/  @!P2 FADD R16, R23, -R106 ;  /* 0x8000006a1710a221 */ /* 0x010fc60000000000 */
[----:B------:R-:W-:-:S04]  /*25710*/  @!P1 FSETP.GEU.AND P0, PT, R104, R139, PT ;  /* 0x0000008b6800920b */ /* 0x000fc80003f0e000 */
[----:B------:R-:W-:-:S04]  /*25720*/  @!P1 FSEL R139, R104, R139, !P0 ;  /* 0x0000008b688b9208 */ /* 0x000fc80004000000 */
[----:B------:R-:W-:-:S04]  /*25730*/  @!P2 FSETP.GEU.AND P0, PT, R16, R139, PT ;  /* 0x0000008b1000a20b */ /* 0x000fc80003f0e000 */
[----:B------:R-:W-:Y:S01]  /*25740*/  @!P2 FSEL R139, R16, R139, !P0 ;  /* 0x0000008b108ba208 */ /* 0x000fe20004000000 */
[----:B------:R-:W-:Y:S08]  /*25750*/  @P4 BRA `(.L_x_5) ;  /* 0xfffffdb000204947 */ /* 0x000ff0000383ffff */
[----:B------:R-:W-:Y:S01]  /*25760*/  VIADD R2, R2, 0x40 ;  /* 0x0000004002027836 */ /* 0x000fe20000000000 */
[----:B------:R-:W-:Y:S04]  /*25770*/  BAR.SYNC.DEFER_BLOCKING 0x0 ;  /* 0x0000000000007b1d */ /* 0x000fe80000010000 */
[----:B------:R-:W-:-:S13]  /*25780*/  ISETP.GE.AND P0, PT, R2, UR11, PT ;  /* 0x0000000b02007c0c */ /* 0x000fda000bf06270 */
[----:B------:R-:W-:Y:S05]  /*25790*/  @!P0 BRA `(.L_x_6) ;  /* 0xfffffda800888947 */ /* 0x000fea000383ffff */
.L_x_1:
[----:B------:R-:W0:Y:S01]  /*257a0*/  LDCU UR5, c[0x0][0x3b0] ;  /* 0x00007600ff0577ac */ /* 0x000e220008000800 */
[----:B------:R-:W-:-:S04]  /*257b0*/  UIADD3 UR4, UPT, UPT, UR4, 0x40, URZ ;  /* 0x0000004004047890 */ /* 0x000fc8000fffe0ff */
[----:B0-----:R-:W-:-:S09]  /*257c0*/  UISETP.GE.AND UP0, UPT, UR4, UR5, UPT ;  /* 0x000000050400728c */ /* 0x001fd2000bf06270 */
[----:B------:R-:W-:Y:S05]  /*257d0*/  BRA.U !UP0, `(.L_x_7) ;  /* 0xfffffda908687547 */ /* 0x000fea000b83ffff */
.L_x_0:
[----:B------:R-:W-:Y:S02]  /*257e0*/  CS2R R2, SR_CLOCKLO ;  /* 0x0000000000027805 */ /* 0x000fe40000015000 */
[----:B------:R-:W-:-:S13]  /*257f0*/  LOP3.LUT P0, RZ, R4, 0x10000000, RZ, 0xc0, !PT ;  /* 0x1000000004ff7812 */ /* 0x000fda000780c0ff */
[----:B------:R-:W-:Y:S05]  /*25800*/  @!P0 EXIT ;  /* 0x000000000000894d */ /* 0x000fea0003800000 */
[----:B------:R-:W0:Y:S01]  /*25810*/  S2R R12, SR_TID.Y ;  /* 0x00000000000c7919 */ /* 0x000e220000002200 */
[----:B------:R-:W0:Y:S01]  /*25820*/  LDC R0, c[0x0][0x364] ;  /* 0x0000d900ff007b82 */ /* 0x000e220000000800 */
[----:B------:R-:W1:Y:S01]  /*25830*/  LDCU UR4, c[0x0][0x3ac] ;  /* 0x00007580ff0477ac */ /* 0x000e620008000800 */
[----:B------:R-:W-:Y:S01]  /*25840*/  IADD3 R8, P0, PT, -R128, R2, RZ ;  /* 0x0000000280087210 */ /* 0x000fe20007f1e1ff */
[----:B------:R-:W2:Y:S04]  /*25850*/  S2R R14, SR_TID.X ;  /* 0x00000000000e7919 */ /* 0x000ea80000002100 */
[----:B------:R-:W-:Y:S01]  /*25860*/  IMAD.X R9, R3, 0x1, ~R129, P0 ;  /* 0x0000000103097824 */ /* 0x000fe200000e0e81 */
[----:B------:R-:W0:Y:S05]  /*25870*/  S2UR UR5, SR_CTAID.Y ;  /* 0x00000000000579c3 */ /* 0x000e2a0000002600 */
[----:B------:R-:W3:Y:S03]  /*25880*/  I2F.U64 R9, R8 ;  /* 0x0000000800097312 */ /* 0x000ee60000301000 */
[----:B------:R-:W2:Y:S01]  /*25890*/  S2UR UR8, SR_CTAID.X ;  /* 0x00000000000879c3 */ /* 0x000ea20000002500 */
[----:B-1----:R-:W-:-:S07]  /*258a0*/  UIADD3 UR4, UPT, UPT, UR4, -UR11, URZ ;  /* 0x8000000b04047290 */ /* 0x002fce000fffe0ff */
[----:B------:R-:W2:Y:S08]  /*258b0*/  LDC R15, c[0x0][0x360] ;  /* 0x0000d800ff0f7b82 */ /* 0x000eb00000000800 */
[----:B------:R-:W1:Y:S01]  /*258c0*/  LDC.64 R4, c[0x0][0x390] ;  /* 0x0000e400ff047b82 */ /* 0x000e620000000a00 */
[----:B0-----:R-:W-:-:S07]  /*258d0*/  IMAD R0, R0, UR5, R12 ;  /* 0x0000000500007c24 */ /* 0x001fce000f8e020c */
[----:B------:R-:W0:Y:S08]  /*258e0*/  LDC.64 R6, c[0x0][0x3a0] ;  /* 0x0000e800ff067b82 */ /* 0x000e300000000a00 */
[----:B------:R-:W4:Y:S01]  /*258f0*/  LDC.64 R10, c[0x0][0x398] ;  /* 0x0000e600ff0a7b82 */ /* 0x000f220000000a00 */
[--C-:B--2---:R-:W-:Y:S02]  /*25900*/  IMAD R3, R15, UR8, R14.reuse ;  /* 0x000000080f037c24 */ /* 0x104fe4000f8e020e */
[----:B------:R-:W-:-:S02]  /*25910*/  IMAD R15, R12, R15, R14 ;  /* 0x0000000f0c0f7224 */ /* 0x000fc400078e020e */
[----:B------:R-:W-:-:S04]  /*25920*/  IMAD R13, R0, UR4, R3 ;  /* 0x00000004000d7c24 */ /* 0x000fc8000f8e0203 */
[----:B-1----:R-:W-:-:S05]  /*25930*/  IMAD.WIDE R2, R13, 0x4, R4 ;  /* 0x000000040d027825 */ /* 0x002fca00078e0204 */
[----:B------:R-:W-:Y:S01]  /*25940*/  STG.E desc[UR6][R2.64], R139 ;  /* 0x0000008b02007986 */ /* 0x000fe2000c101906 */
[----:B0-----:R-:W-:-:S05]  /*25950*/  IMAD.WIDE R4, R13, 0x4, R6 ;  /* 0x000000040d047825 */ /* 0x001fca00078e0206 */
[----:B------:R-:W-:Y:S01]  /*25960*/  STG.E desc[UR6][R4.64], R15 ;  /* 0x0000000f04007986 */ /* 0x000fe2000c101906 */
[----:B----4-:R-:W-:-:S05]  /*25970*/  IMAD.WIDE R6, R13, 0x4, R10 ;  /* 0x000000040d067825 */ /* 0x010fca00078e020a */
[----:B---3--:R-:W-:Y:S01]  /*25980*/  STG.E desc[UR6][R6.64], R9 ;  /* 0x0000000906007986 */ /* 0x008fe2000c101906 */
[----:B------:R-:W-:Y:S05]  /*25990*/  EXIT ;  /* 0x000000000000794d */ /* 0x000fea0003800000 */
.L_x_8:
[----:B------:R-:W-:-:S00]  /*259a0*/  BRA `(.L_x_8) ;  /* 0xfffffffc00fc7947 */ /* 0x000fc0000383ffff */
[----:B------:R-:W-:-:S00]  /*259b0*/  NOP ;  /* 0x0000000000007918 */ /* 0x000fc00000000000 */
        /* <DEDUP_REMOVED lines=12> */
.L_x_9:


//--------------------- .nv.shared.memory         --------------------------
	.section	.nv.shared.memory,"aw",@nobits
	.sectionflags	@""
	.align	4
.nv.shared.memory:
	.zero		17664


//--------------------- .nv.shared.reserved.0     --------------------------
	.section	.nv.shared.reserved.0,"aw",@nobits
	.weak		__nv_reservedSMEM_offset_0_alias
	.size		__nv_reservedSMEM_offset_0_alias, 0, 64
	.other		__nv_reservedSMEM_offset_0_alias,@"STO_CUDA_RESERVED_SHARED STV_DEFAULT"
__nv_reservedSMEM_offset_0_alias:
	.zero		0
	.zero		64


//--------------------- .nv.constant0.memory      --------------------------
	.section	.nv.constant0.memory,"a",@progbits
	.sectionflags	@""
	.align	4
.nv.constant0.memory:
	.zero		952


//--------------------- SYMBOLS --------------------------

	.type		.nv.reservedSmem.offset0,@object
	.size		.nv.reservedSmem.offset0,0x4
	.type		.nv.reservedSmem.cap,@object
	.size		.nv.reservedSmem.cap,0x4
